def matmul_kernel(
    a_ptr,
    b_ptr,
    c_ptr,
    M,
    N,
    K,
    stride_am,
    stride_ak,
    stride_bk,
    stride_bn,
    stride_cm,
    stride_cn,
    BLOCK_M: tl.constexpr,
    BLOCK_N: tl.constexpr,
    BLOCK_K: tl.constexpr,
    GROUP_M: tl.constexpr,
):
    pid = tl.program_id(axis=0)
    num_pid_m = tl.cdiv(M, BLOCK_M)
    num_pid_n = tl.cdiv(N, BLOCK_N)
    num_pid_in_group = GROUP_M * num_pid_n
    group_id = pid // num_pid_in_group
    first_pid_m = group_id * GROUP_M
    group_size_m = min(num_pid_m - first_pid_m, GROUP_M)
    pid_m = first_pid_m + ((pid % num_pid_in_group) % group_size_m)
    pid_n = (pid % num_pid_in_group) // group_size_m

    offs_am = (pid_m * BLOCK_M + tl.arange(0, BLOCK_M)) % M
    offs_bn = (pid_n * BLOCK_N + tl.arange(0, BLOCK_N)) % N
    offs_k = tl.arange(0, BLOCK_K)
    a_ptrs = a_ptr + offs_am[:, None] * stride_am + offs_k[None, :] * stride_ak
    b_ptrs = b_ptr + offs_k[:, None] * stride_bk + offs_bn[None, :] * stride_bn

    acc = tl.zeros((BLOCK_M, BLOCK_N), dtype=tl.float32)
    for kk in range(0, tl.cdiv(K, BLOCK_K)):
        a = tl.load(a_ptrs, mask=offs_k[None, :] < K - kk * BLOCK_K, other=0.0)
        b = tl.load(b_ptrs, mask=offs_k[:, None] < K - kk * BLOCK_K, other=0.0)
        acc = tl.dot(a, b, acc)
        a_ptrs += BLOCK_K * stride_ak
        b_ptrs += BLOCK_K * stride_bk

    c = acc.to(c_ptr.dtype.element_ty)
    offs_cm = pid_m * BLOCK_M + tl.arange(0, BLOCK_M)
    offs_cn = pid_n * BLOCK_N + tl.arange(0, BLOCK_N)
    c_ptrs = c_ptr + offs_cm[:, None] * stride_cm + offs_cn[None, :] * stride_cn
    mask = (offs_cm[:, None] < M) & (offs_cn[None, :] < N)
    tl.store(c_ptrs, c, mask=mask)

# config = {"BLOCK_K": 128, "BLOCK_M": 256, "BLOCK_N": 128, "GROUP_M": 4, "arch": "sm_100", "dtype": "bf16", "num_ctas": 1, "num_stages": 3, "num_warps": 4}
# arch = sm_100


// ===== COMPILED SASS (sm_100a) =====

	.target	sm_100a

	.elftype	@"ET_EXEC"


//--------------------- .note.nv.tkinfo           --------------------------
	.section	.note.nv.tkinfo,"",@"SHT_NOTE"
	.sectionflags	@"SHF_NOTE_NV_TKINFO"
	.tkinfo
        /*0018*/ 	.word	0x00000081
        /*0030*/ 	.string	""
        /*0030*/ 	.string	"ptxas-blackwell"
        /*0030*/ 	.string	"Cuda compilation tools, release 12.9, V12.9.86"
        /*0030*/ 	.string	"Build cuda_12.9.r12.9/compiler.36037853_0"
        /*0030*/ 	.string	"-v  -suppress-debug-info  -lineinfo  -arch sm_100a "



//--------------------- .note.nv.cuver            --------------------------
	.section	.note.nv.cuver,"",@"SHT_NOTE"
	.sectionflags	@"SHF_NOTE_NV_CUVER"
        /*0018*/ 	.short	0x0001
        /*001a*/ 	.short	0x0064
        /*001c*/ 	.short	0x0001
        /*001e*/ 	.short	0x0000
        /*0020*/ 	.short	0x0001
        /*0022*/ 	.short	0x0000


//--------------------- .nv.info                  --------------------------
	.section	.nv.info,"",@"SHT_CUDA_INFO"
	.align	4


	//----- nvinfo : EIATTR_REGCOUNT
	.align		4
        /*0000*/ 	.byte	0x04, 0x2f
        /*0002*/ 	.short	(.L_4 - .L_3)
	.align		4
.L_3:
        /*0004*/ 	.word	index@(matmul_kernel)
        /*0008*/ 	.word	0x00000060


	//----- nvinfo : EIATTR_FRAME_SIZE
	.align		4
.L_4:
        /*000c*/ 	.byte	0x04, 0x11
        /*000e*/ 	.short	(.L_6 - .L_5)
	.align		4
.L_5:
        /*0010*/ 	.word	index@($__internal_2_$__cuda_sm10x_tcgen05_guardrail_trap_unallocated_columns_being_dealloced)
        /*0014*/ 	.word	0x00001e38


	//----- nvinfo : EIATTR_FRAME_SIZE
	.align		4
.L_6:
        /*0018*/ 	.byte	0x04, 0x11
        /*001a*/ 	.short	(.L_8 - .L_7)
	.align		4
.L_7:
        /*001c*/ 	.word	index@($__internal_1_$__cuda_sm10x_tcgen05_guardrail_trap_phase_invalid_during_alloc)
        /*0020*/ 	.word	0x00001e38


	//----- nvinfo : EIATTR_FRAME_SIZE
	.align		4
.L_8:
        /*0024*/ 	.byte	0x04, 0x11
        /*0026*/ 	.short	(.L_10 - .L_9)
	.align		4
.L_9:
        /*0028*/ 	.word	index@($__internal_0_$__cuda_sm10x_tcgen05_guardrail_trap_col_being_dealloced_not_returned_by_alloc)
        /*002c*/ 	.word	0x00001e38


	//----- nvinfo : EIATTR_FRAME_SIZE
	.align		4
.L_10:
        /*0030*/ 	.byte	0x04, 0x11
        /*0032*/ 	.short	(.L_12 - .L_11)
	.align		4
.L_11:
        /*0034*/ 	.word	index@(matmul_kernel)
        /*0038*/ 	.word	0x00001e38


	//----- nvinfo : EIATTR_MIN_STACK_SIZE
	.align		4
.L_12:
        /*003c*/ 	.byte	0x04, 0x12
        /*003e*/ 	.short	(.L_14 - .L_13)
	.align		4
.L_13:
        /*0040*/ 	.word	index@(matmul_kernel)
        /*0044*/ 	.word	0x00001e38
.L_14:


//--------------------- .nv.info.matmul_kernel    --------------------------
	.section	.nv.info.matmul_kernel,"",@"SHT_CUDA_INFO"
	.sectionflags	@""
	.align	4


	//----- nvinfo : EIATTR_CUDA_API_VERSION
	.align		4
        /*0000*/ 	.byte	0x04, 0x37
        /*0002*/ 	.short	(.L_16 - .L_15)
.L_15:
        /*0004*/ 	.word	0x00000081


	//----- nvinfo : EIATTR_KPARAM_INFO
	.align		4
.L_16:
        /*0008*/ 	.byte	0x04, 0x17
        /*000a*/ 	.short	(.L_18 - .L_17)
.L_17:
        /*000c*/ 	.word	0x00000000
        /*0010*/ 	.short	0x000d
        /*0012*/ 	.short	0x0048
        /*0014*/ 	.byte	0x00, 0xf4, 0x21, 0x00


	//----- nvinfo : EIATTR_KPARAM_INFO
	.align		4
.L_18:
        /*0018*/ 	.byte	0x04, 0x17
        /*001a*/ 	.short	(.L_20 - .L_19)
.L_19:
        /*001c*/ 	.word	0x00000000
        /*0020*/ 	.short	0x000c
        /*0022*/ 	.short	0x0040
        /*0024*/ 	.byte	0x00, 0xf4, 0x21, 0x00


	//----- nvinfo : EIATTR_KPARAM_INFO
	.align		4
.L_20:
        /*0028*/ 	.byte	0x04, 0x17
        /*002a*/ 	.short	(.L_22 - .L_21)
.L_21:
        /*002c*/ 	.word	0x00000000
        /*0030*/ 	.short	0x000b
        /*0032*/ 	.short	0x0038
        /*0034*/ 	.byte	0x00, 0xf0, 0x11, 0x00


	//----- nvinfo : EIATTR_KPARAM_INFO
	.align		4
.L_22:
        /*0038*/ 	.byte	0x04, 0x17
        /*003a*/ 	.short	(.L_24 - .L_23)
.L_23:
        /*003c*/ 	.word	0x00000000
        /*0040*/ 	.short	0x000a
        /*0042*/ 	.short	0x0034
        /*0044*/ 	.byte	0x00, 0xf0, 0x11, 0x00


	//----- nvinfo : EIATTR_KPARAM_INFO
	.align		4
.L_24:
        /*0048*/ 	.byte	0x04, 0x17
        /*004a*/ 	.short	(.L_26 - .L_25)
.L_25:
        /*004c*/ 	.word	0x00000000
        /*0050*/ 	.short	0x0009
        /*0052*/ 	.short	0x0030
        /*0054*/ 	.byte	0x00, 0xf0, 0x11, 0x00


	//----- nvinfo : EIATTR_KPARAM_INFO
	.align		4
.L_26:
        /*0058*/ 	.byte	0x04, 0x17
        /*005a*/ 	.short	(.L_28 - .L_27)
.L_27:
        /*005c*/ 	.word	0x00000000
        /*0060*/ 	.short	0x0008
        /*0062*/ 	.short	0x002c
        /*0064*/ 	.byte	0x00, 0xf0, 0x11, 0x00


	//----- nvinfo : EIATTR_KPARAM_INFO
	.align		4
.L_28:
        /*0068*/ 	.byte	0x04, 0x17
        /*006a*/ 	.short	(.L_30 - .L_29)
.L_29:
        /*006c*/ 	.word	0x00000000
        /*0070*/ 	.short	0x0007
        /*0072*/ 	.short	0x0028
        /*0074*/ 	.byte	0x00, 0xf0, 0x11, 0x00


	//----- nvinfo : EIATTR_KPARAM_INFO
	.align		4
.L_30:
        /*0078*/ 	.byte	0x04, 0x17
        /*007a*/ 	.short	(.L_32 - .L_31)
.L_31:
        /*007c*/ 	.word	0x00000000
        /*0080*/ 	.short	0x0006
        /*0082*/ 	.short	0x0024
        /*0084*/ 	.byte	0x00, 0xf0, 0x11, 0x00


	//----- nvinfo : EIATTR_KPARAM_INFO
	.align		4
.L_32:
        /*0088*/ 	.byte	0x04, 0x17
        /*008a*/ 	.short	(.L_34 - .L_33)
.L_33:
        /*008c*/ 	.word	0x00000000
        /*0090*/ 	.short	0x0005
        /*0092*/ 	.short	0x0020
        /*0094*/ 	.byte	0x00, 0xf0, 0x11, 0x00


	//----- nvinfo : EIATTR_KPARAM_INFO
	.align		4
.L_34:
        /*0098*/ 	.byte	0x04, 0x17
        /*009a*/ 	.short	(.L_36 - .L_35)
.L_35:
        /*009c*/ 	.word	0x00000000
        /*00a0*/ 	.short	0x0004
        /*00a2*/ 	.short	0x001c
        /*00a4*/ 	.byte	0x00, 0xf0, 0x11, 0x00


	//----- nvinfo : EIATTR_KPARAM_INFO
	.align		4
.L_36:
        /*00a8*/ 	.byte	0x04, 0x17
        /*00aa*/ 	.short	(.L_38 - .L_37)
.L_37:
        /*00ac*/ 	.word	0x00000000
        /*00b0*/ 	.short	0x0003
        /*00b2*/ 	.short	0x0018
        /*00b4*/ 	.byte	0x00, 0xf0, 0x11, 0x00


	//----- nvinfo : EIATTR_KPARAM_INFO
	.align		4
.L_38:
        /*00b8*/ 	.byte	0x04, 0x17
        /*00ba*/ 	.short	(.L_40 - .L_39)
.L_39:
        /*00bc*/ 	.word	0x00000000
        /*00c0*/ 	.short	0x0002
        /*00c2*/ 	.short	0x0010
        /*00c4*/ 	.byte	0x00, 0xf4, 0x21, 0x00


	//----- nvinfo : EIATTR_KPARAM_INFO
	.align		4
.L_40:
        /*00c8*/ 	.byte	0x04, 0x17
        /*00ca*/ 	.short	(.L_42 - .L_41)
.L_41:
        /*00cc*/ 	.word	0x00000000
        /*00d0*/ 	.short	0x0001
        /*00d2*/ 	.short	0x0008
        /*00d4*/ 	.byte	0x00, 0xf4, 0x21, 0x00


	//----- nvinfo : EIATTR_KPARAM_INFO
	.align		4
.L_42:
        /*00d8*/ 	.byte	0x04, 0x17
        /*00da*/ 	.short	(.L_44 - .L_43)
.L_43:
        /*00dc*/ 	.word	0x00000000
        /*00e0*/ 	.short	0x0000
        /*00e2*/ 	.short	0x0000
        /*00e4*/ 	.byte	0x00, 0xf4, 0x21, 0x00


	//----- nvinfo : EIATTR_AT_ENTRY_FRAGMENTS
	.align		4
.L_44:
        /*00e8*/ 	.byte	0x04, 0x4f
        /*00ea*/ 	.short	(.L_46 - .L_45)


	//   ....[0]....
.L_45:
        /*00ec*/ 	.word	0x00000004


	//----- nvinfo : EIATTR_RESERVED_SMEM_USED
	.align		4
.L_46:
        /*00f0*/ 	.byte	0x01, 0x41
	.zero		2


	//----- nvinfo : EIATTR_SPARSE_MMA_MASK
	.align		4
        /*00f4*/ 	.byte	0x03, 0x50
        /*00f6*/ 	.short	0x0000


	//----- nvinfo : EIATTR_TCGEN05_1CTA_USED
	.align		4
        /*00f8*/ 	.byte	0x01, 0x51
	.zero		2


	//----- nvinfo : EIATTR_MAXREG_COUNT
	.align		4
        /*00fc*/ 	.byte	0x03, 0x1b
        /*00fe*/ 	.short	0x00ff


	//----- nvinfo : EIATTR_NUM_BARRIERS
	.align		4
        /*0100*/ 	.byte	0x02, 0x4c
        /*0102*/ 	.byte	0x01
	.zero		1


	//----- nvinfo : EIATTR_ANNOTATIONS
	.align		4
        /*0104*/ 	.byte	0x04, 0x55
        /*0106*/ 	.short	(.L_48 - .L_47)


	//   ....[0]....
.L_47:
        /*0108*/ 	.word	0x00000001
        /*010c*/ 	.byte	0x40, 0x09, 0x00, 0x00, 0x01, 0x00, 0x00, 0x00, 0x10, 0x0a, 0x00, 0x00, 0x01, 0x00, 0x00, 0x00
        /* <DEDUP_REMOVED lines=3122> */
        /*c43c*/ 	.byte	0x10, 0xd0, 0x03, 0x00


	//----- nvinfo : EIATTR_INT_WARP_WIDE_INSTR_OFFSETS
	.align		4
.L_48:
        /*c440*/ 	.byte	0x04, 0x31
        /*c442*/ 	.short	(.L_50 - .L_49)


	//   ....[0]....
.L_49:
        /*c444*/ 	.word	0x00000e70


	//   ....[1]....
        /*c448*/ 	.word	0x00000eb0


	//   ....[2]....
        /*c44c*/ 	.word	0x00008180


	//   ....[3]....
        /*c450*/ 	.word	0x0003d570


	//   ....[4]....
        /*c454*/ 	.word	0x0003d5c0


	//----- nvinfo : EIATTR_COOP_GROUP_MASK_REGIDS
	.align		4
.L_50:
        /*c458*/ 	.byte	0x04, 0x29
        /*c45a*/ 	.short	(.L_52 - .L_51)


	//   ....[0]....
.L_51:
        /*c45c*/ 	.word	0xffffffff


	//   ....[1]....
        /*c460*/ 	.word	0xffffffff


	//   ....[2]....
        /*c464*/ 	.word	0xffffffff


	//   ....[3]....
        /*c468*/ 	.word	0xffffffff


	//----- nvinfo : EIATTR_COOP_GROUP_INSTR_OFFSETS
	.align		4
.L_52:
        /*c46c*/ 	.byte	0x04, 0x28
        /*c46e*/ 	.short	(.L_54 - .L_53)


	//   ....[0]....
.L_53:
        /*c470*/ 	.word	0x00000070


	//   ....[1]....
        /*c474*/ 	.word	0x00000330


	//   ....[2]....
        /*c478*/ 	.word	0x0003d400


	//   ....[3]....
        /*c47c*/ 	.word	0x0003d670


	//----- nvinfo : EIATTR_VRC_CTA_INIT_COUNT
	.align		4
.L_54:
        /*c480*/ 	.byte	0x02, 0x4a
        /*c482*/ 	.byte	0x80
	.zero		1


	//----- nvinfo : EIATTR_MBARRIER_INSTR_OFFSETS
	.align		4
        /*c484*/ 	.byte	0x04, 0x39
        /*c486*/ 	.short	(.L_56 - .L_55)


	//   ....[0]....
.L_55:
        /*c488*/ 	.word	0x00001790
        /*c48c*/ 	.word	0x000000ff
        /*c490*/ 	.word	0x00000000
        /*c494*/ 	.short	0x0100
        /*c496*/ 	.byte	0x08
	.zero		1


	//   ....[1]....
        /*c498*/ 	.word	0x00008190
        /*c49c*/ 	.word	0x000000ff
        /*c4a0*/ 	.word	0x00030008
        /*c4a4*/ 	.short	0x0100
        /*c4a6*/ 	.byte	0x04
	.zero		1


	//   ....[2]....
        /*c4a8*/ 	.word	0x000209e0
        /*c4ac*/ 	.word	0x000000ff
        /*c4b0*/ 	.word	0x00000000
        /*c4b4*/ 	.short	0x010a
        /*c4b6*/ 	.byte	0x08
	.zero		1


	//   ....[3]....
        /*c4b8*/ 	.word	0x00034f30
        /*c4bc*/ 	.word	0x000000ff
        /*c4c0*/ 	.word	0x00000000
        /*c4c4*/ 	.short	0x010a
        /*c4c6*/ 	.byte	0x08
	.zero		1


	//   ....[4]....
        /*c4c8*/ 	.word	0x00034fd0
        /*c4cc*/ 	.word	0x000000ff
        /*c4d0*/ 	.word	0x00030000
        /*c4d4*/ 	.short	0x0108
        /*c4d6*/ 	.byte	0x04
	.zero		1


	//   ....[5]....
        /*c4d8*/ 	.word	0x00035050
        /*c4dc*/ 	.word	0x000000ff
        /*c4e0*/ 	.word	0x00030008
        /*c4e4*/ 	.short	0x0108
        /*c4e6*/ 	.byte	0x04
	.zero		1


	//   ....[6]....
        /*c4e8*/ 	.word	0x0003d690
        /*c4ec*/ 	.word	0x000000ff
        /*c4f0*/ 	.word	0x00000000
        /*c4f4*/ 	.short	0x010a
        /*c4f6*/ 	.byte	0x08
	.zero		1


	//   ....[7]....
        /*c4f8*/ 	.word	0x0003d6c0
        /*c4fc*/ 	.word	0x000000ff
        /*c500*/ 	.word	0x00000000
        /*c504*/ 	.short	0x010a
        /*c506*/ 	.byte	0x08
	.zero		1


	//----- nvinfo : EIATTR_NUM_MBARRIERS
	.align		4
.L_56:
        /*c508*/ 	.byte	0x03, 0x38
        /*c50a*/ 	.short	0x0002


	//----- nvinfo : EIATTR_EXIT_INSTR_OFFSETS
	.align		4
        /*c50c*/ 	.byte	0x04, 0x1c
        /*c50e*/ 	.short	(.L_58 - .L_57)


	//   ....[0]....
.L_57:
        /*c510*/ 	.word	0x0003d680


	//----- nvinfo : EIATTR_REQNTID
	.align		4
.L_58:
        /*c514*/ 	.byte	0x04, 0x10
        /*c516*/ 	.short	(.L_60 - .L_59)
.L_59:
        /*c518*/ 	.word	0x00000080
        /*c51c*/ 	.word	0x00000001
        /*c520*/ 	.word	0x00000001


	//----- nvinfo : EIATTR_CRS_STACK_SIZE
	.align		4
.L_60:
        /*c524*/ 	.byte	0x04, 0x1e
        /*c526*/ 	.short	(.L_62 - .L_61)
.L_61:
        /*c528*/ 	.word	0x00000000


	//----- nvinfo : EIATTR_CBANK_PARAM_SIZE
	.align		4
.L_62:
        /*c52c*/ 	.byte	0x03, 0x19
        /*c52e*/ 	.short	0x0050


	//----- nvinfo : EIATTR_PARAM_CBANK
	.align		4
        /*c530*/ 	.byte	0x04, 0x0a
        /*c532*/ 	.short	(.L_64 - .L_63)
	.align		4
.L_63:
        /*c534*/ 	.word	index@(.nv.constant0.matmul_kernel)
        /*c538*/ 	.short	0x0380
        /*c53a*/ 	.short	0x0050


	//----- nvinfo : EIATTR_SW_WAR
	.align		4
.L_64:
        /*c53c*/ 	.byte	0x04, 0x36
        /*c53e*/ 	.short	(.L_66 - .L_65)
.L_65:
        /*c540*/ 	.word	0x00000008
.L_66:


//--------------------- .nv.compat                --------------------------
	.section	.nv.compat,"",@"SHT_CUDA_COMPAT_INFO"
	.align	4
        /*0000*/ 	.byte	0x02, 0x02, 0x02, 0x00, 0x02, 0x05, 0x05, 0x00, 0x02, 0x03, 0x00, 0x00, 0x02, 0x06, 0x01, 0x00


//--------------------- .nv.callgraph             --------------------------
	.section	.nv.callgraph,"",@"SHT_CUDA_CALLGRAPH"
	.align	4
	.sectionentsize	8
	.align		4
        /*0000*/ 	.word	0x00000000
	.align		4
        /*0004*/ 	.word	0xffffffff
	.align		4
        /*0008*/ 	.word	0x00000000
	.align		4
        /*000c*/ 	.word	0xfffffffe
	.align		4
        /*0010*/ 	.word	0x00000000
	.align		4
        /*0014*/ 	.word	0xfffffffd
	.align		4
        /*0018*/ 	.word	0x00000000
	.align		4
        /*001c*/ 	.word	0xfffffffc


//--------------------- .text.matmul_kernel       --------------------------
	.section	.text.matmul_kernel,"ax",@progbits
	.align	128
        .global         matmul_kernel
        .type           matmul_kernel,@function
        .size           matmul_kernel,(.L_x_20 - matmul_kernel)
        .other          matmul_kernel,@"STO_CUDA_ENTRY STV_DEFAULT"
matmul_kernel:
.text.matmul_kernel:
[----:B------:R-:W0:Y:S01]  /*0000*/  LDC R1, c[0x0][0x37c] ;  /* 0x0000df00ff017b82 */ /* 0x000e220000000800 */
[----:B------:R-:W1:Y:S01]  /*0010*/  S2R R0, SR_TID.X ;  /* 0x0000000000007919 */ /* 0x000e620000002100 */
[----:B0-----:R-:W-:Y:S01]  /*0020*/  VIADD R1, R1, 0xffffe1c8 ;  /* 0xffffe1c801017836 */ /* 0x001fe20000000000 */
[----:B-1----:R-:W-:-:S13]  /*0030*/  ISETP.GE.U32.AND P0, PT, R0, 0x20, PT ;  /* 0x000000200000780c */ /* 0x002fda0003f06070 */
[----:B------:R-:W-:Y:S02]  /*0040*/  VOTEU.ANY UP0, P0 ;  /* 0x0000000000ff7886 */ /* 0x000fe40000000100 */
[----:B------:R-:W-:Y:S05]  /*0050*/  BRA.U UP0, `(.L_x_0) ;  /* 0x0000000100b87547 */ /* 0x000fea000b800000 */
[----:B------:R-:W0:Y:S01]  /*0060*/  S2UR UR6, SR_CgaCtaId ;  /* 0x00000000000679c3 */ /* 0x000e220000008800 */
[----:B------:R-:W-:Y:S01]  /*0070*/  NOP ;  /* 0x0000000000007918 */ /* 0x000fe20000000000 */
[----:B------:R-:W-:Y:S02]  /*0080*/  UMOV UR4, 0x40 ;  /* 0x0000004000047882 */ /* 0x000fe40000000000 */
[----:B0-----:R-:W-:-:S09]  /*0090*/  ULEA UR4, UR6, UR4, 0x18 ;  /* 0x0000000406047291 */ /* 0x001fd2000f8ec0ff */
[----:B------:R-:W0:Y:S01]  /*00a0*/  LDS.U8 R0, [UR4] ;  /* 0x00000004ff007984 */ /* 0x000e220008000000 */
[----:B------:R-:W-:Y:S02]  /*00b0*/  UMOV UR4, 0x400 ;  /* 0x0000040000047882 */ /* 0x000fe40000000000 */
[----:B------:R-:W-:Y:S01]  /*00c0*/  ULEA UR4, UR6, UR4, 0x18 ;  /* 0x0000000406047291 */ /* 0x000fe2000f8ec0ff */
[----:B0-----:R-:W-:-:S13]  /*00d0*/  ISETP.NE.AND P0, PT, R0, RZ, PT ;  /* 0x000000ff0000720c */ /* 0x001fda0003f05270 */
[----:B------:R-:W-:Y:S05]  /*00e0*/  @P0 BRA `(.L_x_1) ;  /* 0x00000000007c0947 */ /* 0x000fea0003800000 */
[----:B------:R-:W-:-:S13]  /*00f0*/  ELECT P0, URZ, PT ;  /* 0x0000000000ff782f */ /* 0x000fda0003800000 */
[----:B------:R-:W-:Y:S05]  /*0100*/  @!P0 BRA `(.L_x_2) ;  /* 0x0000000000848947 */ /* 0x000fea0003800000 */
[----:B------:R-:W-:Y:S01]  /*0110*/  UMOV UR5, 0x8 ;  /* 0x0000000800057882 */ /* 0x000fe20000000000 */
[----:B------:R-:W-:Y:S02]  /*0120*/  IMAD.MOV.U32 R4, RZ, RZ, 0x1 ;  /* 0x00000001ff047424 */ /* 0x000fe400078e00ff */
[----:B------:R-:W-:Y:S02]  /*0130*/  IMAD.MOV.U32 R5, RZ, RZ, 0xff ;  /* 0x000000ffff057424 */ /* 0x000fe400078e00ff */
[----:B------:R-:W-:Y:S04]  /*0140*/  DEPBAR.LE SB0, 0x36 ;  /* 0x00008d800000791a */ /* 0x000fe80000000000 */
[----:B------:R-:W0:Y:S02]  /*0150*/  UTCATOMSWS.FIND_AND_SET.ALIGN UP1, UR5, UR5 ;  /* 0x00000005000575e3 */ /* 0x000e240008020800 */
[----:B0-----:R-:W-:-:S04]  /*0160*/  PLOP3.LUT P0, PT, PT, PT, UP1, 0x80, 0x8 ;  /* 0x000000000008781c */ /* 0x001fc80003f0f018 */
[----:B------:R-:W-:-:S04]  /*0170*/  SEL R0, RZ, 0xffffffff, !P0 ;  /* 0xffffffffff007807 */ /* 0x000fc80004000000 */
[----:B------:R-:W-:Y:S01]  /*0180*/  ISETP.NE.AND P0, PT, R0, RZ, PT ;  /* 0x000000ff0000720c */ /* 0x000fe20003f05270 */
[----:B------:R-:W-:-:S12]  /*0190*/  IMAD.U32 R0, RZ, RZ, UR5 ;  /* 0x00000005ff007e24 */ /* 0x000fd8000f8e00ff */
[----:B------:R-:W-:Y:S05]  /*01a0*/  @P0 BRA `(.L_x_3) ;  /* 0x0000000000240947 */ /* 0x000fea0003800000 */
.L_x_4:
[----:B------:R-:W-:Y:S05]  /*01b0*/  NANOSLEEP 0x64 ;  /* 0x000000640000795d */ /* 0x000fea0003800000 */
[----:B------:R-:W-:-:S05]  /*01c0*/  UMOV UR5, 0x8 ;  /* 0x0000000800057882 */ /* 0x000fca0000000000 */
[----:B------:R-:W-:Y:S04]  /*01d0*/  DEPBAR.LE SB0, 0x36 ;  /* 0x00008d800000791a */ /* 0x000fe80000000000 */
[----:B------:R-:W0:Y:S02]  /*01e0*/  UTCATOMSWS.FIND_AND_SET.ALIGN UP1, UR5, UR5 ;  /* 0x00000005000575e3 */ /* 0x000e240008020800 */
[----:B0-----:R-:W-:-:S04]  /*01f0*/  PLOP3.LUT P0, PT, PT, PT, UP1, 0x80, 0x8 ;  /* 0x000000000008781c */ /* 0x001fc80003f0f018 */
[----:B------:R-:W-:-:S04]  /*0200*/  SEL R0, RZ, 0xffffffff, !P0 ;  /* 0xffffffffff007807 */ /* 0x000fc80004000000 */
[----:B------:R-:W-:Y:S01]  /*0210*/  ISETP.NE.AND P0, PT, R0, RZ, PT ;  /* 0x000000ff0000720c */ /* 0x000fe20003f05270 */
[----:B------:R-:W-:-:S12]  /*0220*/  IMAD.U32 R0, RZ, RZ, UR5 ;  /* 0x00000005ff007e24 */ /* 0x000fd8000f8e00ff */
[----:B------:R-:W-:Y:S05]  /*0230*/  @!P0 BRA `(.L_x_4) ;  /* 0xfffffffc00dc8947 */ /* 0x000fea000383ffff */
.L_x_3:
[C---:B------:R-:W-:Y:S01]  /*0240*/  VIADD R3, R0.reuse, 0x10 ;  /* 0x0000001000037836 */ /* 0x040fe20000000000 */
[----:B------:R-:W-:Y:S01]  /*0250*/  UMOV UR5, 0x50 ;  /* 0x0000005000057882 */ /* 0x000fe20000000000 */
[----:B------:R-:W-:Y:S01]  /*0260*/  SHF.L.U32 R2, R5, R0, RZ ;  /* 0x0000000005027219 */ /* 0x000fe200000006ff */
[----:B------:R-:W-:Y:S01]  /*0270*/  ULEA UR5, UR6, UR5, 0x18 ;  /* 0x0000000506057291 */ /* 0x000fe2000f8ec0ff */
[----:B------:R-:W-:Y:S01]  /*0280*/  IMAD.SHL.U32 R0, R0, 0x20, RZ ;  /* 0x0000002000007824 */ /* 0x000fe200078e00ff */
[----:B------:R-:W-:-:S04]  /*0290*/  SHF.L.U32 R3, R4, R3, RZ ;  /* 0x0000000304037219 */ /* 0x000fc800000006ff */
[----:B------:R-:W-:-:S05]  /*02a0*/  LOP3.LUT R2, R3, R2, RZ, 0xfc, !PT ;  /* 0x0000000203027212 */ /* 0x000fca00078efcff */
[----:B------:R0:W-:Y:S04]  /*02b0*/  ATOMS.OR RZ, [UR5], R2 ;  /* 0x00000002ffff798c */ /* 0x0001e8000b000005 */
[----:B------:R0:W-:Y:S01]  /*02c0*/  STS [UR4], R0 ;  /* 0x00000000ff007988 */ /* 0x0001e20008000804 */
[----:B------:R-:W-:Y:S05]  /*02d0*/  BRA `(.L_x_2) ;  /* 0x0000000000107947 */ /* 0x000fea0003800000 */
.L_x_1:
[----:B------:R-:W-:Y:S01]  /*02e0*/  IMAD.MOV.U32 R0, RZ, RZ, -0x1 ;  /* 0xffffffffff007424 */ /* 0x000fe200078e00ff */
[----:B------:R-:W-:-:S04]  /*02f0*/  MOV R2, 0x320 ;  /* 0x0000032000027802 */ /* 0x000fc80000000f00 */
[----:B------:R0:W-:Y:S03]  /*0300*/  STS [UR4], R0 ;  /* 0x00000000ff007988 */ /* 0x0001e60008000804 */
[----:B0-----:R-:W-:Y:S05]  /*0310*/  CALL.REL.NOINC `($__internal_1_$__cuda_sm10x_tcgen05_guardrail_trap_phase_invalid_during_alloc) ;  /* 0x000003d400007944 */ /* 0x001fea0003c00000 */
.L_x_2:
[----:B------:R-:W-:Y:S05]  /*0320*/  WARPSYNC.ALL ;  /* 0x0000000000007948 */ /* 0x000fea0003800000 */
[----:B------:R-:W-:Y:S01]  /*0330*/  NOP ;  /* 0x0000000000007918 */ /* 0x000fe20000000000 */
.L_x_0:
[----:B------:R-:W1:Y:S01]  /*0340*/  LDC.64 R84, c[0x0][0x398] ;  /* 0x0000e600ff547b82 */ /* 0x000e620000000a00 */
[----:B------:R-:W2:Y:S01]  /*0350*/  S2R R5, SR_CTAID.X ;  /* 0x0000000000057919 */ /* 0x000ea20000002500 */
[----:B------:R-:W-:Y:S01]  /*0360*/  UMOV UR4, 0x400 ;  /* 0x0000040000047882 */ /* 0x000fe20000000000 */
[----:B------:R-:W3:Y:S01]  /*0370*/  LDCU UR7, c[0x0][0x3a4] ;  /* 0x00007480ff0777ac */ /* 0x000ee20008000800 */
[----:B------:R-:W4:Y:S01]  /*0380*/  S2R R19, SR_TID.X ;  /* 0x0000000000137919 */ /* 0x000f220000002100 */
[----:B------:R-:W0:Y:S03]  /*0390*/  LDCU.128 UR12, c[0x0][0x380] ;  /* 0x00007000ff0c77ac */ /* 0x000e260008000c00 */
[----:B------:R-:W5:Y:S01]  /*03a0*/  S2UR UR6, SR_CgaCtaId ;  /* 0x00000000000679c3 */ /* 0x000f620000008800 */
[----:B------:R-:W-:-:S07]  /*03b0*/  UMOV UR10, 0x1 ;  /* 0x00000001000a7882 */ /* 0x000fce0000000000 */
[----:B------:R-:W0:Y:S02]  /*03c0*/  LDC R48, c[0x0][0x3a0] ;  /* 0x0000e800ff307b82 */ /* 0x000e240000000800 */
[----:B01----:R-:W-:-:S06]  /*03d0*/  VIADD R0, R85, 0x7f ;  /* 0x0000007f55007836 */ /* 0x003fcc0000000000 */
[----:B------:R-:W0:Y:S01]  /*03e0*/  LDC.64 R66, c[0x0][0x3a8] ;  /* 0x0000ea00ff427b82 */ /* 0x000e220000000a00 */
[----:B------:R-:W-:Y:S01]  /*03f0*/  SHF.R.S32.HI R3, RZ, 0x1f, R0 ;  /* 0x0000001fff037819 */ /* 0x000fe20000011400 */
[----:B-----5:R-:W-:-:S03]  /*0400*/  ULEA UR4, UR6, UR4, 0x18 ;  /* 0x0000000406047291 */ /* 0x020fc6000f8ec0ff */
[----:B------:R-:W-:Y:S02]  /*0410*/  LEA.HI R3, R3, R0, RZ, 0x7 ;  /* 0x0000000003037211 */ /* 0x000fe400078f38ff */
[----:B--2---:R-:W-:Y:S02]  /*0420*/  IABS R8, R5 ;  /* 0x0000000500087213 */ /* 0x004fe40000000000 */
[----:B------:R-:W-:Y:S02]  /*0430*/  SHF.R.S32.HI R3, RZ, 0x7, R3 ;  /* 0x00000007ff037819 */ /* 0x000fe40000011403 */
[----:B----4-:R-:W-:Y:S02]  /*0440*/  LOP3.LUT R15, R19, 0x7f, RZ, 0xc0, !PT ;  /* 0x0000007f130f7812 */ /* 0x010fe400078ec0ff */
[----:B------:R-:W-:Y:S01]  /*0450*/  SHF.R.U32.HI R19, RZ, 0x5, R19 ;  /* 0x00000005ff137819 */ /* 0x000fe20000011613 */
[----:B------:R-:W-:-:S05]  /*0460*/  IMAD.SHL.U32 R4, R3, 0x4, RZ ;  /* 0x0000000403047824 */ /* 0x000fca00078e00ff */
[-C--:B------:R-:W-:Y:S02]  /*0470*/  IABS R7, R4.reuse ;  /* 0x0000000400077213 */ /* 0x080fe40000000000 */
[----:B------:R-:W-:Y:S02]  /*0480*/  IABS R10, R4 ;  /* 0x00000004000a7213 */ /* 0x000fe40000000000 */
[----:B------:R-:W1:Y:S08]  /*0490*/  I2F.RP R0, R7 ;  /* 0x0000000700007306 */ /* 0x000e700000209400 */
[----:B-1----:R-:W1:Y:S02]  /*04a0*/  MUFU.RCP R0, R0 ;  /* 0x0000000000007308 */ /* 0x002e640000001000 */
[----:B-1----:R-:W-:-:S02]  /*04b0*/  VIADD R2, R0, 0xffffffe ;  /* 0x0ffffffe00027836 */ /* 0x002fc40000000000 */
[----:B------:R-:W-:-:S04]  /*04c0*/  IMAD.MOV R0, RZ, RZ, -R10 ;  /* 0x000000ffff007224 */ /* 0x000fc800078e0a0a */
[----:B------:R1:W2:Y:S02]  /*04d0*/  F2I.FTZ.U32.TRUNC.NTZ R3, R2 ;  /* 0x0000000200037305 */ /* 0x0002a4000021f000 */
[----:B-1----:R-:W-:Y:S02]  /*04e0*/  IMAD.MOV.U32 R2, RZ, RZ, RZ ;  /* 0x000000ffff027224 */ /* 0x002fe400078e00ff */
[----:B--2---:R-:W-:-:S04]  /*04f0*/  IMAD.MOV R6, RZ, RZ, -R3 ;  /* 0x000000ffff067224 */ /* 0x004fc800078e0a03 */
[----:B------:R-:W-:Y:S01]  /*0500*/  IMAD R9, R6, R7, RZ ;  /* 0x0000000706097224 */ /* 0x000fe200078e02ff */
[----:B------:R-:W-:Y:S02]  /*0510*/  MOV R6, R8 ;  /* 0x0000000800067202 */ /* 0x000fe40000000f00 */
[----:B------:R-:W-:Y:S01]  /*0520*/  IABS R8, R85 ;  /* 0x0000005500087213 */ /* 0x000fe20000000000 */
[----:B------:R-:W-:-:S06]  /*0530*/  IMAD.HI.U32 R3, R3, R9, R2 ;  /* 0x0000000903037227 */ /* 0x000fcc00078e0002 */
[----:B------:R-:W-:-:S04]  /*0540*/  IMAD.HI.U32 R3, R3, R6, RZ ;  /* 0x0000000603037227 */ /* 0x000fc800078e00ff */
[----:B------:R-:W-:Y:S01]  /*0550*/  IMAD R0, R3, R0, R6 ;  /* 0x0000000003007224 */ /* 0x000fe200078e0206 */
[----:B------:R-:W-:Y:S04]  /*0560*/  BAR.SYNC.DEFER_BLOCKING 0x0 ;  /* 0x0000000000007b1d */ /* 0x000fe80000010000 */
[----:B------:R-:W-:-:S13]  /*0570*/  ISETP.GT.U32.AND P1, PT, R7, R0, PT ;  /* 0x000000000700720c */ /* 0x000fda0003f24070 */
[----:B------:R-:W-:Y:S02]  /*0580*/  @!P1 IMAD.IADD R0, R0, 0x1, -R7 ;  /* 0x0000000100009824 */ /* 0x000fe400078e0a07 */
[----:B------:R-:W-:Y:S01]  /*0590*/  @!P1 VIADD R3, R3, 0x1 ;  /* 0x0000000103039836 */ /* 0x000fe20000000000 */
[----:B------:R-:W-:Y:S02]  /*05a0*/  ISETP.NE.AND P1, PT, R4, RZ, PT ;  /* 0x000000ff0400720c */ /* 0x000fe40003f25270 */
[----:B------:R-:W-:Y:S02]  /*05b0*/  ISETP.GE.U32.AND P0, PT, R0, R7, PT ;  /* 0x000000070000720c */ /* 0x000fe40003f06070 */
[----:B------:R-:W-:-:S04]  /*05c0*/  LOP3.LUT R0, R5, R4, RZ, 0x3c, !PT ;  /* 0x0000000405007212 */ /* 0x000fc800078e3cff */
[----:B------:R-:W-:Y:S01]  /*05d0*/  ISETP.GE.AND P2, PT, R0, RZ, PT ;  /* 0x000000ff0000720c */ /* 0x000fe20003f46270 */
[----:B------:R-:W-:-:S06]  /*05e0*/  VIADD R0, R84, 0xff ;  /* 0x000000ff54007836 */ /* 0x000fcc0000000000 */
[----:B------:R-:W-:-:S04]  /*05f0*/  @P0 VIADD R3, R3, 0x1 ;  /* 0x0000000103030836 */ /* 0x000fc80000000000 */
[----:B------:R-:W-:Y:S01]  /*0600*/  IMAD.MOV.U32 R2, RZ, RZ, R3 ;  /* 0x000000ffff027224 */ /* 0x000fe200078e0003 */
[----:B------:R-:W-:-:S03]  /*0610*/  SHF.R.S32.HI R3, RZ, 0x1f, R0 ;  /* 0x0000001fff037819 */ /* 0x000fc60000011400 */
[----:B------:R-:W-:Y:S01]  /*0620*/  @!P2 IMAD.MOV R2, RZ, RZ, -R2 ;  /* 0x000000ffff02a224 */ /* 0x000fe200078e0a02 */
[----:B------:R-:W-:Y:S02]  /*0630*/  @!P1 LOP3.LUT R2, RZ, R4, RZ, 0x33, !PT ;  /* 0x00000004ff029212 */ /* 0x000fe400078e33ff */
[----:B------:R-:W-:-:S03]  /*0640*/  LEA.HI R3, R3, R0, RZ, 0x8 ;  /* 0x0000000003037211 */ /* 0x000fc600078f40ff */
[----:B------:R-:W-:Y:S02]  /*0650*/  IMAD.SHL.U32 R10, R2, 0x4, RZ ;  /* 0x00000004020a7824 */ /* 0x000fe400078e00ff */
[----:B------:R-:W-:-:S03]  /*0660*/  IMAD.MOV R2, RZ, RZ, -R2 ;  /* 0x000000ffff027224 */ /* 0x000fc600078e0a02 */
[----:B------:R-:W-:Y:S01]  /*0670*/  LEA.HI.SX32 R3, R3, -R10, 0x18 ;  /* 0x8000000a03037211 */ /* 0x000fe200078fc2ff */
[----:B------:R-:W-:Y:S02]  /*0680*/  IMAD R11, R4, R2, R5 ;  /* 0x00000002040b7224 */ /* 0x000fe400078e0205 */
[----:B------:R-:W-:Y:S01]  /*0690*/  HFMA2 R2, -RZ, RZ, 0, 0 ;  /* 0x00000000ff027431 */ /* 0x000fe200000001ff */
[----:B------:R-:W-:Y:S02]  /*06a0*/  VIMNMX R12, PT, PT, R3, 0x4, PT ;  /* 0x00000004030c7848 */ /* 0x000fe40003fe0100 */
[----:B------:R-:W-:Y:S02]  /*06b0*/  IABS R4, R11 ;  /* 0x0000000b00047213 */ /* 0x000fe40000000000 */
[----:B------:R-:W-:-:S04]  /*06c0*/  IABS R6, R12 ;  /* 0x0000000c00067213 */ /* 0x000fc80000000000 */
[----:B------:R-:W1:Y:S08]  /*06d0*/  I2F.RP R0, R6 ;  /* 0x0000000600007306 */ /* 0x000e700000209400 */
[----:B-1----:R-:W1:Y:S02]  /*06e0*/  MUFU.RCP R0, R0 ;  /* 0x0000000000007308 */ /* 0x002e640000001000 */
[----:B-1----:R-:W-:-:S06]  /*06f0*/  VIADD R3, R0, 0xffffffe ;  /* 0x0ffffffe00037836 */ /* 0x002fcc0000000000 */
[----:B------:R-:W1:Y:S02]  /*0700*/  F2I.FTZ.U32.TRUNC.NTZ R3, R3 ;  /* 0x0000000300037305 */ /* 0x000e64000021f000 */
[----:B-1----:R-:W-:-:S04]  /*0710*/  IMAD.MOV R7, RZ, RZ, -R3 ;  /* 0x000000ffff077224 */ /* 0x002fc800078e0a03 */
[----:B------:R-:W-:Y:S01]  /*0720*/  IMAD R5, R7, R6, RZ ;  /* 0x0000000607057224 */ /* 0x000fe200078e02ff */
[----:B------:R-:W-:-:S03]  /*0730*/  IABS R7, R12 ;  /* 0x0000000c00077213 */ /* 0x000fc60000000000 */
[----:B------:R-:W-:-:S04]  /*0740*/  IMAD.HI.U32 R0, R3, R5, R2 ;  /* 0x0000000503007227 */ /* 0x000fc800078e0002 */
[----:B------:R-:W-:Y:S02]  /*0750*/  IMAD.MOV.U32 R3, RZ, RZ, R4 ;  /* 0x000000ffff037224 */ /* 0x000fe400078e0004 */
[----:B------:R-:W-:Y:S01]  /*0760*/  IMAD.MOV.U32 R2, RZ, RZ, R8 ;  /* 0x000000ffff027224 */ /* 0x000fe200078e0008 */
[----:B------:R-:W-:Y:S01]  /*0770*/  IABS R8, R84 ;  /* 0x0000005400087213 */ /* 0x000fe20000000000 */
[----:B------:R-:W-:Y:S02]  /*0780*/  IMAD.MOV R4, RZ, RZ, -R7 ;  /* 0x000000ffff047224 */ /* 0x000fe400078e0a07 */
[----:B------:R-:W-:Y:S01]  /*0790*/  IMAD.HI.U32 R0, R0, R3, RZ ;  /* 0x0000000300007227 */ /* 0x000fe200078e00ff */
[----:B------:R-:W1:Y:S03]  /*07a0*/  I2F.RP R5, R2 ;  /* 0x0000000200057306 */ /* 0x000e660000209400 */
[----:B------:R-:W-:-:S05]  /*07b0*/  IMAD R3, R0, R4, R3 ;  /* 0x0000000400037224 */ /* 0x000fca00078e0203 */
[----:B------:R-:W-:Y:S01]  /*07c0*/  ISETP.GT.U32.AND P1, PT, R6, R3, PT ;  /* 0x000000030600720c */ /* 0x000fe20003f24070 */
[----:B------:R-:W2:Y:S08]  /*07d0*/  I2F.RP R4, R8 ;  /* 0x0000000800047306 */ /* 0x000eb00000209400 */
[----:B-1----:R-:W1:Y:S04]  /*07e0*/  MUFU.RCP R5, R5 ;  /* 0x0000000500057308 */ /* 0x002e680000001000 */
[----:B------:R-:W-:-:S02]  /*07f0*/  @!P1 IMAD.IADD R3, R3, 0x1, -R6 ;  /* 0x0000000103039824 */ /* 0x000fc400078e0a06 */
[----:B------:R-:W-:Y:S01]  /*0800*/  @!P1 VIADD R0, R0, 0x1 ;  /* 0x0000000100009836 */ /* 0x000fe20000000000 */
[----:B------:R-:W-:Y:S01]  /*0810*/  ISETP.NE.AND P1, PT, R12, RZ, PT ;  /* 0x000000ff0c00720c */ /* 0x000fe20003f25270 */
[----:B--2---:R-:W2:Y:S01]  /*0820*/  MUFU.RCP R4, R4 ;  /* 0x0000000400047308 */ /* 0x004ea20000001000 */
[----:B------:R-:W-:Y:S02]  /*0830*/  ISETP.GE.U32.AND P0, PT, R3, R6, PT ;  /* 0x000000060300720c */ /* 0x000fe40003f06070 */
[----:B------:R-:W-:-:S04]  /*0840*/  LOP3.LUT R3, R11, R12, RZ, 0x3c, !PT ;  /* 0x0000000c0b037212 */ /* 0x000fc800078e3cff */
[----:B------:R-:W-:Y:S01]  /*0850*/  ISETP.GE.AND P2, PT, R3, RZ, PT ;  /* 0x000000ff0300720c */ /* 0x000fe20003f46270 */
[----:B-1----:R-:W-:-:S04]  /*0860*/  VIADD R6, R5, 0xffffffe ;  /* 0x0ffffffe05067836 */ /* 0x002fc80000000000 */
[----:B------:R1:W4:Y:S02]  /*0870*/  F2I.FTZ.U32.TRUNC.NTZ R7, R6 ;  /* 0x0000000600077305 */ /* 0x000324000021f000 */
[----:B------:R-:W-:Y:S02]  /*0880*/  @P0 VIADD R0, R0, 0x1 ;  /* 0x0000000100000836 */ /* 0x000fe40000000000 */
[----:B--2---:R-:W-:Y:S02]  /*0890*/  VIADD R4, R4, 0xffffffe ;  /* 0x0ffffffe04047836 */ /* 0x004fe40000000000 */
[----:B------:R-:W-:Y:S02]  /*08a0*/  IMAD.MOV.U32 R13, RZ, RZ, R0 ;  /* 0x000000ffff0d7224 */ /* 0x000fe400078e0000 */
[----:B------:R-:W2:Y:S01]  /*08b0*/  F2I.FTZ.U32.TRUNC.NTZ R5, R4 ;  /* 0x0000000400057305 */ /* 0x000ea2000021f000 */
[----:B-1----:R-:W-:Y:S01]  /*08c0*/  MOV R6, RZ ;  /* 0x000000ff00067202 */ /* 0x002fe20000000f00 */
[----:B------:R-:W-:Y:S01]  /*08d0*/  @!P2 IMAD.MOV R13, RZ, RZ, -R13 ;  /* 0x000000ffff0da224 */ /* 0x000fe200078e0a0d */
[----:B------:R-:W-:Y:S01]  /*08e0*/  @!P1 LOP3.LUT R13, RZ, R12, RZ, 0x33, !PT ;  /* 0x0000000cff0d9212 */ /* 0x000fe200078e33ff */
[----:B----4-:R-:W-:-:S04]  /*08f0*/  IMAD.MOV R9, RZ, RZ, -R7 ;  /* 0x000000ffff097224 */ /* 0x010fc800078e0a07 */
[----:B------:R-:W-:Y:S02]  /*0900*/  IMAD.MOV R3, RZ, RZ, -R13 ;  /* 0x000000ffff037224 */ /* 0x000fe400078e0a0d */
[----:B------:R-:W-:Y:S02]  /*0910*/  IMAD.SHL.U32 R18, R13, 0x80, RZ ;  /* 0x000000800d127824 */ /* 0x000fe400078e00ff */
[----:B------:R-:W-:Y:S02]  /*0920*/  IMAD R9, R9, R2, RZ ;  /* 0x0000000209097224 */ /* 0x000fe400078e02ff */
[----:B------:R-:W-:Y:S01]  /*0930*/  IMAD R3, R12, R3, R11 ;  /* 0x000000030c037224 */ /* 0x000fe200078e020b */
[----:B------:R-:W-:Y:S01]  /*0940*/  STL [R1+0x300], R18 ;  /* 0x0003001201007387 */ /* 0x000fe20000100800 */
[----:B------:R-:W-:Y:S02]  /*0950*/  VIADD R14, R18, 0x7f ;  /* 0x0000007f120e7836 */ /* 0x000fe40000000000 */
[----:B------:R-:W-:-:S03]  /*0960*/  IMAD.HI.U32 R0, R7, R9, R6 ;  /* 0x0000000907007227 */ /* 0x000fc600078e0006 */
[----:B------:R-:W-:Y:S01]  /*0970*/  IABS R6, R14 ;  /* 0x0000000e00067213 */ /* 0x000fe20000000000 */
[----:B------:R-:W-:Y:S01]  /*0980*/  IMAD.IADD R3, R10, 0x1, R3 ;  /* 0x000000010a037824 */ /* 0x000fe200078e0203 */
[----:B------:R-:W-:Y:S01]  /*0990*/  ISETP.GE.AND P3, PT, R14, RZ, PT ;  /* 0x000000ff0e00720c */ /* 0x000fe20003f66270 */
[----:B--2---:R-:W-:Y:S01]  /*09a0*/  IMAD.MOV R7, RZ, RZ, -R5 ;  /* 0x000000ffff077224 */ /* 0x004fe200078e0a05 */
[----:B------:R-:W1:Y:S01]  /*09b0*/  LDS R10, [UR4] ;  /* 0x00000004ff0a7984 */ /* 0x000e620008000800 */
[----:B------:R-:W-:Y:S02]  /*09c0*/  IMAD R17, R3, 0x100, R15 ;  /* 0x0000010003117824 */ /* 0x000fe400078e020f */
[----:B------:R-:W-:Y:S02]  /*09d0*/  IMAD.MOV.U32 R4, RZ, RZ, RZ ;  /* 0x000000ffff047224 */ /* 0x000fe400078e00ff */
[----:B------:R-:W-:Y:S01]  /*09e0*/  IMAD R3, R7, R8, RZ ;  /* 0x0000000807037224 */ /* 0x000fe200078e02ff */
[----:B------:R-:W-:Y:S01]  /*09f0*/  IABS R9, R17 ;  /* 0x0000001100097213 */ /* 0x000fe20000000000 */
[----:B------:R-:W-:Y:S01]  /*0a00*/  IMAD.MOV.U32 R7, RZ, RZ, R6 ;  /* 0x000000ffff077224 */ /* 0x000fe200078e0006 */
[----:B------:R2:W-:Y:S01]  /*0a10*/  STL [R1+0x304], R17 ;  /* 0x0003041101007387 */ /* 0x0005e20000100800 */
[----:B------:R-:W-:-:S04]  /*0a20*/  IMAD.HI.U32 R4, R5, R3, R4 ;  /* 0x0000000305047227 */ /* 0x000fc800078e0004 */
[----:B------:R-:W-:-:S04]  /*0a30*/  IMAD.HI.U32 R5, R0, R7, RZ ;  /* 0x0000000700057227 */ /* 0x000fc800078e00ff */
[----:B------:R-:W-:Y:S02]  /*0a40*/  VIADD R16, R17, 0x80 ;  /* 0x0000008011107836 */ /* 0x000fe40000000000 */
[----:B------:R-:W-:-:S03]  /*0a50*/  IMAD.HI.U32 R3, R4, R9, RZ ;  /* 0x0000000904037227 */ /* 0x000fc600078e00ff */
[----:B------:R-:W-:Y:S01]  /*0a60*/  IABS R11, R16 ;  /* 0x00000010000b7213 */ /* 0x000fe20000000000 */
[----:B------:R-:W-:Y:S01]  /*0a70*/  IMAD.MOV R5, RZ, RZ, -R5 ;  /* 0x000000ffff057224 */ /* 0x000fe200078e0a05 */
[----:B------:R2:W-:Y:S01]  /*0a80*/  STL [R1+0x6b0], R16 ;  /* 0x0006b01001007387 */ /* 0x0005e20000100800 */
[----:B------:R-:W-:Y:S02]  /*0a90*/  IMAD.MOV R3, RZ, RZ, -R3 ;  /* 0x000000ffff037224 */ /* 0x000fe400078e0a03 */
[----:B------:R-:W-:Y:S02]  /*0aa0*/  IMAD R7, R2, R5, R7 ;  /* 0x0000000502077224 */ /* 0x000fe400078e0207 */
[----:B------:R-:W-:Y:S01]  /*0ab0*/  IMAD R5, R8, R3, R9 ;  /* 0x0000000308057224 */ /* 0x000fe200078e0209 */
[----:B------:R-:W-:Y:S01]  /*0ac0*/  SHF.L.U32 R3, R19, 0x15, RZ ;  /* 0x0000001513037819 */ /* 0x000fe200000006ff */
[----:B------:R-:W-:Y:S01]  /*0ad0*/  IMAD.HI.U32 R4, R4, R11, RZ ;  /* 0x0000000b04047227 */ /* 0x000fe200078e00ff */
[----:B------:R-:W-:Y:S01]  /*0ae0*/  BAR.SYNC.DEFER_BLOCKING 0x0 ;  /* 0x0000000000007b1d */ /* 0x000fe20000010000 */
[----:B------:R-:W-:-:S02]  /*0af0*/  ISETP.GT.U32.AND P2, PT, R2, R7, PT ;  /* 0x000000070200720c */ /* 0x000fc40003f44070 */
[----:B------:R-:W-:Y:S01]  /*0b00*/  IMAD.MOV R4, RZ, RZ, -R4 ;  /* 0x000000ffff047224 */ /* 0x000fe200078e0a04 */
[----:B------:R-:W-:Y:S01]  /*0b10*/  ISETP.GT.U32.AND P0, PT, R8, R5, PT ;  /* 0x000000050800720c */ /* 0x000fe20003f04070 */
[----:B------:R-:W-:Y:S01]  /*0b20*/  VIADD R12, R18, 0x1 ;  /* 0x00000001120c7836 */ /* 0x000fe20000000000 */
[----:B------:R-:W-:Y:S01]  /*0b30*/  LOP3.LUT R3, R3, 0x600000, RZ, 0xc0, !PT ;  /* 0x0060000003037812 */ /* 0x000fe200078ec0ff */
[----:B------:R-:W-:Y:S01]  /*0b40*/  IMAD R6, R8, R4, R11 ;  /* 0x0000000408067224 */ /* 0x000fe200078e020b */
[----:B-1----:R-:W-:Y:S01]  /*0b50*/  R2UR UR5, R10 ;  /* 0x000000000a0572ca */ /* 0x002fe200000e0000 */
[----:B------:R-:W-:Y:S01]  /*0b60*/  VIADD R13, R18, 0x2 ;  /* 0x00000002120d7836 */ /* 0x000fe20000000000 */
[----:B------:R-:W-:Y:S02]  /*0b70*/  IABS R9, R12 ;  /* 0x0000000c00097213 */ /* 0x000fe40000000000 */
[----:B------:R-:W-:Y:S02]  /*0b80*/  ISETP.GT.U32.AND P1, PT, R8, R6, PT ;  /* 0x000000060800720c */ /* 0x000fe40003f24070 */
[----:B------:R-:W-:Y:S01]  /*0b90*/  @!P2 IMAD.IADD R7, R7, 0x1, -R2 ;  /* 0x000000010707a824 */ /* 0x000fe200078e0a02 */
[----:B------:R-:W-:-:S02]  /*0ba0*/  IABS R11, R13 ;  /* 0x0000000d000b7213 */ /* 0x000fc40000000000 */
[--C-:B------:R-:W-:Y:S01]  /*0bb0*/  @!P0 IMAD.IADD R5, R5, 0x1, -R8.reuse ;  /* 0x0000000105058824 */ /* 0x100fe200078e0a08 */
[----:B------:R-:W-:Y:S01]  /*0bc0*/  R2UR UR8, R3 ;  /* 0x00000000030872ca */ /* 0x000fe200000e0000 */
[----:B------:R-:W-:Y:S01]  /*0bd0*/  IMAD.HI.U32 R3, R0, R9, RZ ;  /* 0x0000000900037227 */ /* 0x000fe200078e00ff */
[----:B------:R-:W-:Y:S02]  /*0be0*/  ISETP.GT.U32.AND P4, PT, R2, R7, PT ;  /* 0x000000070200720c */ /* 0x000fe40003f84070 */
[----:B------:R-:W-:Y:S01]  /*0bf0*/  ISETP.GT.U32.AND P5, PT, R8, R5, PT ;  /* 0x000000050800720c */ /* 0x000fe20003fa4070 */
[----:B------:R-:W-:Y:S01]  /*0c00*/  IMAD.HI.U32 R4, R0, R11, RZ ;  /* 0x0000000b00047227 */ /* 0x000fe200078e00ff */
[----:B------:R-:W-:Y:S02]  /*0c10*/  ISETP.GE.AND P0, PT, R12, RZ, PT ;  /* 0x000000ff0c00720c */ /* 0x000fe40003f06270 */
[----:B------:R-:W-:Y:S01]  /*0c20*/  ISETP.GE.AND P6, PT, R13, RZ, PT ;  /* 0x000000ff0d00720c */ /* 0x000fe20003fc6270 */
[----:B------:R-:W-:Y:S01]  /*0c30*/  @!P1 IMAD.IADD R6, R6, 0x1, -R8 ;  /* 0x0000000106069824 */ /* 0x000fe200078e0a08 */
[----:B------:R-:W-:Y:S01]  /*0c40*/  ISETP.GE.AND P1, PT, R17, RZ, PT ;  /* 0x000000ff1100720c */ /* 0x000fe20003f26270 */
[----:B------:R-:W-:-:S02]  /*0c50*/  IMAD.MOV R3, RZ, RZ, -R3 ;  /* 0x000000ffff037224 */ /* 0x000fc400078e0a03 */
[----:B------:R-:W-:Y:S01]  /*0c60*/  IMAD.MOV R10, RZ, RZ, -R4 ;  /* 0x000000ffff0a7224 */ /* 0x000fe200078e0a04 */
[----:B------:R-:W-:Y:S01]  /*0c70*/  ISETP.GT.U32.AND P2, PT, R8, R6, PT ;  /* 0x000000060800720c */ /* 0x000fe20003f44070 */
[----:B------:R-:W-:Y:S01]  /*0c80*/  @!P4 IMAD.IADD R7, R7, 0x1, -R2 ;  /* 0x000000010707c824 */ /* 0x000fe200078e0a02 */
[----:B------:R-:W-:Y:S01]  /*0c90*/  ISETP.NE.AND P4, PT, R84, RZ, PT ;  /* 0x000000ff5400720c */ /* 0x000fe20003f85270 */
[----:B------:R-:W-:Y:S01]  /*0ca0*/  @!P5 IMAD.IADD R5, R5, 0x1, -R8 ;  /* 0x000000010505d824 */ /* 0x000fe200078e0a08 */
[----:B------:R-:W-:Y:S01]  /*0cb0*/  ISETP.GE.AND P5, PT, R16, RZ, PT ;  /* 0x000000ff1000720c */ /* 0x000fe20003fa6270 */
[----:B------:R-:W-:Y:S01]  /*0cc0*/  IMAD R4, R2, R3, R9 ;  /* 0x0000000302047224 */ /* 0x000fe200078e0209 */
[----:B------:R2:W-:Y:S01]  /*0cd0*/  STL [R1+0x8b4], R7 ;  /* 0x0008b40701007387 */ /* 0x0005e20000100800 */
[----:B------:R-:W-:Y:S01]  /*0ce0*/  LOP3.LUT R84, RZ, R84, RZ, 0x33, !PT ;  /* 0x00000054ff547212 */ /* 0x000fe200078e33ff */
[----:B------:R-:W-:Y:S02]  /*0cf0*/  VIADD R9, R48, 0xffffffff ;  /* 0xffffffff30097836 */ /* 0x000fe40000000000 */
[----:B------:R-:W-:Y:S01]  /*0d00*/  @!P1 IMAD.MOV R5, RZ, RZ, -R5 ;  /* 0x000000ffff059224 */ /* 0x000fe200078e0a05 */
[----:B------:R-:W-:Y:S01]  /*0d10*/  ISETP.NE.U32.AND P1, PT, R15, RZ, PT ;  /* 0x000000ff0f00720c */ /* 0x000fe20003f25070 */
[----:B------:R-:W-:-:S02]  /*0d20*/  IMAD R3, R2, R10, R11 ;  /* 0x0000000a02037224 */ /* 0x000fc400078e020b */
[----:B------:R-:W-:Y:S01]  /*0d30*/  @!P2 IMAD.IADD R6, R6, 0x1, -R8 ;  /* 0x000000010606a824 */ /* 0x000fe200078e0a08 */
[----:B------:R-:W-:Y:S01]  /*0d40*/  SEL R5, R84, R5, !P4 ;  /* 0x0000000554057207 */ /* 0x000fe20006000000 */
[----:B------:R-:W-:Y:S01]  /*0d50*/  VIADD R8, R48, 0xfffffff7 ;  /* 0xfffffff730087836 */ /* 0x000fe20000000000 */
[----:B------:R-:W-:Y:S02]  /*0d60*/  ISETP.GE.U32.AND P2, PT, R9, 0x7fffff80, PT ;  /* 0x7fffff800900780c */ /* 0x000fe40003f46070 */
[----:B------:R-:W-:Y:S01]  /*0d70*/  @!P5 IADD3 R6, PT, PT, -R6, RZ, RZ ;  /* 0x000000ff0606d210 */ /* 0x000fe20007ffe1ff */
[----:B---3--:R-:W-:Y:S01]  /*0d80*/  IMAD R5, R5, UR7, RZ ;  /* 0x0000000705057c24 */ /* 0x008fe2000f8e02ff */
[----:B------:R-:W-:Y:S01]  /*0d90*/  ISETP.GE.U32.AND P5, PT, R8, 0x7fffff78, PT ;  /* 0x7fffff780800780c */ /* 0x000fe20003fa6070 */
[----:B------:R-:W-:Y:S01]  /*0da0*/  VIADD R8, R48, 0xffffffef ;  /* 0xffffffef30087836 */ /* 0x000fe20000000000 */
[----:B------:R-:W-:-:S05]  /*0db0*/  SEL R6, R84, R6, !P4 ;  /* 0x0000000654067207 */ /* 0x000fca0006000000 */
[----:B------:R-:W-:Y:S01]  /*0dc0*/  IMAD R6, R6, UR7, RZ ;  /* 0x0000000706067c24 */ /* 0x000fe2000f8e02ff */
[----:B0-2---:R-:W-:Y:S06]  /*0dd0*/  BRA.U UP0, `(.L_x_5) ;  /* 0x0000000100187547 */ /* 0x005fec000b800000 */
[----:B------:R-:W-:Y:S01]  /*0de0*/  ELECT P4, URZ, PT ;  /* 0x0000000000ff782f */ /* 0x000fe20003880000 */
[----:B------:R-:W-:Y:S01]  /*0df0*/  IMAD.MOV.U32 R7, RZ, RZ, 0x1 ;  /* 0x00000001ff077424 */ /* 0x000fe200078e00ff */
[----:B------:R-:W-:Y:S01]  /*0e00*/  UMOV UR7, 0x40 ;  /* 0x0000004000077882 */ /* 0x000fe20000000000 */
[----:B------:R-:W-:Y:S01]  /*0e10*/  UVIRTCOUNT.DEALLOC.SMPOOL 0x80 ;  /* 0x000000800000784c */ /* 0x000fe20000000000 */
[----:B------:R-:W-:-:S09]  /*0e20*/  ULEA UR7, UR6, UR7, 0x18 ;  /* 0x0000000706077291 */ /* 0x000fd2000f8ec0ff */
[----:B------:R0:W-:Y:S03]  /*0e30*/  @P4 STS.U8 [UR7], R7 ;  /* 0x00000007ff004988 */ /* 0x0001e60008000007 */
.L_x_5:
[----:B0-----:R-:W2:Y:S01]  /*0e40*/  LDL R7, [R1+0x8b4] ;  /* 0x0008b40001077983 */ /* 0x001ea20000100800 */
[----:B------:R-:W-:Y:S01]  /*0e50*/  UIADD3 UR6, UPT, UPT, UR5, UR8, URZ ;  /* 0x0000000805067290 */ /* 0x000fe2000fffe0ff */
[C---:B------:R-:W-:Y:S01]  /*0e60*/  LEA R64, P4, R5.reuse, UR12, 0x1 ;  /* 0x0000000c05407c11 */ /* 0x040fe2000f8808ff */
[----:B------:R-:W-:Y:S01]  /*0e70*/  VOTEU.ALL UP1, P1 ;  /* 0x0000000000ff7886 */ /* 0x000fe20000820000 */
[----:B------:R-:W-:Y:S01]  /*0e80*/  STL.64 [R1+0x1870], R60 ;  /* 0x0018703c01007387 */ /* 0x000fe20000100a00 */
[----:B------:R-:W-:Y:S01]  /*0e90*/  UIADD3 UR8, UPT, UPT, UR4, 0x30000, URZ ;  /* 0x0003000004087890 */ /* 0x000fe2000fffe0ff */
[----:B------:R-:W-:Y:S01]  /*0ea0*/  LEA.HI.X.SX32 R65, R5, UR13, 0x1, P4 ;  /* 0x0000000d05417c11 */ /* 0x000fe2000a0f0eff */
[----:B------:R-:W-:Y:S01]  /*0eb0*/  VOTEU.ALL UP2, P1 ;  /* 0x0000000000ff7886 */ /* 0x000fe20000840000 */
[----:B------:R0:W-:Y:S01]  /*0ec0*/  STL.64 [R1+0x1860], R56 ;  /* 0x0018603801007387 */ /* 0x0001e20000100a00 */
[----:B------:R-:W1:Y:S01]  /*0ed0*/  LDCU.64 UR20, c[0x0][0x358] ;  /* 0x00006b00ff1477ac */ /* 0x000e620008000a00 */
[----:B------:R-:W-:Y:S01]  /*0ee0*/  IMAD.SHL.U32 R5, R66, 0x8, RZ ;  /* 0x0000000842057824 */ /* 0x000fe200078e00ff */
[----:B------:R-:W-:Y:S01]  /*0ef0*/  PRMT R15, RZ, 0x7610, R15 ;  /* 0x00007610ff0f7816 */ /* 0x000fe2000000000f */
[----:B------:R-:W-:Y:S01]  /*0f00*/  STL.64 [R1+0x1820], R50 ;  /* 0x0018203201007387 */ /* 0x000fe20000100a00 */
[----:B------:R-:W-:Y:S01]  /*0f10*/  PRMT R74, RZ, 0x7610, R74 ;  /* 0x00007610ff4a7816 */ /* 0x000fe2000000004a */
[----:B------:R-:W3:Y:S01]  /*0f20*/  LDCU UR7, c[0x0][0x3b0] ;  /* 0x00007600ff0777ac */ /* 0x000ee20008000800 */
[----:B------:R-:W-:Y:S01]  /*0f30*/  ISETP.GE.U32.AND P4, PT, R8, 0x7fffff70, PT ;  /* 0x7fffff700800780c */ /* 0x000fe20003f86070 */
[----:B------:R-:W-:Y:S01]  /*0f40*/  STL.64 [R1+0x1840], R50 ;  /* 0x0018403201007387 */ /* 0x000fe20000100a00 */
[----:B------:R-:W-:Y:S01]  /*0f50*/  PRMT R71, RZ, 0x7610, R71 ;  /* 0x00007610ff477816 */ /* 0x000fe20000000047 */
[----:B------:R-:W4:Y:S01]  /*0f60*/  LDCU UR9, c[0x0][0x3b0] ;  /* 0x00007600ff0977ac */ /* 0x000f220008000800 */
[----:B------:R-:W-:Y:S01]  /*0f70*/  PRMT R72, RZ, 0x7610, R72 ;  /* 0x00007610ff487816 */ /* 0x000fe20000000048 */
[----:B------:R1:W-:Y:S01]  /*0f80*/  STL.64 [R1+0x1868], R50 ;  /* 0x0018683201007387 */ /* 0x0003e20000100a00 */
[----:B0-----:R-:W-:Y:S01]  /*0f90*/  IMAD.WIDE R56, R5, 0x2, R64 ;  /* 0x0000000205387825 */ /* 0x001fe200078e0240 */
[----:B------:R-:W-:Y:S01]  /*0fa0*/  PRMT R10, RZ, 0x7610, R10 ;  /* 0x00007610ff0a7816 */ /* 0x000fe2000000000a */
[----:B------:R-:W0:Y:S01]  /*0fb0*/  LDCU UR19, c[0x0][0x3b0] ;  /* 0x00007600ff1377ac */ /* 0x000e220008000800 */
[----:B------:R-:W-:Y:S01]  /*0fc0*/  STL.64 [R1+0x1818], R52 ;  /* 0x0018183401007387 */ /* 0x000fe20000100a00 */
[----:B------:R-:W-:-:S02]  /*0fd0*/  PRMT R9, RZ, 0x7610, R9 ;  /* 0x00007610ff097816 */ /* 0x000fc40000000009 */
[----:B------:R-:W-:Y:S01]  /*0fe0*/  PRMT R76, RZ, 0x7610, R76 ;  /* 0x00007610ff4c7816 */ /* 0x000fe2000000004c */
[----:B------:R-:W-:Y:S01]  /*0ff0*/  STL.64 [R1+0x1830], R52 ;  /* 0x0018303401007387 */ /* 0x000fe20000100a00 */
[----:B------:R-:W-:Y:S01]  /*1000*/  PRMT R77, RZ, 0x7610, R77 ;  /* 0x00007610ff4d7816 */ /* 0x000fe2000000004d */
[----:B------:R-:W0:Y:S02]  /*1010*/  LDCU UR17, c[0x0][0x3b0] ;  /* 0x00007600ff1177ac */ /* 0x000e240008000800 */
        /* <DEDUP_REMOVED lines=46> */
[----:B------:R-:W0:Y:S03]  /*1300*/  LDCU UR34, c[0x0][0x3b0] ;  /* 0x00007600ff2277ac */ /* 0x000e260008000800 */
        /* <DEDUP_REMOVED lines=19> */
[----:B------:R-:W0:Y:S01]  /*1440*/  LDCU UR45, c[0x0][0x3b0] ;  /* 0x00007600ff2d77ac */ /* 0x000e220008000800 */
[----:B------:R-:W-:Y:S02]  /*1450*/  STTM.x64 tmem[UR6], RZ ;  /* 0x000000ff000079ed */ /* 0x000fe40008340006 */
[----:B------:R-:W-:Y:S01]  /*1460*/  STL.64 [R1+0x1768], R20 ;  /* 0x0017681401007387 */ /* 0x000fe20000100a00 */
[----:B------:R-:W0:Y:S01]  /*1470*/  LDCU UR46, c[0x0][0x3b0] ;  /* 0x00007600ff2e77ac */ /* 0x000e220008000800 */
[----:B------:R-:W-:Y:S02]  /*1480*/  STTM.x64 tmem[UR6+0x40], RZ ;  /* 0x000040ff000079ed */ /* 0x000fe40008340006 */
        /* <DEDUP_REMOVED lines=8> */
[----:B------:R-:W0:Y:S02]  /*1510*/  FENCE.VIEW.ASYNC.T ;  /* 0x00000000000073c6 */ /* 0x000e240000000200 */
[----:B------:R-:W-:Y:S01]  /*1520*/  STL.64 [R1+0x1748], R90 ;  /* 0x0017485a01007387 */ /* 0x000fe20000100a00 */
[----:B------:R-:W0:Y:S02]  /*1530*/  LDCU UR51, c[0x0][0x3b0] ;  /* 0x00007600ff3377ac */ /* 0x000e240008000800 */
[----:B0-----:R-:W-:Y:S06]  /*1540*/  BAR.SYNC.DEFER_BLOCKING 0x0 ;  /* 0x0000000000007b1d */ /* 0x001fec0000010000 */
[----:B------:R-:W0:Y:S01]  /*1550*/  LDCU UR54, c[0x0][0x3b0] ;  /* 0x00007600ff3677ac */ /* 0x000e220008000800 */
[----:B------:R-:W-:Y:S01]  /*1560*/  STL.64 [R1+0x1740], R88 ;  /* 0x0017405801007387 */ /* 0x000fe20000100a00 */
[----:B------:R-:W0:Y:S03]  /*1570*/  LDCU UR65, c[0x0][0x3b0] ;  /* 0x00007600ff4177ac */ /* 0x000e260008000800 */
[----:B------:R-:W-:Y:S01]  /*1580*/  STL.64 [R1+0x1738], R86 ;  /* 0x0017385601007387 */ /* 0x000fe20000100a00 */
[----:B------:R-:W0:Y:S03]  /*1590*/  LDCU UR61, c[0x0][0x3b0] ;  /* 0x00007600ff3d77ac */ /* 0x000e260008000800 */
[----:B------:R-:W-:Y:S01]  /*15a0*/  STL.64 [R1+0x1730], R82 ;  /* 0x0017305201007387 */ /* 0x000fe20000100a00 */
[----:B------:R-:W0:Y:S03]  /*15b0*/  LDCU UR62, c[0x0][0x3b0] ;  /* 0x00007600ff3e77ac */ /* 0x000e260008000800 */
[----:B------:R-:W-:Y:S01]  /*15c0*/  STL [R1+0x1660], R67 ;  /* 0x0016604301007387 */ /* 0x000fe20000100800 */
[----:B------:R-:W0:Y:S03]  /*15d0*/  LDCU UR50, c[0x0][0x3b0] ;  /* 0x00007600ff3277ac */ /* 0x000e260008000800 */
[----:B------:R-:W-:Y:S01]  /*15e0*/  STL [R1+0x165c], R85 ;  /* 0x00165c5501007387 */ /* 0x000fe20000100800 */
[----:B------:R-:W-:Y:S01]  /*15f0*/  PRMT R8, RZ, 0x7610, R8 ;  /* 0x00007610ff087816 */ /* 0x000fe20000000008 */
[----:B------:R-:W0:Y:S01]  /*1600*/  LDCU UR53, c[0x0][0x3b0] ;  /* 0x00007600ff3577ac */ /* 0x000e220008000800 */
[----:B-1----:R-:W-:Y:S01]  /*1610*/  PRMT R50, RZ, 0x7610, R50 ;  /* 0x00007610ff327816 */ /* 0x002fe20000000032 */
[----:B------:R-:W1:Y:S01]  /*1620*/  LDCU UR52, c[0x0][0x3b0] ;  /* 0x00007600ff3477ac */ /* 0x000e620008000800 */
[----:B------:R-:W0:Y:S01]  /*1630*/  LDCU UR55, c[0x0][0x3b0] ;  /* 0x00007600ff3777ac */ /* 0x000e220008000800 */
[----:B------:R-:W0:Y:S01]  /*1640*/  LDCU UR56, c[0x0][0x3b0] ;  /* 0x00007600ff3877ac */ /* 0x000e220008000800 */
[----:B------:R-:W0:Y:S01]  /*1650*/  LDCU UR57, c[0x0][0x3b0] ;  /* 0x00007600ff3977ac */ /* 0x000e220008000800 */
[----:B------:R-:W0:Y:S01]  /*1660*/  LDCU UR58, c[0x0][0x3b0] ;  /* 0x00007600ff3a77ac */ /* 0x000e220008000800 */
[----:B------:R-:W0:Y:S01]  /*1670*/  LDCU UR59, c[0x0][0x3b0] ;  /* 0x00007600ff3b77ac */ /* 0x000e220008000800 */
[----:B------:R-:W0:Y:S01]  /*1680*/  LDCU UR60, c[0x0][0x3b0] ;  /* 0x00007600ff3c77ac */ /* 0x000e220008000800 */
[----:B------:R-:W0:Y:S01]  /*1690*/  LDCU UR63, c[0x0][0x3b0] ;  /* 0x00007600ff3f77ac */ /* 0x000e220008000800 */
[----:B------:R-:W0:Y:S01]  /*16a0*/  LDCU UR64, c[0x0][0x3b0] ;  /* 0x00007600ff4077ac */ /* 0x000e220008000800 */
[----:B--2---:R-:W-:-:S05]  /*16b0*/  @!P3 IMAD.MOV R7, RZ, RZ, -R7 ;  /* 0x000000ffff07b224 */ /* 0x004fca00078e0a07 */
[----:B------:R2:W-:Y:S01]  /*16c0*/  @!P3 STL [R1+0x8b4], R7 ;  /* 0x0008b4070100b387 */ /* 0x0005e20000100800 */
[----:B------:R-:W-:-:S04]  /*16d0*/  LEA R62, P3, R6, UR12, 0x1 ;  /* 0x0000000c063e7c11 */ /* 0x000fc8000f8608ff */
[----:B------:R-:W-:Y:S01]  /*16e0*/  LEA.HI.X.SX32 R63, R6, UR13, 0x1, P3 ;  /* 0x0000000d063f7c11 */ /* 0x000fe200098f0eff */
[----:B--2---:R-:W-:Y:S01]  /*16f0*/  VIADD R7, R48, 0xffffffe7 ;  /* 0xffffffe730077836 */ /* 0x004fe20000000000 */
[----:B------:R-:W-:-:S04]  /*1700*/  @!UP1 UIADD3 UR12, UPT, UPT, -UR10, 0x100000, URZ ;  /* 0x001000000a0c9890 */ /* 0x000fc8000fffe1ff */
[----:B------:R-:W-:Y:S02]  /*1710*/  @!UP1 USHF.L.U32 UR13, UR12, 0xb, URZ ;  /* 0x0000000b0c0d9899 */ /* 0x000fe400080006ff */
[----:B------:R-:W-:Y:S01]  /*1720*/  @!UP1 USHF.L.U32 UR12, UR12, 0x1, URZ ;  /* 0x000000010c0c9899 */ /* 0x000fe200080006ff */
[----:B------:R-:W-:Y:S01]  /*1730*/  IMAD.WIDE R54, R5, 0x2, R62 ;  /* 0x0000000205367825 */ /* 0x000fe200078e023e */
[----:B------:R-:W-:-:S03]  /*1740*/  ISETP.GE.U32.AND P3, PT, R7, 0x7fffff68, PT ;  /* 0x7fffff680700780c */ /* 0x000fc60003f66070 */
[C---:B------:R-:W-:Y:S01]  /*1750*/  VIADD R7, R48.reuse, 0xffffffd7 ;  /* 0xffffffd730077836 */ /* 0x040fe20000000000 */
[----:B------:R2:W-:Y:S01]  /*1760*/  STL.64 [R1+0x638], R56 ;  /* 0x0006383801007387 */ /* 0x0005e20000100a00 */
[----:B------:R-:W-:-:S03]  /*1770*/  VIADD R6, R48, 0xffffffdf ;  /* 0xffffffdf30067836 */ /* 0x000fc60000000000 */
[----:B------:R-:W0:Y:S02]  /*1780*/  FENCE.VIEW.ASYNC.S ;  /* 0x00000000000073c6 */ /* 0x000e240000000000 */
[----:B0-----:R0:W0:Y:S02]  /*1790*/  @!UP2 SYNCS.EXCH.64 URZ, [UR8], UR12 ;  /* 0x0000000c08ffa5b2 */ /* 0x0010240008000100 */
[----:B0-----:R-:W-:Y:S01]  /*17a0*/  BAR.SYNC.DEFER_BLOCKING 0x0 ;  /* 0x0000000000007b1d */ /* 0x001fe20000010000 */
[----:B------:R-:W-:-:S04]  /*17b0*/  IMAD.SHL.U32 R5, R66, 0x10, RZ ;  /* 0x0000001042057824 */ /* 0x000fc800078e00ff */
[C---:B------:R-:W-:Y:S01]  /*17c0*/  IMAD.WIDE R60, R5.reuse, 0x2, R64 ;  /* 0x00000002053c7825 */ /* 0x040fe200078e0240 */
[----:B------:R0:W-:Y:S03]  /*17d0*/  STL.64 [R1+0x630], R54 ;  /* 0x0006303601007387 */ /* 0x0001e60000100a00 */
[----:B------:R-:W-:Y:S01]  /*17e0*/  IMAD.WIDE R58, R5, 0x2, R62 ;  /* 0x00000002053a7825 */ /* 0x000fe200078e023e */
[----:B------:R-:W-:Y:S01]  /*17f0*/  PRMT R52, RZ, 0x7610, R52 ;  /* 0x00007610ff347816 */ /* 0x000fe20000000034 */
[----:B------:R-:W0:Y:S02]  /*1800*/  LDCU UR12, c[0x0][0x3b0] ;  /* 0x00007600ff0c77ac */ /* 0x000e240008000800 */
[----:B------:R-:W-:Y:S01]  /*1810*/  VIADD R5, R48, 0xffffffc7 ;  /* 0xffffffc730057836 */ /* 0x000fe20000000000 */
[----:B------:R-:W-:Y:S01]  /*1820*/  PRMT R53, RZ, 0x7610, R53 ;  /* 0x00007610ff357816 */ /* 0x000fe20000000035 */
[----:B------:R-:W1:Y:S01]  /*1830*/  LDCU UR13, c[0x0][0x3b0] ;  /* 0x00007600ff0d77ac */ /* 0x000e620008000800 */
[----:B------:R2:W3:Y:S04]  /*1840*/  @!P5 LDG.E.U16 R15, desc[UR20][R56.64] ;  /* 0x00000014380fd981 */ /* 0x0004e8000c1e1500 */
[----:B------:R0:W3:Y:S01]  /*1850*/  @!P5 LDG.E.U16 R74, desc[UR20][R54.64] ;  /* 0x00000014364ad981 */ /* 0x0000e2000c1e1500 */
[----:B------:R-:W-:Y:S01]  /*1860*/  ISETP.GE.U32.AND P5, PT, R7, 0x7fffff58, PT ;  /* 0x7fffff580700780c */ /* 0x000fe20003fa6070 */
[----:B------:R-:W-:-:S02]  /*1870*/  IMAD R7, R66, 0x18, RZ ;  /* 0x0000001842077824 */ /* 0x000fc400078e02ff */
[----:B------:R-:W3:Y:S02]  /*1880*/  @!P2 LDG.E.U16 R72, desc[UR20][R64.64] ;  /* 0x000000144048a981 */ /* 0x000ee4000c1e1500 */
[C---:B--2---:R-:W-:Y:S02]  /*1890*/  IMAD.WIDE R56, R7.reuse, 0x2, R64 ;  /* 0x0000000207387825 */ /* 0x044fe400078e0240 */
[----:B------:R-:W2:Y:S01]  /*18a0*/  @!P2 LDG.E.U16 R9, desc[UR20][R62.64] ;  /* 0x000000143e09a981 */ /* 0x000ea2000c1e1500 */
[----:B------:R-:W-:Y:S01]  /*18b0*/  ISETP.GE.U32.AND P2, PT, R6, 0x7fffff60, PT ;  /* 0x7fffff600600780c */ /* 0x000fe20003f46070 */
[----:B0-----:R-:W-:Y:S02]  /*18c0*/  IMAD.WIDE R54, R7, 0x2, R62 ;  /* 0x0000000207367825 */ /* 0x001fe400078e023e */
[----:B------:R0:W2:Y:S02]  /*18d0*/  @!P3 LDG.E.U16 R71, desc[UR20][R56.64] ;  /* 0x000000143847b981 */ /* 0x0000a4000c1e1500 */
[----:B------:R-:W-:-:S02]  /*18e0*/  IMAD R7, R66, 0x28, RZ ;  /* 0x0000002842077824 */ /* 0x000fc400078e02ff */
[----:B------:R0:W2:Y:S01]  /*18f0*/  @!P3 LDG.E.U16 R10, desc[UR20][R54.64] ;  /* 0x00000014360ab981 */ /* 0x0000a2000c1e1500 */
[----:B------:R-:W-:Y:S01]  /*1900*/  ISETP.GE.U32.AND P3, PT, R5, 0x7fffff48, PT ;  /* 0x7fffff480500780c */ /* 0x000fe20003f66070 */
[----:B------:R-:W-:Y:S02]  /*1910*/  IMAD.SHL.U32 R5, R66, 0x20, RZ ;  /* 0x0000002042057824 */ /* 0x000fe400078e00ff */
[----:B------:R-:W-:Y:S04]  /*1920*/  STL.64 [R1+0x5b8], R60 ;  /* 0x0005b83c01007387 */ /* 0x000fe80000100a00 */
[----:B------:R-:W-:Y:S04]  /*1930*/  STL.64 [R1+0x5b0], R58 ;  /* 0x0005b03a01007387 */ /* 0x000fe80000100a00 */
[----:B------:R0:W-:Y:S04]  /*1940*/  STL.64 [R1+0x538], R56 ;  /* 0x0005383801007387 */ /* 0x0001e80000100a00 */
[----:B------:R1:W-:Y:S01]  /*1950*/  STL.64 [R1+0x530], R54 ;  /* 0x0005303601007387 */ /* 0x0003e20000100a00 */
[----:B------:R-:W-:-:S03]  /*1960*/  VIADD R6, R48, 0xffffffcf ;  /* 0xffffffcf30067836 */ /* 0x000fc60000000000 */
[----:B------:R4:W2:Y:S04]  /*1970*/  @!P4 LDG.E.U16 R76, desc[UR20][R60.64] ;  /* 0x000000143c4cc981 */ /* 0x0008a8000c1e1500 */
[----:B------:R4:W2:Y:S01]  /*1980*/  @!P4 LDG.E.U16 R77, desc[UR20][R58.64] ;  /* 0x000000143a4dc981 */ /* 0x0008a2000c1e1500 */
[----:B0-----:R-:W-:-:S04]  /*1990*/  IMAD.WIDE R56, R7, 0x2, R64 ;  /* 0x0000000207387825 */ /* 0x001fc800078e0240 */
[----:B-1----:R-:W-:Y:S01]  /*19a0*/  IMAD.WIDE R54, R7, 0x2, R62 ;  /* 0x0000000207367825 */ /* 0x002fe200078e023e */
[----:B------:R0:W2:Y:S03]  /*19b0*/  @!P5 LDG.E.U16 R73, desc[UR20][R56.64] ;  /* 0x000000143849d981 */ /* 0x0000a6000c1e1500 */
[C---:B----4-:R-:W-:Y:S01]  /*19c0*/  IMAD.WIDE R60, R5.reuse, 0x2, R64 ;  /* 0x00000002053c7825 */ /* 0x050fe200078e0240 */
[----:B------:R-:W4:Y:S03]  /*19d0*/  @!P5 LDG.E.U16 R8, desc[UR20][R54.64] ;  /* 0x000000143608d981 */ /* 0x000f26000c1e1500 */
[----:B------:R-:W-:Y:S01]  /*19e0*/  IMAD.WIDE R58, R5, 0x2, R62 ;  /* 0x00000002053a7825 */ /* 0x000fe200078e023e */
[----:B------:R-:W-:Y:S01]  /*19f0*/  IADD3 R5, PT, PT, R48, -0x49, RZ ;  /* 0xffffffb730057810 */ /* 0x000fe20007ffe0ff */
[----:B------:R-:W-:Y:S01]  /*1a00*/  STL.64 [R1+0x4b8], R60 ;  /* 0x0004b83c01007387 */ /* 0x000fe20000100a00 */
[----:B------:R-:W-:Y:S01]  /*1a10*/  ISETP.GE.U32.AND P4, PT, R6, 0x7fffff50, PT ;  /* 0x7fffff500600780c */ /* 0x000fe20003f86070 */
[C---:B------:R-:W-:Y:S01]  /*1a20*/  IMAD R7, R66.reuse, 0x38, RZ ;  /* 0x0000003842077824 */ /* 0x040fe200078e02ff */
[----:B------:R-:W-:Y:S01]  /*1a30*/  ISETP.GE.U32.AND P5, PT, R5, 0x7fffff38, PT ;  /* 0x7fffff380500780c */ /* 0x000fe20003fa6070 */
[----:B------:R-:W-:Y:S01]  /*1a40*/  IMAD R5, R66, 0x30, RZ ;  /* 0x0000003042057824 */ /* 0x000fe200078e02ff */
[----:B------:R-:W-:Y:S01]  /*1a50*/  STL.64 [R1+0x4b0], R58 ;  /* 0x0004b03a01007387 */ /* 0x000fe20000100a00 */
[----:B------:R-:W-:-:S03]  /*1a60*/  VIADD R6, R48, 0xffffffbf ;  /* 0xffffffbf30067836 */ /* 0x000fc60000000000 */
[----:B------:R0:W-:Y:S04]  /*1a70*/  STL.64 [R1+0x438], R56 ;  /* 0x0004383801007387 */ /* 0x0001e80000100a00 */
[----:B------:R1:W2:Y:S04]  /*1a80*/  @!P2 LDG.E.U16 R11, desc[UR20][R60.64] ;  /* 0x000000143c0ba981 */ /* 0x0002a8000c1e1500 */
[----:B------:R1:W2:Y:S04]  /*1a90*/  @!P2 LDG.E.U16 R13, desc[UR20][R58.64] ;  /* 0x000000143a0da981 */ /* 0x0002a8000c1e1500 */
[----:B------:R1:W-:Y:S01]  /*1aa0*/  STL.64 [R1+0x430], R54 ;  /* 0x0004303601007387 */ /* 0x0003e20000100a00 */
[----:B0-----:R-:W-:-:S04]  /*1ab0*/  IMAD.WIDE R56, R7, 0x2, R64 ;  /* 0x0000000207387825 */ /* 0x001fc800078e0240 */
[----:B-1----:R-:W-:-:S04]  /*1ac0*/  IMAD.WIDE R60, R5, 0x2, R64 ;  /* 0x00000002053c7825 */ /* 0x002fc800078e0240 */
[--C-:B------:R-:W-:Y:S01]  /*1ad0*/  IMAD.WIDE R58, R5, 0x2, R62.reuse ;  /* 0x00000002053a7825 */ /* 0x100fe200078e023e */
[----:B------:R-:W-:Y:S01]  /*1ae0*/  ISETP.GE.U32.AND P2, PT, R6, 0x7fffff40, PT ;  /* 0x7fffff400600780c */ /* 0x000fe20003f46070 */
[----:B------:R-:W2:Y:S02]  /*1af0*/  @!P3 LDG.E.U16 R79, desc[UR20][R56.64] ;  /* 0x00000014384fb981 */ /* 0x000ea4000c1e1500 */
[----:B------:R-:W-:Y:S02]  /*1b00*/  IMAD.WIDE R54, R7, 0x2, R62 ;  /* 0x0000000207367825 */ /* 0x000fe400078e023e */
[----:B------:R0:W-:Y:S02]  /*1b10*/  STL.64 [R1+0x3b8], R60 ;  /* 0x0003b83c01007387 */ /* 0x0001e40000100a00 */
[----:B------:R-:W-:Y:S02]  /*1b20*/  VIADD R5, R48, 0xffffffa7 ;  /* 0xffffffa730057836 */ /* 0x000fe40000000000 */
[----:B------:R-:W2:Y:S01]  /*1b30*/  @!P3 LDG.E.U16 R80, desc[UR20][R54.64] ;  /* 0x000000143650b981 */ /* 0x000ea2000c1e1500 */
[----:B------:R-:W-:-:S02]  /*1b40*/  IMAD R7, R66, 0x48, RZ ;  /* 0x0000004842077824 */ /* 0x000fc400078e02ff */
[----:B------:R-:W-:Y:S01]  /*1b50*/  ISETP.GE.U32.AND P3, PT, R5, 0x7fffff28, PT ;  /* 0x7fffff280500780c */ /* 0x000fe20003f66070 */
[----:B------:R-:W-:Y:S01]  /*1b60*/  IMAD.SHL.U32 R5, R66, 0x40, RZ ;  /* 0x0000004042057824 */ /* 0x000fe200078e00ff */
[----:B------:R1:W-:Y:S04]  /*1b70*/  STL.64 [R1+0x3b0], R58 ;  /* 0x0003b03a01007387 */ /* 0x0003e80000100a00 */
[----:B------:R0:W2:Y:S04]  /*1b80*/  @!P4 LDG.E.U16 R75, desc[UR20][R60.64] ;  /* 0x000000143c4bc981 */ /* 0x0000a8000c1e1500 */
[----:B------:R-:W-:Y:S04]  /*1b90*/  STL.64 [R1+0x338], R56 ;  /* 0x0003383801007387 */ /* 0x000fe80000100a00 */
[----:B------:R1:W2:Y:S01]  /*1ba0*/  @!P4 LDG.E.U16 R78, desc[UR20][R58.64] ;  /* 0x000000143a4ec981 */ /* 0x0002a2000c1e1500 */
[----:B0-----:R-:W-:-:S03]  /*1bb0*/  IMAD.WIDE R60, R5, 0x2, R64 ;  /* 0x00000002053c7825 */ /* 0x001fc600078e0240 */
[----:B------:R0:W-:Y:S01]  /*1bc0*/  STL.64 [R1+0x330], R54 ;  /* 0x0003303601007387 */ /* 0x0001e20000100a00 */
[----:B-1----:R-:W-:-:S03]  /*1bd0*/  IMAD.WIDE R58, R5, 0x2, R62 ;  /* 0x00000002053a7825 */ /* 0x002fc600078e023e */
[----:B------:R1:W-:Y:S04]  /*1be0*/  STL.64 [R1+0x2b0], R60 ;  /* 0x0002b03c01007387 */ /* 0x0003e80000100a00 */
[----:B------:R-:W2:Y:S01]  /*1bf0*/  @!P2 LDG.E.U16 R70, desc[UR20][R60.64] ;  /* 0x000000143c46a981 */ /* 0x000ea2000c1e1500 */
[----:B0-----:R-:W-:-:S03]  /*1c00*/  IMAD.WIDE R54, R7, 0x2, R62 ;  /* 0x0000000207367825 */ /* 0x001fc600078e023e */
[----:B------:R-:W-:Y:S04]  /*1c10*/  STL.64 [R1+0x2a8], R58 ;  /* 0x0002a83a01007387 */ /* 0x000fe80000100a00 */
[----:B------:R-:W2:Y:S04]  /*1c20*/  @!P5 LDG.E.U16 R50, desc[UR20][R54.64] ;  /* 0x000000143632d981 */ /* 0x000ea8000c1e1500 */
[----:B-1----:R-:W3:Y:S01]  /*1c30*/  LDL.LU.64 R60, [R1+0x1870] ;  /* 0x00187000013c7983 */ /* 0x002ee20000300a00 */
[C---:B------:R-:W-:Y:S02]  /*1c40*/  VIADD R6, R48.reuse, 0xffffffaf ;  /* 0xffffffaf30067836 */ /* 0x040fe40000000000 */
[----:B------:R-:W-:Y:S01]  /*1c50*/  IMAD.WIDE R56, R7, 0x2, R64 ;  /* 0x0000000207387825 */ /* 0x000fe200078e0240 */
[----:B------:R-:W4:Y:S03]  /*1c60*/  @!P2 LDG.E.U16 R68, desc[UR20][R58.64] ;  /* 0x000000143a44a981 */ /* 0x000f26000c1e1500 */
[----:B------:R-:W-:Y:S01]  /*1c70*/  VIADD R5, R48, 0xffffff97 ;  /* 0xffffff9730057836 */ /* 0x000fe20000000000 */
[----:B------:R-:W-:Y:S01]  /*1c80*/  ISETP.GE.U32.AND P4, PT, R6, 0x7fffff30, PT ;  /* 0x7fffff300600780c */ /* 0x000fe20003f86070 */
[----:B------:R0:W4:Y:S03]  /*1c90*/  @!P5 LDG.E.U16 R14, desc[UR20][R56.64] ;  /* 0x00000014380ed981 */ /* 0x000126000c1e1500 */
[----:B------:R-:W-:Y:S01]  /*1ca0*/  ISETP.GE.U32.AND P5, PT, R5, 0x7fffff18, PT ;  /* 0x7fffff180500780c */ /* 0x000fe20003fa6070 */
[----:B------:R-:W-:Y:S01]  /*1cb0*/  IMAD R5, R66, 0x50, RZ ;  /* 0x0000005042057824 */ /* 0x000fe200078e02ff */
[----:B------:R0:W-:Y:S04]  /*1cc0*/  STL.64 [R1+0x230], R56 ;  /* 0x0002303801007387 */ /* 0x0001e80000100a00 */
[----:B------:R-:W-:Y:S01]  /*1cd0*/  STL.64 [R1+0x228], R54 ;  /* 0x0002283601007387 */ /* 0x000fe20000100a00 */
[----:B0-----:R-:W-:-:S03]  /*1ce0*/  IMAD.WIDE R56, R5, 0x2, R62 ;  /* 0x0000000205387825 */ /* 0x001fc600078e023e */
[----:B--2---:R0:W-:Y:S01]  /*1cf0*/  STL [R1+0x7e4], R50 ;  /* 0x0007e43201007387 */ /* 0x0041e20000100800 */
[----:B---3--:R-:W-:Y:S02]  /*1d00*/  PRMT R61, RZ, 0x7610, R61 ;  /* 0x00007610ff3d7816 */ /* 0x008fe4000000003d */
[----:B------:R-:W-:Y:S01]  /*1d10*/  PRMT R60, RZ, 0x7610, R60 ;  /* 0x00007610ff3c7816 */ /* 0x000fe2000000003c */
[----:B0-----:R-:W-:-:S05]  /*1d20*/  IMAD.WIDE R50, R5, 0x2, R64 ;  /* 0x0000000205327825 */ /* 0x001fca00078e0240 */
[----:B------:R-:W2:Y:S04]  /*1d30*/  @!P4 LDG.E.U16 R60, desc[UR20][R56.64] ;  /* 0x00000014383cc981 */ /* 0x000ea8000c1e1500 */
[----:B------:R0:W-:Y:S04]  /*1d40*/  STL.64 [R1+0x1b0], R50 ;  /* 0x0001b03201007387 */ /* 0x0001e80000100a00 */
[----:B------:R1:W-:Y:S04]  /*1d50*/  STL.64 [R1+0x1a8], R56 ;  /* 0x0001a83801007387 */ /* 0x0003e80000100a00 */
[----:B------:R-:W3:Y:S04]  /*1d60*/  @!P4 LDG.E.U16 R61, desc[UR20][R50.64] ;  /* 0x00000014323dc981 */ /* 0x000ee8000c1e1500 */
[----:B0-----:R-:W4:Y:S04]  /*1d70*/  LDL.LU.64 R50, [R1+0x1868] ;  /* 0x0018680001327983 */ /* 0x001f280000300a00 */
[----:B-1----:R-:W4:Y:S01]  /*1d80*/  LDL.LU.64 R56, [R1+0x1860] ;  /* 0x0018600001387983 */ /* 0x002f220000300a00 */
[----:B------:R-:W-:-:S02]  /*1d90*/  VIADD R6, R48, 0xffffff9f ;  /* 0xffffff9f30067836 */ /* 0x000fc40000000000 */
[----:B------:R-:W-:-:S03]  /*1da0*/  IMAD R7, R66, 0x58, RZ ;  /* 0x0000005842077824 */ /* 0x000fc600078e02ff */
[----:B------:R-:W-:Y:S01]  /*1db0*/  ISETP.GE.U32.AND P2, PT, R6, 0x7fffff20, PT ;  /* 0x7fffff200600780c */ /* 0x000fe20003f46070 */
[----:B------:R-:W-:Y:S02]  /*1dc0*/  VIADD R6, R48, 0xffffff8f ;  /* 0xffffff8f30067836 */ /* 0x000fe40000000000 */
[----:B------:R-:W-:-:S04]  /*1dd0*/  IMAD.WIDE R58, R7, 0x2, R64 ;  /* 0x00000002073a7825 */ /* 0x000fc800078e0240 */
[--C-:B------:R-:W-:Y:S01]  /*1de0*/  IMAD.WIDE R54, R7, 0x2, R62.reuse ;  /* 0x0000000207367825 */ /* 0x100fe200078e023e */
[----:B------:R-:W-:Y:S01]  /*1df0*/  ISETP.GE.U32.AND P4, PT, R6, 0x7fffff10, PT ;  /* 0x7fffff100600780c */ /* 0x000fe20003f86070 */
[----:B------:R0:W-:Y:S02]  /*1e00*/  STL.64 [R1+0x130], R58 ;  /* 0x0001303a01007387 */ /* 0x0001e40000100a00 */
[----:B------:R-:W-:Y:S02]  /*1e10*/  IMAD R6, R66, 0x60, RZ ;  /* 0x0000006042067824 */ /* 0x000fe400078e02ff */
[----:B------:R-:W4:Y:S04]  /*1e20*/  @!P3 LDG.E.U16 R52, desc[UR20][R54.64] ;  /* 0x000000143634b981 */ /* 0x000f28000c1e1500 */
[----:B------:R-:W-:Y:S04]  /*1e30*/  STL.64 [R1+0x128], R54 ;  /* 0x0001283601007387 */ /* 0x000fe80000100a00 */
[----:B------:R0:W4:Y:S02]  /*1e40*/  @!P3 LDG.E.U16 R53, desc[UR20][R58.64] ;  /* 0x000000143a35b981 */ /* 0x000124000c1e1500 */
[----:B0-----:R-:W-:-:S02]  /*1e50*/  IMAD.WIDE R58, R6, 0x2, R62 ;  /* 0x00000002063a7825 */ /* 0x001fc400078e023e */
[----:B--2---:R-:W-:Y:S04]  /*1e60*/  STL [R1+0x7cc], R60 ;  /* 0x0007cc3c01007387 */ /* 0x004fe80000100800 */
[----:B---3--:R0:W-:Y:S02]  /*1e70*/  STL [R1+0x7e0], R61 ;  /* 0x0007e03d01007387 */ /* 0x0081e40000100800 */
[----:B0-----:R-:W-:Y:S01]  /*1e80*/  IMAD.WIDE R60, R6, 0x2, R64 ;  /* 0x00000002063c7825 */ /* 0x001fe200078e0240 */
[----:B----4-:R-:W-:Y:S02]  /*1e90*/  PRMT R56, RZ, 0x7610, R56 ;  /* 0x00007610ff387816 */ /* 0x010fe40000000038 */
[----:B------:R-:W-:-:S04]  /*1ea0*/  PRMT R57, RZ, 0x7610, R57 ;  /* 0x00007610ff397816 */ /* 0x000fc80000000039 */
[----:B------:R0:W2:Y:S04]  /*1eb0*/  @!P2 LDG.E.U16 R56, desc[UR20][R58.64] ;  /* 0x000000143a38a981 */ /* 0x0000a8000c1e1500 */
[----:B------:R-:W3:Y:S01]  /*1ec0*/  @!P2 LDG.E.U16 R57, desc[UR20][R60.64] ;  /* 0x000000143c39a981 */ /* 0x000ee2000c1e1500 */
[----:B------:R-:W-:-:S05]  /*1ed0*/  VIADD R5, R48, 0xffffff87 ;  /* 0xffffff8730057836 */ /* 0x000fca0000000000 */
[----:B------:R-:W-:Y:S01]  /*1ee0*/  ISETP.GE.U32.AND P3, PT, R5, 0x7fffff08, PT ;  /* 0x7fffff080500780c */ /* 0x000fe20003f66070 */
[----:B------:R-:W-:Y:S01]  /*1ef0*/  IMAD R5, R66, 0x68, RZ ;  /* 0x0000006842057824 */ /* 0x000fe200078e02ff */
[----:B------:R-:W-:Y:S03]  /*1f00*/  STL.64 [R1+0xb0], R60 ;  /* 0x0000b03c01007387 */ /* 0x000fe60000100a00 */
[C---:B------:R-:W-:Y:S01]  /*1f10*/  IMAD.WIDE R54, R5.reuse, 0x2, R64 ;  /* 0x0000000205367825 */ /* 0x040fe200078e0240 */
[----:B------:R-:W-:Y:S01]  /*1f20*/  STL [R1+0x7c4], R52 ;  /* 0x0007c43401007387 */ /* 0x000fe20000100800 */
[----:B------:R-:W-:Y:S02]  /*1f30*/  PRMT R47, RZ, 0x7610, R47 ;  /* 0x00007610ff2f7816 */ /* 0x000fe4000000002f */
[----:B------:R-:W-:Y:S01]  /*1f40*/  VIADD R7, R48, 0xfffffff6 ;  /* 0xfffffff630077836 */ /* 0x000fe20000000000 */
[----:B------:R1:W4:Y:S04]  /*1f50*/  @!P5 LDG.E.U16 R49, desc[UR20][R54.64] ;  /* 0x000000143631d981 */ /* 0x000328000c1e1500 */
[----:B------:R0:W-:Y:S04]  /*1f60*/  STL [R1+0x7c8], R53 ;  /* 0x0007c83501007387 */ /* 0x0001e80000100800 */
[----:B------:R1:W-:Y:S01]  /*1f70*/  STL.64 [R1+0xa8], R58 ;  /* 0x0000a83a01007387 */ /* 0x0003e20000100a00 */
[----:B0-----:R-:W-:-:S03]  /*1f80*/  IMAD.WIDE R52, R5, 0x2, R62 ;  /* 0x0000000205347825 */ /* 0x001fc600078e023e */
[----:B------:R0:W-:Y:S01]  /*1f90*/  STL.64 [R1+0x30], R54 ;  /* 0x0000303601007387 */ /* 0x0001e20000100a00 */
[----:B------:R-:W-:-:S03]  /*1fa0*/  ISETP.GE.U32.AND P2, PT, R7, 0x7fffff77, PT ;  /* 0x7fffff770700780c */ /* 0x000fc60003f46070 */
[----:B------:R-:W-:Y:S01]  /*1fb0*/  STL.64 [R1+0x28], R52 ;  /* 0x0000283401007387 */ /* 0x000fe20000100a00 */
[C---:B-1----:R-:W-:Y:S01]  /*1fc0*/  IMAD R58, R66.reuse, 0x70, RZ ;  /* 0x00000070423a7824 */ /* 0x042fe200078e02ff */
[----:B------:R-:W-:Y:S02]  /*1fd0*/  PRMT R7, RZ, 0x7610, R7 ;  /* 0x00007610ff077816 */ /* 0x000fe40000000007 */
[----:B------:R-:W4:Y:S01]  /*1fe0*/  @!P5 LDG.E.U16 R47, desc[UR20][R52.64] ;  /* 0x00000014342fd981 */ /* 0x000f22000c1e1500 */
[----:B0-----:R-:W-:Y:S01]  /*1ff0*/  IMAD R54, R66, 0x78, RZ ;  /* 0x0000007842367824 */ /* 0x001fe200078e02ff */
[----:B------:R-:W-:Y:S01]  /*2000*/  PRMT R46, RZ, 0x7610, R46 ;  /* 0x00007610ff2e7816 */ /* 0x000fe2000000002e */
[C---:B------:R-:W-:Y:S01]  /*2010*/  IMAD.WIDE R60, R58.reuse, 0x2, R64 ;  /* 0x000000023a3c7825 */ /* 0x040fe200078e0240 */
[----:B------:R-:W-:Y:S02]  /*2020*/  PRMT R42, RZ, 0x7610, R42 ;  /* 0x00007610ff2a7816 */ /* 0x000fe4000000002a */
[----:B------:R-:W-:Y:S01]  /*2030*/  PRMT R43, RZ, 0x7610, R43 ;  /* 0x00007610ff2b7816 */ /* 0x000fe2000000002b */
[----:B------:R-:W-:Y:S01]  /*2040*/  IMAD.WIDE R58, R58, 0x2, R62 ;  /* 0x000000023a3a7825 */ /* 0x000fe200078e023e */
[----:B------:R-:W4:Y:S04]  /*2050*/  @!P4 LDG.E.U16 R46, desc[UR20][R60.64] ;  /* 0x000000143c2ec981 */ /* 0x000f28000c1e1500 */
[----:B------:R0:W4:Y:S04]  /*2060*/  @!P4 LDG.E.U16 R43, desc[UR20][R58.64] ;  /* 0x000000143a2bc981 */ /* 0x000128000c1e1500 */
[----:B--2---:R-:W-:Y:S04]  /*2070*/  STL [R1+0x7bc], R56 ;  /* 0x0007bc3801007387 */ /* 0x004fe80000100800 */
[----:B---3--:R1:W-:Y:S02]  /*2080*/  STL [R1+0x7c0], R57 ;  /* 0x0007c03901007387 */ /* 0x0083e40000100800 */
[----:B-1----:R-:W-:-:S04]  /*2090*/  IMAD.WIDE R56, R54, 0x2, R64 ;  /* 0x0000000236387825 */ /* 0x002fc800078e0240 */
[----:B------:R-:W-:Y:S01]  /*20a0*/  IMAD.WIDE R54, R54, 0x2, R62 ;  /* 0x0000000236367825 */ /* 0x000fe200078e023e */
[----:B------:R-:W2:Y:S04]  /*20b0*/  @!P3 LDG.E.U16 R42, desc[UR20][R56.64] ;  /* 0x00000014382ab981 */ /* 0x000ea8000c1e1500 */
[----:B------:R-:W3:Y:S04]  /*20c0*/  @!P3 LDG.E.U16 R7, desc[UR20][R54.64] ;  /* 0x000000143607b981 */ /* 0x000ee8000c1e1500 */
[----:B------:R-:W-:Y:S04]  /*20d0*/  STL [R1+0x1188], R60 ;  /* 0x0011883c01007387 */ /* 0x000fe80000100800 */
[----:B------:R-:W-:Y:S04]  /*20e0*/  STL [R1+0x1308], R60 ;  /* 0x0013083c01007387 */ /* 0x000fe80000100800 */
[----:B------:R-:W-:Y:S04]  /*20f0*/  STL [R1+0x1664], R60 ;  /* 0x0016643c01007387 */ /* 0x000fe80000100800 */
[----:B------:R-:W-:Y:S04]  /*2100*/  STL [R1+0x1184], R61 ;  /* 0x0011843d01007387 */ /* 0x000fe80000100800 */
[----:B------:R-:W-:Y:S04]  /*2110*/  STL [R1+0x1668], R61 ;  /* 0x0016683d01007387 */ /* 0x000fe80000100800 */
[----:B------:R-:W-:Y:S01]  /*2120*/  STL [R1+0x1190], R58 ;  /* 0x0011903a01007387 */ /* 0x000fe20000100800 */
[----:B------:R-:W-:-:S03]  /*2130*/  VIADD R6, R48, 0xffffffee ;  /* 0xffffffee30067836 */ /* 0x000fc60000000000 */
[----:B------:R0:W-:Y:S04]  /*2140*/  STL [R1+0x131c], R58 ;  /* 0x00131c3a01007387 */ /* 0x0001e80000100800 */
[----:B------:R-:W-:Y:S04]  /*2150*/  STL [R1+0x118c], R59 ;  /* 0x00118c3b01007387 */ /* 0x000fe80000100800 */
[----:B------:R-:W-:Y:S01]  /*2160*/  STL [R1+0x1310], R59 ;  /* 0x0013103b01007387 */ /* 0x000fe20000100800 */
[----:B------:R-:W-:Y:S01]  /*2170*/  ISETP.GE.U32.AND P5, PT, R6, 0x7fffff6f, PT ;  /* 0x7fffff6f0600780c */ /* 0x000fe20003fa6070 */
[C---:B------:R-:W-:Y:S01]  /*2180*/  VIADD R5, R48.reuse, 0xffffffde ;  /* 0xffffffde30057836 */ /* 0x040fe20000000000 */
[----:B------:R-:W-:Y:S01]  /*2190*/  PRMT R38, RZ, 0x7610, R38 ;  /* 0x00007610ff267816 */ /* 0x000fe20000000026 */
[----:B------:R-:W-:Y:S01]  /*21a0*/  STL [R1+0x166c], R59 ;  /* 0x00166c3b01007387 */ /* 0x000fe20000100800 */
[----:B------:R-:W-:Y:S01]  /*21b0*/  PRMT R51, RZ, 0x7610, R51 ;  /* 0x00007610ff337816 */ /* 0x000fe20000000033 */
[----:B0-----:R-:W0:Y:S02]  /*21c0*/  LDC R58, c[0x0][0x3a0] ;  /* 0x0000e800ff3a7b82 */ /* 0x001e240000000800 */
[----:B------:R-:W-:Y:S04]  /*21d0*/  STL [R1+0x1198], R56 ;  /* 0x0011983801007387 */ /* 0x000fe80000100800 */
[----:B------:R-:W-:Y:S01]  /*21e0*/  STL [R1+0x14dc], R56 ;  /* 0x0014dc3801007387 */ /* 0x000fe20000100800 */
[----:B------:R-:W-:-:S03]  /*21f0*/  VIADD R6, R48, 0xffffffe6 ;  /* 0xffffffe630067836 */ /* 0x000fc60000000000 */
[----:B------:R-:W-:Y:S04]  /*2200*/  STL [R1+0x1670], R56 ;  /* 0x0016703801007387 */ /* 0x000fe80000100800 */
[----:B----4-:R1:W-:Y:S04]  /*2210*/  STL [R1+0x7b8], R49 ;  /* 0x0007b83101007387 */ /* 0x0103e80000100800 */
[----:B------:R-:W-:Y:S04]  /*2220*/  STL [R1+0x1194], R57 ;  /* 0x0011943901007387 */ /* 0x000fe80000100800 */
[----:B------:R-:W-:Y:S04]  /*2230*/  STL [R1+0x7b4], R47 ;  /* 0x0007b42f01007387 */ /* 0x000fe80000100800 */
[----:B------:R-:W-:Y:S01]  /*2240*/  STL [R1+0x14d8], R57 ;  /* 0x0014d83901007387 */ /* 0x000fe20000100800 */
[----:B------:R-:W-:-:S03]  /*2250*/  ISETP.GE.U32.AND P4, PT, R6, 0x7fffff67, PT ;  /* 0x7fffff670600780c */ /* 0x000fc60003f86070 */
[----:B------:R-:W-:Y:S01]  /*2260*/  STL [R1+0x11a0], R54 ;  /* 0x0011a03601007387 */ /* 0x000fe20000100800 */
[----:B------:R-:W-:-:S03]  /*2270*/  ISETP.GE.U32.AND P3, PT, R5, 0x7fffff5f, PT ;  /* 0x7fffff5f0500780c */ /* 0x000fc60003f66070 */
[----:B------:R-:W-:Y:S01]  /*2280*/  STL [R1+0x14f4], R54 ;  /* 0x0014f43601007387 */ /* 0x000fe20000100800 */
[----:B------:R-:W-:-:S03]  /*2290*/  IMAD R6, R66, 0x9, RZ ;  /* 0x0000000942067824 */ /* 0x000fc600078e02ff */
[----:B------:R-:W-:Y:S01]  /*22a0*/  STL [R1+0x119c], R55 ;  /* 0x00119c3701007387 */ /* 0x000fe20000100800 */
[----:B------:R-:W-:-:S03]  /*22b0*/  IMAD R5, R66, 0x11, RZ ;  /* 0x0000001142057824 */ /* 0x000fc600078e02ff */
[----:B------:R-:W-:Y:S01]  /*22c0*/  STL [R1+0x14e0], R55 ;  /* 0x0014e03701007387 */ /* 0x000fe20000100800 */
[----:B------:R-:W-:Y:S01]  /*22d0*/  PRMT R39, RZ, 0x7610, R39 ;  /* 0x00007610ff277816 */ /* 0x000fe20000000027 */
[----:B------:R-:W-:Y:S01]  /*22e0*/  IMAD.WIDE R52, R6, 0x2, R62 ;  /* 0x0000000206347825 */ /* 0x000fe200078e023e */
[----:B------:R-:W-:-:S03]  /*22f0*/  PRMT R50, RZ, 0x7610, R50 ;  /* 0x00007610ff327816 */ /* 0x000fc60000000032 */
[----:B-1----:R-:W-:-:S03]  /*2300*/  IMAD.WIDE R48, R5, 0x2, R64 ;  /* 0x0000000205307825 */ /* 0x002fc600078e0240 */
[----:B------:R-:W4:Y:S04]  /*2310*/  @!P2 LDG.E.U16 R50, desc[UR20][R52.64] ;  /* 0x000000143432a981 */ /* 0x000f28000c1e1500 */
[----:B------:R1:W4:Y:S04]  /*2320*/  @!P5 LDG.E.U16 R39, desc[UR20][R48.64] ;  /* 0x000000143027d981 */ /* 0x000328000c1e1500 */
[----:B---3--:R-:W-:Y:S04]  /*2330*/  STL [R1+0x854], R7 ;  /* 0x0008540701007387 */ /* 0x008fe80000100800 */
[----:B------:R3:W-:Y:S04]  /*2340*/  STL [R1+0x860], R46 ;  /* 0x0008602e01007387 */ /* 0x0007e80000100800 */
[----:B--2---:R-:W-:Y:S04]  /*2350*/  STL [R1+0x858], R42 ;  /* 0x0008582a01007387 */ /* 0x004fe80000100800 */
[----:B------:R2:W-:Y:S01]  /*2360*/  STL [R1+0x85c], R43 ;  /* 0x00085c2b01007387 */ /* 0x0005e20000100800 */
[----:B---3--:R-:W-:-:S05]  /*2370*/  IMAD.WIDE R46, R5, 0x2, R62 ;  /* 0x00000002052e7825 */ /* 0x008fca00078e023e */
[----:B------:R3:W4:Y:S01]  /*2380*/  @!P5 LDG.E.U16 R38, desc[UR20][R46.64] ;  /* 0x000000142e26d981 */ /* 0x000722000c1e1500 */
[----:B--2---:R-:W-:-:S05]  /*2390*/  IMAD.WIDE R42, R6, 0x2, R64 ;  /* 0x00000002062a7825 */ /* 0x004fca00078e0240 */
[----:B------:R2:W-:Y:S04]  /*23a0*/  STL.64 [R1+0x628], R42 ;  /* 0x0006282a01007387 */ /* 0x0005e80000100a00 */
[----:B------:R0:W-:Y:S04]  /*23b0*/  STL.64 [R1+0x620], R52 ;  /* 0x0006203401007387 */ /* 0x0001e80000100a00 */
[----:B------:R-:W4:Y:S04]  /*23c0*/  @!P2 LDG.E.U16 R51, desc[UR20][R42.64] ;  /* 0x000000142a33a981 */ /* 0x000f28000c1e1500 */
[----:B--2---:R-:W2:Y:S04]  /*23d0*/  LDL.LU.64 R42, [R1+0x1858] ;  /* 0x00185800012a7983 */ /* 0x004ea80000300a00 */
[----:B0-----:R-:W2:Y:S01]  /*23e0*/  LDL.LU.64 R52, [R1+0x1850] ;  /* 0x0018500001347983 */ /* 0x001ea20000300a00 */
[----:B------:R-:W-:Y:S01]  /*23f0*/  IADD3 R6, PT, PT, R58, -0x32, RZ ;  /* 0xffffffce3a067810 */ /* 0x000fe20007ffe0ff */
[----:B------:R-:W-:-:S02]  /*2400*/  IMAD R5, R66, 0x21, RZ ;  /* 0x0000002142057824 */ /* 0x000fc400078e02ff */
[----:B------:R1:W-:Y:S01]  /*2410*/  STL.64 [R1+0x5a8], R48 ;  /* 0x0005a83001007387 */ /* 0x0003e20000100a00 */
[----:B------:R-:W-:Y:S01]  /*2420*/  ISETP.GE.U32.AND P5, PT, R6, 0x7fffff4f, PT ;  /* 0x7fffff4f0600780c */ /* 0x000fe20003fa6070 */
[----:B------:R-:W-:Y:S02]  /*2430*/  IMAD R6, R66, 0x19, RZ ;  /* 0x0000001942067824 */ /* 0x000fe400078e02ff */
[----:B------:R3:W-:Y:S01]  /*2440*/  STL.64 [R1+0x5a0], R46 ;  /* 0x0005a02e01007387 */ /* 0x0007e20000100a00 */
[----:B-1----:R-:W-:-:S04]  /*2450*/  IMAD.WIDE R48, R5, 0x2, R64 ;  /* 0x0000000205307825 */ /* 0x002fc800078e0240 */
[----:B---3--:R-:W-:Y:S01]  /*2460*/  IMAD.WIDE R46, R5, 0x2, R62 ;  /* 0x00000002052e7825 */ /* 0x008fe200078e023e */
[----:B----4-:R-:W-:Y:S04]  /*2470*/  STL [R1+0x82c], R38 ;  /* 0x00082c2601007387 */ /* 0x010fe80000100800 */
[----:B------:R0:W-:Y:S04]  /*2480*/  STL [R1+0x830], R39 ;  /* 0x0008302701007387 */ /* 0x0001e80000100800 */
[----:B------:R-:W-:Y:S01]  /*2490*/  STL [R1+0x838], R50 ;  /* 0x0008383201007387 */ /* 0x000fe20000100800 */
[----:B0-----:R-:W-:-:S03]  /*24a0*/  IMAD.WIDE R38, R6, 0x2, R64 ;  /* 0x0000000206267825 */ /* 0x001fc600078e0240 */
[----:B------:R0:W-:Y:S04]  /*24b0*/  STL [R1+0x83c], R51 ;  /* 0x00083c3301007387 */ /* 0x0001e80000100800 */
[----:B------:R1:W-:Y:S01]  /*24c0*/  STL.64 [R1+0x528], R38 ;  /* 0x0005282601007387 */ /* 0x0003e20000100a00 */
[----:B--2---:R-:W-:Y:S01]  /*24d0*/  PRMT R42, RZ, 0x7610, R42 ;  /* 0x00007610ff2a7816 */ /* 0x004fe2000000002a */
[----:B0-----:R-:W-:Y:S01]  /*24e0*/  IMAD.WIDE R50, R6, 0x2, R62 ;  /* 0x0000000206327825 */ /* 0x001fe200078e023e */
[----:B------:R-:W-:Y:S02]  /*24f0*/  PRMT R43, RZ, 0x7610, R43 ;  /* 0x00007610ff2b7816 */ /* 0x000fe4000000002b */
[----:B------:R-:W-:Y:S02]  /*2500*/  PRMT R53, RZ, 0x7610, R53 ;  /* 0x00007610ff357816 */ /* 0x000fe40000000035 */
[----:B------:R-:W-:Y:S01]  /*2510*/  PRMT R52, RZ, 0x7610, R52 ;  /* 0x00007610ff347816 */ /* 0x000fe20000000034 */
[----:B------:R-:W2:Y:S04]  /*2520*/  @!P3 LDG.E.U16 R42, desc[UR20][R46.64] ;  /* 0x000000142e2ab981 */ /* 0x000ea8000c1e1500 */
[----:B------:R0:W-:Y:S04]  /*2530*/  STL.64 [R1+0x520], R50 ;  /* 0x0005203201007387 */ /* 0x0001e80000100a00 */
[----:B------:R-:W3:Y:S04]  /*2540*/  @!P4 LDG.E.U16 R53, desc[UR20][R38.64] ;  /* 0x000000142635c981 */ /* 0x000ee8000c1e1500 */
[----:B------:R4:W3:Y:S04]  /*2550*/  @!P3 LDG.E.U16 R43, desc[UR20][R48.64] ;  /* 0x00000014302bb981 */ /* 0x0008e8000c1e1500 */
[----:B------:R-:W3:Y:S04]  /*2560*/  @!P4 LDG.E.U16 R52, desc[UR20][R50.64] ;  /* 0x000000143234c981 */ /* 0x000ee8000c1e1500 */
[----:B-1----:R-:W3:Y:S04]  /*2570*/  LDL.LU.64 R38, [R1+0x1848] ;  /* 0x0018480001267983 */ /* 0x002ee80000300a00 */
[----:B0-----:R-:W3:Y:S01]  /*2580*/  LDL.LU.64 R50, [R1+0x1840] ;  /* 0x0018400001327983 */ /* 0x001ee20000300a00 */
[----:B------:R-:W-:-:S02]  /*2590*/  VIADD R7, R58, 0xffffffd6 ;  /* 0xffffffd63a077836 */ /* 0x000fc40000000000 */
[----:B------:R-:W-:Y:S01]  /*25a0*/  VIADD R6, R58, 0xffffffbe ;  /* 0xffffffbe3a067836 */ /* 0x000fe20000000000 */
[----:B------:R4:W-:Y:S02]  /*25b0*/  STL.64 [R1+0x4a8], R48 ;  /* 0x0004a83001007387 */ /* 0x0009e40000100a00 */
[----:B------:R-:W-:Y:S01]  /*25c0*/  ISETP.GE.U32.AND P2, PT, R7, 0x7fffff57, PT ;  /* 0x7fffff570700780c */ /* 0x000fe20003f46070 */
[----:B------:R-:W-:Y:S01]  /*25d0*/  IMAD R5, R66, 0x29, RZ ;  /* 0x0000002942057824 */ /* 0x000fe200078e02ff */
[----:B------:R-:W-:Y:S01]  /*25e0*/  ISETP.GE.U32.AND P3, PT, R6, 0x7fffff3f, PT ;  /* 0x7fffff3f0600780c */ /* 0x000fe20003f66070 */
[----:B------:R0:W-:Y:S01]  /*25f0*/  STL.64 [R1+0x4a0], R46 ;  /* 0x0004a02e01007387 */ /* 0x0001e20000100a00 */
[----:B------:R-:W-:-:S04]  /*2600*/  IMAD R6, R66, 0x31, RZ ;  /* 0x0000003142067824 */ /* 0x000fc800078e02ff */
[----:B----4-:R-:W-:-:S04]  /*2610*/  IMAD.WIDE R48, R6, 0x2, R64 ;  /* 0x0000000206307825 */ /* 0x010fc800078e0240 */
[----:B0-----:R-:W-:Y:S01]  /*2620*/  IMAD.WIDE R46, R6, 0x2, R62 ;  /* 0x00000002062e7825 */ /* 0x001fe200078e023e */
[----:B--2---:R-:W-:Y:S04]  /*2630*/  STL [R1+0x800], R42 ;  /* 0x0008002a01007387 */ /* 0x004fe80000100800 */
[----:B---3--:R0:W-:Y:S04]  /*2640*/  STL [R1+0x804], R43 ;  /* 0x0008042b01007387 */ /* 0x0081e80000100800 */
[----:B------:R-:W-:Y:S01]  /*2650*/  STL [R1+0x808], R52 ;  /* 0x0008083401007387 */ /* 0x000fe20000100800 */
[----:B------:R-:W-:-:S03]  /*2660*/  PRMT R38, RZ, 0x7610, R38 ;  /* 0x00007610ff267816 */ /* 0x000fc60000000026 */
[----:B------:R1:W-:Y:S01]  /*2670*/  STL [R1+0x80c], R53 ;  /* 0x00080c3501007387 */ /* 0x0003e20000100800 */
[----:B------:R-:W-:Y:S01]  /*2680*/  PRMT R39, RZ, 0x7610, R39 ;  /* 0x00007610ff277816 */ /* 0x000fe20000000027 */
[C---:B0-----:R-:W-:Y:S01]  /*2690*/  IMAD.WIDE R42, R5.reuse, 0x2, R64 ;  /* 0x00000002052a7825 */ /* 0x041fe200078e0240 */
[----:B------:R-:W-:Y:S01]  /*26a0*/  PRMT R51, RZ, 0x7610, R51 ;  /* 0x00007610ff337816 */ /* 0x000fe20000000033 */
[----:B------:R-:W2:Y:S01]  /*26b0*/  @!P5 LDG.E.U16 R38, desc[UR20][R46.64] ;  /* 0x000000142e26d981 */ /* 0x000ea2000c1e1500 */
[----:B------:R-:W-:Y:S01]  /*26c0*/  PRMT R50, RZ, 0x7610, R50 ;  /* 0x00007610ff327816 */ /* 0x000fe20000000032 */
[----:B-1----:R-:W-:Y:S02]  /*26d0*/  IMAD.WIDE R52, R5, 0x2, R62 ;  /* 0x0000000205347825 */ /* 0x002fe400078e023e */
[----:B------:R0:W-:Y:S04]  /*26e0*/  STL.64 [R1+0x428], R42 ;  /* 0x0004282a01007387 */ /* 0x0001e80000100a00 */
[----:B------:R1:W-:Y:S04]  /*26f0*/  STL.64 [R1+0x420], R52 ;  /* 0x0004203401007387 */ /* 0x0003e80000100a00 */
[----:B------:R-:W3:Y:S04]  /*2700*/  @!P2 LDG.E.U16 R51, desc[UR20][R42.64] ;  /* 0x000000142a33a981 */ /* 0x000ee8000c1e1500 */
[----:B------:R4:W3:Y:S04]  /*2710*/  @!P5 LDG.E.U16 R39, desc[UR20][R48.64] ;  /* 0x000000143027d981 */ /* 0x0008e8000c1e1500 */
[----:B------:R-:W3:Y:S04]  /*2720*/  @!P2 LDG.E.U16 R50, desc[UR20][R52.64] ;  /* 0x000000143432a981 */ /* 0x000ee8000c1e1500 */
[----:B0-----:R-:W3:Y:S04]  /*2730*/  LDL.LU.64 R42, [R1+0x1838] ;  /* 0x00183800012a7983 */ /* 0x001ee80000300a00 */
[----:B-1----:R-:W3:Y:S01]  /*2740*/  LDL.LU.64 R52, [R1+0x1830] ;  /* 0x0018300001347983 */ /* 0x002ee20000300a00 */
[----:B------:R-:W-:-:S02]  /*2750*/  VIADD R7, R58, 0xffffffc6 ;  /* 0xffffffc63a077836 */ /* 0x000fc40000000000 */
[----:B------:R-:W-:Y:S01]  /*2760*/  VIADD R5, R58, 0xffffffae ;  /* 0xffffffae3a057836 */ /* 0x000fe20000000000 */
[----:B------:R4:W-:Y:S02]  /*2770*/  STL.64 [R1+0x3a8], R48 ;  /* 0x0003a83001007387 */ /* 0x0009e40000100a00 */
[----:B------:R-:W-:Y:S02]  /*2780*/  ISETP.GE.U32.AND P4, PT, R7, 0x7fffff47, PT ;  /* 0x7fffff470700780c */ /* 0x000fe40003f86070 */
[----:B------:R0:W-:Y:S01]  /*2790*/  STL.64 [R1+0x3a0], R46 ;  /* 0x0003a02e01007387 */ /* 0x0001e20000100a00 */
[----:B------:R-:W-:Y:S01]  /*27a0*/  ISETP.GE.U32.AND P5, PT, R5, 0x7fffff2f, PT ;  /* 0x7fffff2f0500780c */ /* 0x000fe20003fa6070 */
[C---:B------:R-:W-:Y:S02]  /*27b0*/  IMAD R5, R66.reuse, 0x39, RZ ;  /* 0x0000003942057824 */ /* 0x040fe400078e02ff */
[----:B------:R-:W-:-:S04]  /*27c0*/  IMAD R6, R66, 0x41, RZ ;  /* 0x0000004142067824 */ /* 0x000fc800078e02ff */
[----:B----4-:R-:W-:-:S04]  /*27d0*/  IMAD.WIDE R48, R6, 0x2, R64 ;  /* 0x0000000206307825 */ /* 0x010fc800078e0240 */
[----:B0-----:R-:W-:Y:S01]  /*27e0*/  IMAD.WIDE R46, R6, 0x2, R62 ;  /* 0x00000002062e7825 */ /* 0x001fe200078e023e */
[----:B--2---:R-:W-:Y:S04]  /*27f0*/  STL [R1+0x7d0], R38 ;  /* 0x0007d02601007387 */ /* 0x004fe80000100800 */
[----:B---3--:R0:W-:Y:S04]  /*2800*/  STL [R1+0x7d4], R39 ;  /* 0x0007d42701007387 */ /* 0x0081e80000100800 */
[----:B------:R-:W-:Y:S04]  /*2810*/  STL [R1+0x7d8], R50 ;  /* 0x0007d83201007387 */ /* 0x000fe80000100800 */
[----:B------:R1:W-:Y:S01]  /*2820*/  STL [R1+0x7dc], R51 ;  /* 0x0007dc3301007387 */ /* 0x0003e20000100800 */
[----:B0-----:R-:W-:Y:S01]  /*2830*/  IMAD.WIDE R38, R5, 0x2, R64 ;  /* 0x0000000205267825 */ /* 0x001fe200078e0240 */
[----:B------:R-:W-:-:S02]  /*2840*/  PRMT R52, RZ, 0x7610, R52 ;  /* 0x00007610ff347816 */ /* 0x000fc40000000034 */
[----:B------:R-:W-:Y:S01]  /*2850*/  PRMT R53, RZ, 0x7610, R53 ;  /* 0x00007610ff357816 */ /* 0x000fe20000000035 */
[----:B-1----:R-:W-:Y:S01]  /*2860*/  IMAD.WIDE R50, R5, 0x2, R62 ;  /* 0x0000000205327825 */ /* 0x002fe200078e023e */
[----:B------:R-:W-:-:S04]  /*2870*/  PRMT R42, RZ, 0x7610, R42 ;  /* 0x00007610ff2a7816 */ /* 0x000fc8000000002a */
[----:B------:R-:W2:Y:S01]  /*2880*/  @!P4 LDG.E.U16 R53, desc[UR20][R38.64] ;  /* 0x000000142635c981 */ /* 0x000ea2000c1e1500 */
[----:B------:R-:W-:-:S03]  /*2890*/  PRMT R43, RZ, 0x7610, R43 ;  /* 0x00007610ff2b7816 */ /* 0x000fc6000000002b */
[----:B------:R-:W3:Y:S04]  /*28a0*/  @!P4 LDG.E.U16 R52, desc[UR20][R50.64] ;  /* 0x000000143234c981 */ /* 0x000ee8000c1e1500 */
[----:B------:R0:W-:Y:S04]  /*28b0*/  STL.64 [R1+0x328], R38 ;  /* 0x0003282601007387 */ /* 0x0001e80000100a00 */
[----:B------:R1:W-:Y:S04]  /*28c0*/  STL.64 [R1+0x320], R50 ;  /* 0x0003203201007387 */ /* 0x0003e80000100a00 */
[----:B------:R-:W4:Y:S04]  /*28d0*/  @!P3 LDG.E.U16 R42, desc[UR20][R46.64] ;  /* 0x000000142e2ab981 */ /* 0x000f28000c1e1500 */
[----:B0-----:R-:W4:Y:S04]  /*28e0*/  LDL.LU.64 R38, [R1+0x1828] ;  /* 0x0018280001267983 */ /* 0x001f280000300a00 */
[----:B-1----:R-:W4:Y:S04]  /*28f0*/  LDL.LU.64 R50, [R1+0x1820] ;  /* 0x0018200001327983 */ /* 0x002f280000300a00 */
[----:B------:R0:W4:Y:S01]  /*2900*/  @!P3 LDG.E.U16 R43, desc[UR20][R48.64] ;  /* 0x00000014302bb981 */ /* 0x000122000c1e1500 */
[----:B------:R-:W-:-:S02]  /*2910*/  VIADD R5, R58, 0xffffff9e ;  /* 0xffffff9e3a057836 */ /* 0x000fc40000000000 */
[----:B------:R-:W-:Y:S01]  /*2920*/  VIADD R7, R58, 0xffffffb6 ;  /* 0xffffffb63a077836 */ /* 0x000fe20000000000 */
[----:B------:R0:W-:Y:S02]  /*2930*/  STL.64 [R1+0x2a0], R48 ;  /* 0x0002a03001007387 */ /* 0x0001e40000100a00 */
[----:B------:R-:W-:Y:S01]  /*2940*/  ISETP.GE.U32.AND P3, PT, R5, 0x7fffff1f, PT ;  /* 0x7fffff1f0500780c */ /* 0x000fe20003f66070 */
[C---:B------:R-:W-:Y:S01]  /*2950*/  IMAD R5, R66.reuse, 0x49, RZ ;  /* 0x0000004942057824 */ /* 0x040fe200078e02ff */
[----:B------:R1:W-:Y:S01]  /*2960*/  STL.64 [R1+0x298], R46 ;  /* 0x0002982e01007387 */ /* 0x0003e20000100a00 */
[----:B------:R-:W-:Y:S01]  /*2970*/  ISETP.GE.U32.AND P2, PT, R7, 0x7fffff37, PT ;  /* 0x7fffff370700780c */ /* 0x000fe20003f46070 */
[----:B------:R-:W-:-:S04]  /*2980*/  IMAD R6, R66, 0x51, RZ ;  /* 0x0000005142067824 */ /* 0x000fc800078e02ff */
[----:B0-----:R-:W-:-:S04]  /*2990*/  IMAD.WIDE R48, R6, 0x2, R64 ;  /* 0x0000000206307825 */ /* 0x001fc800078e0240 */
[C---:B-1----:R-:W-:Y:S01]  /*29a0*/  IMAD.WIDE R46, R5.reuse, 0x2, R62 ;  /* 0x00000002052e7825 */ /* 0x042fe200078e023e */
[----:B---3--:R-:W-:Y:S04]  /*29b0*/  STL [R1+0x7ac], R52 ;  /* 0x0007ac3401007387 */ /* 0x008fe80000100800 */
[----:B--2---:R0:W-:Y:S02]  /*29c0*/  STL [R1+0x7b0], R53 ;  /* 0x0007b03501007387 */ /* 0x0041e40000100800 */
[----:B0-----:R-:W-:Y:S01]  /*29d0*/  IMAD.WIDE R52, R5, 0x2, R64 ;  /* 0x0000000205347825 */ /* 0x001fe200078e0240 */
[----:B----4-:R-:W-:-:S04]  /*29e0*/  PRMT R38, RZ, 0x7610, R38 ;  /* 0x00007610ff267816 */ /* 0x010fc80000000026 */
[----:B------:R-:W-:Y:S01]  /*29f0*/  STL.64 [R1+0x220], R52 ;  /* 0x0002203401007387 */ /* 0x000fe20000100a00 */
[----:B------:R-:W-:-:S03]  /*2a00*/  PRMT R51, RZ, 0x7610, R51 ;  /* 0x00007610ff337816 */ /* 0x000fc60000000033 */
[----:B------:R-:W-:Y:S01]  /*2a10*/  STL [R1+0x7a4], R42 ;  /* 0x0007a42a01007387 */ /* 0x000fe20000100800 */
[----:B------:R-:W-:Y:S02]  /*2a20*/  PRMT R50, RZ, 0x7610, R50 ;  /* 0x00007610ff327816 */ /* 0x000fe40000000032 */
[----:B------:R-:W-:Y:S01]  /*2a30*/  PRMT R39, RZ, 0x7610, R39 ;  /* 0x00007610ff277816 */ /* 0x000fe20000000027 */
[----:B------:R0:W-:Y:S04]  /*2a40*/  STL [R1+0x7a8], R43 ;  /* 0x0007a82b01007387 */ /* 0x0001e80000100800 */
[----:B------:R1:W-:Y:S04]  /*2a50*/  STL.64 [R1+0x218], R46 ;  /* 0x0002182e01007387 */ /* 0x0003e80000100a00 */
[----:B------:R-:W2:Y:S01]  /*2a60*/  @!P2 LDG.E.U16 R51, desc[UR20][R52.64] ;  /* 0x000000143433a981 */ /* 0x000ea2000c1e1500 */
[----:B0-----:R-:W-:-:S03]  /*2a70*/  IMAD.WIDE R42, R6, 0x2, R62 ;  /* 0x00000002062a7825 */ /* 0x001fc600078e023e */
[----:B------:R-:W3:Y:S04]  /*2a80*/  @!P2 LDG.E.U16 R50, desc[UR20][R46.64] ;  /* 0x000000142e32a981 */ /* 0x000ee8000c1e1500 */
[----:B------:R-:W4:Y:S04]  /*2a90*/  @!P5 LDG.E.U16 R38, desc[UR20][R42.64] ;  /* 0x000000142a26d981 */ /* 0x000f28000c1e1500 */
[----:B------:R-:W2:Y:S04]  /*2aa0*/  LDL.LU.64 R52, [R1+0x1818] ;  /* 0x0018180001347983 */ /* 0x000ea80000300a00 */
[----:B------:R0:W3:Y:S04]  /*2ab0*/  @!P5 LDG.E.U16 R39, desc[UR20][R48.64] ;  /* 0x000000143027d981 */ /* 0x0000e8000c1e1500 */
[----:B-1----:R-:W3:Y:S01]  /*2ac0*/  LDL.LU.64 R46, [R1+0x1810] ;  /* 0x00181000012e7983 */ /* 0x002ee20000300a00 */
[----:B------:R-:W-:-:S02]  /*2ad0*/  VIADD R7, R58, 0xffffffa6 ;  /* 0xffffffa63a077836 */ /* 0x000fc40000000000 */
[----:B------:R-:W-:-:S03]  /*2ae0*/  VIADD R5, R58, 0xffffff8e ;  /* 0xffffff8e3a057836 */ /* 0x000fc60000000000 */
[----:B------:R-:W-:Y:S01]  /*2af0*/  ISETP.GE.U32.AND P4, PT, R7, 0x7fffff27, PT ;  /* 0x7fffff270700780c */ /* 0x000fe20003f86070 */
[----:B------:R0:W-:Y:S01]  /*2b00*/  STL.64 [R1+0x1a0], R48 ;  /* 0x0001a03001007387 */ /* 0x0001e20000100a00 */
[----:B------:R-:W-:Y:S01]  /*2b10*/  ISETP.GE.U32.AND P5, PT, R5, 0x7fffff0f, PT ;  /* 0x7fffff0f0500780c */ /* 0x000fe20003fa6070 */
[C---:B------:R-:W-:Y:S02]  /*2b20*/  IMAD R5, R66.reuse, 0x59, RZ ;  /* 0x0000005942057824 */ /* 0x040fe400078e02ff */
[----:B------:R1:W-:Y:S01]  /*2b30*/  STL.64 [R1+0x198], R42 ;  /* 0x0001982a01007387 */ /* 0x0003e20000100a00 */
[----:B------:R-:W-:-:S04]  /*2b40*/  IMAD R6, R66, 0x61, RZ ;  /* 0x0000006142067824 */ /* 0x000fc800078e02ff */
[----:B0-----:R-:W-:-:S04]  /*2b50*/  IMAD.WIDE R48, R6, 0x2, R62 ;  /* 0x0000000206307825 */ /* 0x001fc800078e023e */
[----:B-1----:R-:W-:Y:S01]  /*2b60*/  IMAD.WIDE R42, R5, 0x2, R62 ;  /* 0x00000002052a7825 */ /* 0x002fe200078e023e */
[----:B----4-:R-:W-:Y:S01]  /*2b70*/  STL [R1+0x794], R38 ;  /* 0x0007942601007387 */ /* 0x010fe20000100800 */
[----:B--2---:R-:W-:Y:S02]  /*2b80*/  PRMT R53, RZ, 0x7610, R53 ;  /* 0x00007610ff357816 */ /* 0x004fe40000000035 */
[----:B------:R-:W-:Y:S01]  /*2b90*/  PRMT R52, RZ, 0x7610, R52 ;  /* 0x00007610ff347816 */ /* 0x000fe20000000034 */
[----:B---3--:R0:W-:Y:S01]  /*2ba0*/  STL [R1+0x798], R39 ;  /* 0x0007982701007387 */ /* 0x0081e20000100800 */
[----:B------:R-:W-:-:S03]  /*2bb0*/  PRMT R46, RZ, 0x7610, R46 ;  /* 0x00007610ff2e7816 */ /* 0x000fc6000000002e */
[----:B------:R-:W-:Y:S01]  /*2bc0*/  STL [R1+0x79c], R50 ;  /* 0x00079c3201007387 */ /* 0x000fe20000100800 */
[----:B------:R-:W-:-:S03]  /*2bd0*/  PRMT R47, RZ, 0x7610, R47 ;  /* 0x00007610ff2f7816 */ /* 0x000fc6000000002f */
[----:B------:R1:W-:Y:S01]  /*2be0*/  STL [R1+0x7a0], R51 ;  /* 0x0007a03301007387 */ /* 0x0003e20000100800 */
[----:B0-----:R-:W-:-:S03]  /*2bf0*/  IMAD.WIDE R38, R5, 0x2, R64 ;  /* 0x0000000205267825 */ /* 0x001fc600078e0240 */
[----:B------:R-:W2:Y:S04]  /*2c00*/  @!P3 LDG.E.U16 R46, desc[UR20][R48.64] ;  /* 0x00000014302eb981 */ /* 0x000ea8000c1e1500 */
[----:B------:R-:W3:Y:S01]  /*2c10*/  @!P4 LDG.E.U16 R52, desc[UR20][R42.64] ;  /* 0x000000142a34c981 */ /* 0x000ee2000c1e1500 */
[----:B-1----:R-:W-:-:S03]  /*2c20*/  IMAD.WIDE R50, R6, 0x2, R64 ;  /* 0x0000000206327825 */ /* 0x002fc600078e0240 */
[----:B------:R0:W-:Y:S04]  /*2c30*/  STL.64 [R1+0x120], R38 ;  /* 0x0001202601007387 */ /* 0x0001e80000100a00 */
[----:B------:R1:W-:Y:S04]  /*2c40*/  STL.64 [R1+0x118], R42 ;  /* 0x0001182a01007387 */ /* 0x0003e80000100a00 */
[----:B------:R-:W4:Y:S04]  /*2c50*/  @!P4 LDG.E.U16 R53, desc[UR20][R38.64] ;  /* 0x000000142635c981 */ /* 0x000f28000c1e1500 */
[----:B------:R1:W3:Y:S04]  /*2c60*/  @!P3 LDG.E.U16 R47, desc[UR20][R50.64] ;  /* 0x00000014322fb981 */ /* 0x0002e8000c1e1500 */
[----:B0-----:R-:W4:Y:S04]  /*2c70*/  LDL.LU.64 R38, [R1+0x1808] ;  /* 0x0018080001267983 */ /* 0x001f280000300a00 */
[----:B-1----:R-:W4:Y:S01]  /*2c80*/  LDL.LU.64 R42, [R1+0x1800] ;  /* 0x00180000012a7983 */ /* 0x002f220000300a00 */
[----:B------:R-:W-:-:S02]  /*2c90*/  VIADD R7, R58, 0xffffff96 ;  /* 0xffffff963a077836 */ /* 0x000fc40000000000 */
[----:B------:R-:W-:-:S03]  /*2ca0*/  VIADD R5, R58, 0xfffffffe ;  /* 0xfffffffe3a057836 */ /* 0x000fc60000000000 */
[----:B------:R-:W-:Y:S01]  /*2cb0*/  ISETP.GE.U32.AND P2, PT, R7, 0x7fffff17, PT ;  /* 0x7fffff170700780c */ /* 0x000fe20003f46070 */
[----:B------:R0:W-:Y:S01]  /*2cc0*/  STL.64 [R1+0xa0], R50 ;  /* 0x0000a03201007387 */ /* 0x0001e20000100a00 */
[----:B------:R-:W-:Y:S01]  /*2cd0*/  ISETP.GE.U32.AND P3, PT, R5, 0x7fffff7f, PT ;  /* 0x7fffff7f0500780c */ /* 0x000fe20003f66070 */
[C---:B------:R-:W-:Y:S02]  /*2ce0*/  IMAD R5, R66.reuse, 0x69, RZ ;  /* 0x0000006942057824 */ /* 0x040fe400078e02ff */
[----:B------:R1:W-:Y:S01]  /*2cf0*/  STL.64 [R1+0x98], R48 ;  /* 0x0000983001007387 */ /* 0x0003e20000100a00 */
[----:B0-----:R-:W-:Y:S02]  /*2d00*/  IMAD R50, R66, 0x71, RZ ;  /* 0x0000007142327824 */ /* 0x001fe400078e02ff */
[----:B-1----:R-:W-:Y:S01]  /*2d10*/  IMAD.WIDE R48, R5, 0x2, R64 ;  /* 0x0000000205307825 */ /* 0x002fe200078e0240 */
[----:B--2---:R-:W-:Y:S04]  /*2d20*/  STL [R1+0x784], R46 ;  /* 0x0007842e01007387 */ /* 0x004fe80000100800 */
[----:B---3--:R0:W-:Y:S04]  /*2d30*/  STL [R1+0x788], R47 ;  /* 0x0007882f01007387 */ /* 0x0081e80000100800 */
[----:B------:R-:W-:Y:S01]  /*2d40*/  STL [R1+0x78c], R52 ;  /* 0x00078c3401007387 */ /* 0x000fe20000100800 */
[----:B----4-:R-:W-:-:S03]  /*2d50*/  PRMT R38, RZ, 0x7610, R38 ;  /* 0x00007610ff267816 */ /* 0x010fc60000000026 */
[----:B------:R1:W-:Y:S01]  /*2d60*/  STL [R1+0x790], R53 ;  /* 0x0007903501007387 */ /* 0x0003e20000100800 */
[----:B------:R-:W-:Y:S01]  /*2d70*/  PRMT R42, RZ, 0x7610, R42 ;  /* 0x00007610ff2a7816 */ /* 0x000fe2000000002a */
[----:B0-----:R-:W-:Y:S01]  /*2d80*/  IMAD.WIDE R46, R5, 0x2, R62 ;  /* 0x00000002052e7825 */ /* 0x001fe200078e023e */
[----:B------:R-:W-:Y:S02]  /*2d90*/  PRMT R43, RZ, 0x7610, R43 ;  /* 0x00007610ff2b7816 */ /* 0x000fe4000000002b */
[----:B------:R-:W-:Y:S02]  /*2da0*/  PRMT R39, RZ, 0x7610, R39 ;  /* 0x00007610ff277816 */ /* 0x000fe40000000027 */
[----:B------:R0:W2:Y:S01]  /*2db0*/  @!P2 LDG.E.U16 R42, desc[UR20][R46.64] ;  /* 0x000000142e2aa981 */ /* 0x0000a2000c1e1500 */
[----:B-1----:R-:W-:-:S03]  /*2dc0*/  IMAD.WIDE R52, R50, 0x2, R64 ;  /* 0x0000000232347825 */ /* 0x002fc600078e0240 */
[----:B------:R1:W3:Y:S01]  /*2dd0*/  @!P2 LDG.E.U16 R43, desc[UR20][R48.64] ;  /* 0x00000014302ba981 */ /* 0x0002e2000c1e1500 */
[----:B------:R-:W-:-:S03]  /*2de0*/  IMAD.WIDE R50, R50, 0x2, R62 ;  /* 0x0000000232327825 */ /* 0x000fc600078e023e */
[----:B------:R-:W4:Y:S04]  /*2df0*/  @!P5 LDG.E.U16 R39, desc[UR20][R52.64] ;  /* 0x000000143427d981 */ /* 0x000f28000c1e1500 */
[----:B------:R-:W4:Y:S01]  /*2e00*/  @!P5 LDG.E.U16 R38, desc[UR20][R50.64] ;  /* 0x000000143226d981 */ /* 0x000f22000c1e1500 */
[----:B------:R-:W-:-:S03]  /*2e10*/  VIADD R7, R58, 0xffffff86 ;  /* 0xffffff863a077836 */ /* 0x000fc60000000000 */
[----:B------:R-:W-:Y:S04]  /*2e20*/  STL.64 [R1+0x20], R48 ;  /* 0x0000203001007387 */ /* 0x000fe80000100a00 */
[----:B------:R0:W-:Y:S04]  /*2e30*/  STL.64 [R1+0x18], R46 ;  /* 0x0000182e01007387 */ /* 0x0001e80000100a00 */
[----:B------:R-:W-:Y:S04]  /*2e40*/  STL [R1+0x11a8], R52 ;  /* 0x0011a83401007387 */ /* 0x000fe80000100800 */
[----:B------:R-:W-:Y:S01]  /*2e50*/  STL [R1+0x1578], R52 ;  /* 0x0015783401007387 */ /* 0x000fe20000100800 */
[----:B------:R-:W-:-:S03]  /*2e60*/  ISETP.GE.U32.AND P4, PT, R7, 0x7fffff07, PT ;  /* 0x7fffff070700780c */ /* 0x000fc60003f86070 */
[----:B------:R-:W-:Y:S04]  /*2e70*/  STL [R1+0x11a4], R53 ;  /* 0x0011a43501007387 */ /* 0x000fe80000100800 */
[----:B------:R-:W-:Y:S04]  /*2e80*/  STL [R1+0x1538], R53 ;  /* 0x0015383501007387 */ /* 0x000fe80000100800 */
[----:B------:R-:W-:Y:S04]  /*2e90*/  STL [R1+0x11b0], R50 ;  /* 0x0011b03201007387 */ /* 0x000fe80000100800 */
[----:B------:R-:W-:Y:S01]  /*2ea0*/  STL [R1+0x1654], R50 ;  /* 0x0016543201007387 */ /* 0x000fe20000100800 */
[----:B0-----:R-:W-:-:S03]  /*2eb0*/  IMAD R46, R66, 0x79, RZ ;  /* 0x00000079422e7824 */ /* 0x001fc600078e02ff */
[----:B------:R-:W-:Y:S04]  /*2ec0*/  STL [R1+0x11ac], R51 ;  /* 0x0011ac3301007387 */ /* 0x000fe80000100800 */
[----:B------:R-:W-:Y:S01]  /*2ed0*/  STL [R1+0x15b4], R51 ;  /* 0x0015b43301007387 */ /* 0x000fe20000100800 */
[----:B------:R-:W-:Y:S01]  /*2ee0*/  PRMT R7, RZ, 0x7610, R7 ;  /* 0x00007610ff077816 */ /* 0x000fe20000000007 */
[C---:B-1----:R-:W-:Y:S01]  /*2ef0*/  IMAD.WIDE R48, R46.reuse, 0x2, R64 ;  /* 0x000000022e307825 */ /* 0x042fe200078e0240 */
[----:B------:R-:W-:Y:S02]  /*2f00*/  PRMT R92, RZ, 0x7610, R92 ;  /* 0x00007610ff5c7816 */ /* 0x000fe4000000005c */
[----:B------:R-:W-:Y:S01]  /*2f10*/  PRMT R40, RZ, 0x7610, R40 ;  /* 0x00007610ff287816 */ /* 0x000fe20000000028 */
[----:B------:R-:W-:Y:S01]  /*2f20*/  IMAD.WIDE R46, R46, 0x2, R62 ;  /* 0x000000022e2e7825 */ /* 0x000fe200078e023e */
[----:B------:R-:W-:-:S02]  /*2f30*/  PRMT R41, RZ, 0x7610, R41 ;  /* 0x00007610ff297816 */ /* 0x000fc40000000029 */
[----:B------:R-:W4:Y:S04]  /*2f40*/  @!P4 LDG.E.U16 R92, desc[UR20][R48.64] ;  /* 0x00000014305cc981 */ /* 0x000f28000c1e1500 */
[----:B------:R-:W4:Y:S04]  /*2f50*/  @!P4 LDG.E.U16 R41, desc[UR20][R46.64] ;  /* 0x000000142e29c981 */ /* 0x000f28000c1e1500 */
[----:B--2---:R-:W-:Y:S04]  /*2f60*/  STL [R1+0x77c], R42 ;  /* 0x00077c2a01007387 */ /* 0x004fe80000100800 */
[----:B---3--:R0:W-:Y:S04]  /*2f70*/  STL [R1+0x780], R43 ;  /* 0x0007802b01007387 */ /* 0x0081e80000100800 */
[----:B----4-:R-:W-:Y:S04]  /*2f80*/  STL [R1+0x774], R38 ;  /* 0x0007742601007387 */ /* 0x010fe80000100800 */
[----:B------:R1:W-:Y:S01]  /*2f90*/  STL [R1+0x778], R39 ;  /* 0x0007782701007387 */ /* 0x0003e20000100800 */
[----:B0-----:R-:W-:-:S05]  /*2fa0*/  IMAD.WIDE R42, R66, 0x2, R64 ;  /* 0x00000002422a7825 */ /* 0x001fca00078e0240 */
[----:B------:R0:W2:Y:S01]  /*2fb0*/  @!P3 LDG.E.U16 R40, desc[UR20][R42.64] ;  /* 0x000000142a28b981 */ /* 0x0000a2000c1e1500 */
[----:B-1----:R-:W-:-:S05]  /*2fc0*/  IMAD.WIDE R38, R66, 0x2, R62 ;  /* 0x0000000242267825 */ /* 0x002fca00078e023e */
[----:B------:R1:W3:Y:S01]  /*2fd0*/  @!P3 LDG.E.U16 R7, desc[UR20][R38.64] ;  /* 0x000000142607b981 */ /* 0x0002e2000c1e1500 */
[----:B------:R-:W-:-:S03]  /*2fe0*/  VIADD R5, R58, 0xfffffff5 ;  /* 0xfffffff53a057836 */ /* 0x000fc60000000000 */
[----:B------:R-:W-:Y:S02]  /*2ff0*/  STL [R1+0x11b8], R48 ;  /* 0x0011b83001007387 */ /* 0x000fe40000100800 */
[----:B------:R-:W-:Y:S02]  /*3000*/  ISETP.GE.U32.AND P5, PT, R5, 0x7fffff76, PT ;  /* 0x7fffff760500780c */ /* 0x000fe40003fa6070 */
[----:B------:R0:W-:Y:S01]  /*3010*/  STL.64 [R1+0x6a8], R42 ;  /* 0x0006a82a01007387 */ /* 0x0001e20000100a00 */
[----:B------:R-:W-:-:S03]  /*3020*/  VIADD R5, R58, 0xffffffe5 ;  /* 0xffffffe53a057836 */ /* 0x000fc60000000000 */
[----:B------:R-:W-:Y:S01]  /*3030*/  STL [R1+0x1328], R48 ;  /* 0x0013283001007387 */ /* 0x000fe20000100800 */
[----:B------:R-:W-:-:S03]  /*3040*/  VIADD R6, R58, 0xfffffffd ;  /* 0xfffffffd3a067836 */ /* 0x000fc60000000000 */
[----:B------:R1:W-:Y:S04]  /*3050*/  STL.64 [R1+0x6a0], R38 ;  /* 0x0006a02601007387 */ /* 0x0003e80000100a00 */
[----:B------:R-:W-:Y:S01]  /*3060*/  STL [R1+0x1674], R48 ;  /* 0x0016743001007387 */ /* 0x000fe20000100800 */
[----:B------:R-:W-:-:S03]  /*3070*/  ISETP.GE.U32.AND P3, PT, R5, 0x7fffff66, PT ;  /* 0x7fffff660500780c */ /* 0x000fc60003f66070 */
[----:B------:R-:W-:Y:S01]  /*3080*/  STL [R1+0x11b4], R49 ;  /* 0x0011b43101007387 */ /* 0x000fe20000100800 */
[----:B------:R-:W-:-:S03]  /*3090*/  IMAD.SHL.U32 R5, R66, 0x2, RZ ;  /* 0x0000000242057824 */ /* 0x000fc600078e00ff */
[----:B------:R-:W-:Y:S04]  /*30a0*/  STL [R1+0x1640], R49 ;  /* 0x0016403101007387 */ /* 0x000fe80000100800 */
[----:B------:R-:W-:Y:S01]  /*30b0*/  STL [R1+0x11c0], R46 ;  /* 0x0011c02e01007387 */ /* 0x000fe20000100800 */
[----:B------:R-:W-:-:S03]  /*30c0*/  ISETP.GE.U32.AND P2, PT, R6, 0x7fffff7e, PT ;  /* 0x7fffff7e0600780c */ /* 0x000fc60003f46070 */
[----:B------:R-:W-:Y:S01]  /*30d0*/  STL [R1+0x1334], R46 ;  /* 0x0013342e01007387 */ /* 0x000fe20000100800 */
[----:B------:R-:W-:-:S03]  /*30e0*/  IADD3 R6, PT, PT, R58, -0x13, RZ ;  /* 0xffffffed3a067810 */ /* 0x000fc60007ffe0ff */
[----:B------:R-:W-:Y:S04]  /*30f0*/  STL [R1+0x1678], R46 ;  /* 0x0016782e01007387 */ /* 0x000fe80000100800 */
[----:B------:R-:W-:Y:S01]  /*3100*/  STL [R1+0x11bc], R47 ;  /* 0x0011bc2f01007387 */ /* 0x000fe20000100800 */
[----:B------:R-:W-:Y:S01]  /*3110*/  ISETP.GE.U32.AND P4, PT, R6, 0x7fffff6e, PT ;  /* 0x7fffff6e0600780c */ /* 0x000fe20003f86070 */
[----:B------:R-:W-:Y:S01]  /*3120*/  IMAD R6, R66, 0xa, RZ ;  /* 0x0000000a42067824 */ /* 0x000fe200078e02ff */
[----:B------:R-:W-:Y:S02]  /*3130*/  PRMT R34, RZ, 0x7610, R34 ;  /* 0x00007610ff227816 */ /* 0x000fe40000000022 */
[----:B------:R-:W-:Y:S01]  /*3140*/  PRMT R35, RZ, 0x7610, R35 ;  /* 0x00007610ff237816 */ /* 0x000fe20000000023 */
[----:B0-----:R-:W-:Y:S01]  /*3150*/  IMAD.WIDE R42, R6, 0x2, R64 ;  /* 0x00000002062a7825 */ /* 0x001fe200078e0240 */
[----:B------:R-:W-:-:S02]  /*3160*/  PRMT R45, RZ, 0x7610, R45 ;  /* 0x00007610ff2d7816 */ /* 0x000fc4000000002d */
[----:B------:R-:W-:Y:S01]  /*3170*/  PRMT R44, RZ, 0x7610, R44 ;  /* 0x00007610ff2c7816 */ /* 0x000fe2000000002c */
[C---:B-1----:R-:W-:Y:S01]  /*3180*/  IMAD.WIDE R38, R5.reuse, 0x2, R62 ;  /* 0x0000000205267825 */ /* 0x042fe200078e023e */
[----:B------:R0:W4:Y:S04]  /*3190*/  @!P5 LDG.E.U16 R35, desc[UR20][R42.64] ;  /* 0x000000142a23d981 */ /* 0x000128000c1e1500 */
[----:B------:R-:W4:Y:S04]  /*31a0*/  @!P2 LDG.E.U16 R44, desc[UR20][R38.64] ;  /* 0x00000014262ca981 */ /* 0x000f28000c1e1500 */
[----:B---3--:R-:W-:Y:S04]  /*31b0*/  STL [R1+0x76c], R7 ;  /* 0x00076c0701007387 */ /* 0x008fe80000100800 */
[----:B------:R1:W-:Y:S02]  /*31c0*/  STL [R1+0x768], R92 ;  /* 0x0007685c01007387 */ /* 0x0003e40000100800 */
[----:B-1----:R-:W-:-:S05]  /*31d0*/  IMAD.WIDE R92, R5, 0x2, R64 ;  /* 0x00000002055c7825 */ /* 0x002fca00078e0240 */
[----:B------:R-:W-:Y:S04]  /*31e0*/  STL.64 [R1+0x698], R92 ;  /* 0x0006985c01007387 */ /* 0x000fe80000100a00 */
[----:B--2---:R-:W-:Y:S04]  /*31f0*/  STL [R1+0x770], R40 ;  /* 0x0007702801007387 */ /* 0x004fe80000100800 */
[----:B------:R1:W-:Y:S04]  /*3200*/  STL [R1+0x764], R41 ;  /* 0x0007642901007387 */ /* 0x0003e80000100800 */
[----:B------:R-:W2:Y:S01]  /*3210*/  @!P2 LDG.E.U16 R45, desc[UR20][R92.64] ;  /* 0x000000145c2da981 */ /* 0x000ea2000c1e1500 */
[----:B-1----:R-:W-:-:S03]  /*3220*/  IMAD.WIDE R40, R6, 0x2, R62 ;  /* 0x0000000206287825 */ /* 0x002fc600078e023e */
[----:B------:R1:W-:Y:S04]  /*3230*/  STL.64 [R1+0x690], R38 ;  /* 0x0006902601007387 */ /* 0x0003e80000100a00 */
[----:B------:R3:W2:Y:S04]  /*3240*/  @!P5 LDG.E.U16 R34, desc[UR20][R40.64] ;  /* 0x000000142822d981 */ /* 0x0006a8000c1e1500 */
[----:B------:R-:W4:Y:S04]  /*3250*/  LDL.LU.64 R92, [R1+0x17f8] ;  /* 0x0017f800015c7983 */ /* 0x000f280000300a00 */
[----:B-1----:R-:W4:Y:S01]  /*3260*/  LDL.LU.64 R38, [R1+0x17f0] ;  /* 0x0017f00001267983 */ /* 0x002f220000300a00 */
[----:B------:R-:W-:-:S03]  /*3270*/  VIADD R5, R58, 0xffffffd5 ;  /* 0xffffffd53a057836 */ /* 0x000fc60000000000 */
[----:B------:R0:W-:Y:S02]  /*3280*/  STL.64 [R1+0x618], R42 ;  /* 0x0006182a01007387 */ /* 0x0001e40000100a00 */
[----:B------:R-:W-:Y:S01]  /*3290*/  ISETP.GE.U32.AND P5, PT, R5, 0x7fffff56, PT ;  /* 0x7fffff560500780c */ /* 0x000fe20003fa6070 */
[C---:B------:R-:W-:Y:S01]  /*32a0*/  IMAD R5, R66.reuse, 0x12, RZ ;  /* 0x0000001242057824 */ /* 0x040fe200078e02ff */
[----:B------:R3:W-:Y:S01]  /*32b0*/  STL.64 [R1+0x610], R40 ;  /* 0x0006102801007387 */ /* 0x0007e20000100a00 */
[----:B------:R-:W-:-:S04]  /*32c0*/  IMAD R6, R66, 0x1a, RZ ;  /* 0x0000001a42067824 */ /* 0x000fc800078e02ff */
[----:B0-----:R-:W-:-:S04]  /*32d0*/  IMAD.WIDE R42, R6, 0x2, R64 ;  /* 0x00000002062a7825 */ /* 0x001fc800078e0240 */
[----:B---3--:R-:W-:Y:S01]  /*32e0*/  IMAD.WIDE R40, R6, 0x2, R62 ;  /* 0x0000000206287825 */ /* 0x008fe200078e023e */
[----:B--2---:R-:W-:Y:S04]  /*32f0*/  STL [R1+0x754], R34 ;  /* 0x0007542201007387 */ /* 0x004fe80000100800 */
[----:B----4-:R0:W-:Y:S01]  /*3300*/  STL [R1+0x758], R35 ;  /* 0x0007582301007387 */ /* 0x0101e20000100800 */
[----:B------:R-:W-:Y:S02]  /*3310*/  PRMT R93, RZ, 0x7610, R93 ;  /* 0x00007610ff5d7816 */ /* 0x000fe4000000005d */
[----:B------:R-:W-:Y:S01]  /*3320*/  PRMT R92, RZ, 0x7610, R92 ;  /* 0x00007610ff5c7816 */ /* 0x000fe2000000005c */
[----:B------:R-:W-:Y:S01]  /*3330*/  STL [R1+0x75c], R44 ;  /* 0x00075c2c01007387 */ /* 0x000fe20000100800 */
[----:B------:R-:W-:-:S03]  /*3340*/  PRMT R38, RZ, 0x7610, R38 ;  /* 0x00007610ff267816 */ /* 0x000fc60000000026 */
[----:B------:R1:W-:Y:S01]  /*3350*/  STL [R1+0x760], R45 ;  /* 0x0007602d01007387 */ /* 0x0003e20000100800 */
[C---:B0-----:R-:W-:Y:S01]  /*3360*/  IMAD.WIDE R34, R5.reuse, 0x2, R64 ;  /* 0x0000000205227825 */ /* 0x041fe200078e0240 */
[----:B------:R-:W-:Y:S02]  /*3370*/  PRMT R39, RZ, 0x7610, R39 ;  /* 0x00007610ff277816 */ /* 0x000fe40000000027 */
[----:B------:R-:W2:Y:S01]  /*3380*/  @!P3 LDG.E.U16 R38, desc[UR20][R40.64] ;  /* 0x000000142826b981 */ /* 0x000ea2000c1e1500 */
[----:B-1----:R-:W-:-:S03]  /*3390*/  IMAD.WIDE R44, R5, 0x2, R62 ;  /* 0x00000002052c7825 */ /* 0x002fc600078e023e */
[----:B------:R0:W-:Y:S04]  /*33a0*/  STL.64 [R1+0x598], R34 ;  /* 0x0005982201007387 */ /* 0x0001e80000100a00 */
[----:B------:R1:W-:Y:S04]  /*33b0*/  STL.64 [R1+0x590], R44 ;  /* 0x0005902c01007387 */ /* 0x0003e80000100a00 */
[----:B------:R-:W3:Y:S04]  /*33c0*/  @!P4 LDG.E.U16 R93, desc[UR20][R34.64] ;  /* 0x00000014225dc981 */ /* 0x000ee8000c1e1500 */
[----:B------:R-:W4:Y:S04]  /*33d0*/  @!P4 LDG.E.U16 R92, desc[UR20][R44.64] ;  /* 0x000000142c5cc981 */ /* 0x000f28000c1e1500 */
[----:B------:R1:W2:Y:S04]  /*33e0*/  @!P3 LDG.E.U16 R39, desc[UR20][R42.64] ;  /* 0x000000142a27b981 */ /* 0x0002a8000c1e1500 */
[----:B0-----:R-:W2:Y:S04]  /*33f0*/  LDL.LU.64 R34, [R1+0x17e8] ;  /* 0x0017e80001227983 */ /* 0x001ea80000300a00 */
[----:B-1----:R-:W2:Y:S01]  /*3400*/  LDL.LU.64 R44, [R1+0x17e0] ;  /* 0x0017e000012c7983 */ /* 0x002ea20000300a00 */
[----:B------:R-:W-:-:S02]  /*3410*/  VIADD R7, R58, 0xffffffdd ;  /* 0xffffffdd3a077836 */ /* 0x000fc40000000000 */
[----:B------:R-:W-:Y:S01]  /*3420*/  VIADD R5, R58, 0xffffffc5 ;  /* 0xffffffc53a057836 */ /* 0x000fe20000000000 */
[----:B------:R0:W-:Y:S02]  /*3430*/  STL.64 [R1+0x518], R42 ;  /* 0x0005182a01007387 */ /* 0x0001e40000100a00 */
[----:B------:R-:W-:Y:S01]  /*3440*/  ISETP.GE.U32.AND P2, PT, R7, 0x7fffff5e, PT ;  /* 0x7fffff5e0700780c */ /* 0x000fe20003f46070 */
[C---:B------:R-:W-:Y:S01]  /*3450*/  IMAD R6, R66.reuse, 0x2a, RZ ;  /* 0x0000002a42067824 */ /* 0x040fe200078e02ff */
[----:B------:R-:W-:Y:S01]  /*3460*/  ISETP.GE.U32.AND P3, PT, R5, 0x7fffff46, PT ;  /* 0x7fffff460500780c */ /* 0x000fe20003f66070 */
[----:B------:R1:W-:Y:S01]  /*3470*/  STL.64 [R1+0x510], R40 ;  /* 0x0005102801007387 */ /* 0x0003e20000100a00 */
[----:B------:R-:W-:Y:S02]  /*3480*/  IMAD R5, R66, 0x22, RZ ;  /* 0x0000002242057824 */ /* 0x000fe400078e02ff */
[----:B0-----:R-:W-:-:S04]  /*3490*/  IMAD.WIDE R42, R6, 0x2, R64 ;  /* 0x00000002062a7825 */ /* 0x001fc800078e0240 */
[----:B-1----:R-:W-:Y:S01]  /*34a0*/  IMAD.WIDE R40, R6, 0x2, R62 ;  /* 0x0000000206287825 */ /* 0x002fe200078e023e */
[----:B----4-:R-:W-:Y:S04]  /*34b0*/  STL [R1+0x74c], R92 ;  /* 0x00074c5c01007387 */ /* 0x010fe80000100800 */
[----:B---3--:R0:W-:Y:S01]  /*34c0*/  STL [R1+0x750], R93 ;  /* 0x0007505d01007387 */ /* 0x0081e20000100800 */
[----:B--2---:R-:W-:-:S03]  /*34d0*/  PRMT R34, RZ, 0x7610, R34 ;  /* 0x00007610ff227816 */ /* 0x004fc60000000022 */
[----:B------:R-:W-:Y:S01]  /*34e0*/  STL [R1+0x744], R38 ;  /* 0x0007442601007387 */ /* 0x000fe20000100800 */
[----:B------:R-:W-:Y:S02]  /*34f0*/  PRMT R35, RZ, 0x7610, R35 ;  /* 0x00007610ff237816 */ /* 0x000fe40000000023 */
[----:B------:R-:W-:Y:S01]  /*3500*/  PRMT R45, RZ, 0x7610, R45 ;  /* 0x00007610ff2d7816 */ /* 0x000fe2000000002d */
[----:B------:R1:W-:Y:S01]  /*3510*/  STL [R1+0x748], R39 ;  /* 0x0007482701007387 */ /* 0x0003e20000100800 */
[----:B------:R-:W-:Y:S01]  /*3520*/  PRMT R44, RZ, 0x7610, R44 ;  /* 0x00007610ff2c7816 */ /* 0x000fe2000000002c */
[C---:B0-----:R-:W-:Y:S02]  /*3530*/  IMAD.WIDE R92, R5.reuse, 0x2, R64 ;  /* 0x00000002055c7825 */ /* 0x041fe400078e0240 */
[----:B------:R-:W2:Y:S04]  /*3540*/  @!P5 LDG.E.U16 R34, desc[UR20][R40.64] ;  /* 0x000000142822d981 */ /* 0x000ea8000c1e1500 */
[----:B------:R0:W3:Y:S01]  /*3550*/  @!P5 LDG.E.U16 R35, desc[UR20][R42.64] ;  /* 0x000000142a23d981 */ /* 0x0000e2000c1e1500 */
[----:B-1----:R-:W-:-:S03]  /*3560*/  IMAD.WIDE R38, R5, 0x2, R62 ;  /* 0x0000000205267825 */ /* 0x002fc600078e023e */
[----:B------:R1:W-:Y:S04]  /*3570*/  STL.64 [R1+0x498], R92 ;  /* 0x0004985c01007387 */ /* 0x0003e80000100a00 */
[----:B------:R4:W-:Y:S04]  /*3580*/  STL.64 [R1+0x490], R38 ;  /* 0x0004902601007387 */ /* 0x0009e80000100a00 */
[----:B------:R-:W3:Y:S04]  /*3590*/  @!P2 LDG.E.U16 R45, desc[UR20][R92.64] ;  /* 0x000000145c2da981 */ /* 0x000ee8000c1e1500 */
[----:B------:R-:W3:Y:S04]  /*35a0*/  @!P2 LDG.E.U16 R44, desc[UR20][R38.64] ;  /* 0x00000014262ca981 */ /* 0x000ee8000c1e1500 */
[----:B-1----:R-:W3:Y:S04]  /*35b0*/  LDL.LU.64 R92, [R1+0x17d8] ;  /* 0x0017d800015c7983 */ /* 0x002ee80000300a00 */
[----:B----4-:R-:W4:Y:S01]  /*35c0*/  LDL.LU.64 R38, [R1+0x17d0] ;  /* 0x0017d00001267983 */ /* 0x010f220000300a00 */
        /* <DEDUP_REMOVED lines=8> */
[----:B0-----:R-:W-:-:S04]  /*3650*/  IMAD.WIDE R42, R6, 0x2, R64 ;  /* 0x00000002062a7825 */ /* 0x001fc800078e0240 */
[----:B-1----:R-:W-:Y:S01]  /*3660*/  IMAD.WIDE R40, R6, 0x2, R62 ;  /* 0x0000000206287825 */ /* 0x002fe200078e023e */
[----:B--2---:R-:W-:Y:S04]  /*3670*/  STL [R1+0x70c], R34 ;  /* 0x00070c2201007387 */ /* 0x004fe80000100800 */
[----:B---3--:R0:W-:Y:S02]  /*3680*/  STL [R1+0x710], R35 ;  /* 0x0007102301007387 */ /* 0x0081e40000100800 */
[----:B0-----:R-:W-:Y:S02]  /*3690*/  IMAD.WIDE R34, R5, 0x2, R64 ;  /* 0x0000000205227825 */ /* 0x001fe400078e0240 */
[----:B------:R-:W-:Y:S04]  /*36a0*/  STL [R1+0x71c], R44 ;  /* 0x00071c2c01007387 */ /* 0x000fe80000100800 */
[----:B------:R0:W-:Y:S01]  /*36b0*/  STL [R1+0x720], R45 ;  /* 0x0007202d01007387 */ /* 0x0001e20000100800 */
[----:B------:R-:W-:-:S02]  /*36c0*/  PRMT R92, RZ, 0x7610, R92 ;  /* 0x00007610ff5c7816 */ /* 0x000fc4000000005c */
[----:B------:R-:W-:Y:S02]  /*36d0*/  PRMT R93, RZ, 0x7610, R93 ;  /* 0x00007610ff5d7816 */ /* 0x000fe4000000005d */
[----:B----4-:R-:W-:Y:S01]  /*36e0*/  PRMT R38, RZ, 0x7610, R38 ;  /* 0x00007610ff267816 */ /* 0x010fe20000000026 */
[----:B0-----:R-:W-:Y:S01]  /*36f0*/  IMAD.WIDE R44, R5, 0x2, R62 ;  /* 0x00000002052c7825 */ /* 0x001fe200078e023e */
[----:B------:R-:W-:Y:S02]  /*3700*/  PRMT R39, RZ, 0x7610, R39 ;  /* 0x00007610ff277816 */ /* 0x000fe40000000027 */
[----:B------:R-:W2:Y:S04]  /*3710*/  @!P4 LDG.E.U16 R93, desc[UR20][R34.64] ;  /* 0x00000014225dc981 */ /* 0x000ea8000c1e1500 */
[----:B------:R-:W3:Y:S04]  /*3720*/  @!P4 LDG.E.U16 R92, desc[UR20][R44.64] ;  /* 0x000000142c5cc981 */ /* 0x000ee8000c1e1500 */
[----:B------:R0:W4:Y:S04]  /*3730*/  @!P3 LDG.E.U16 R38, desc[UR20][R40.64] ;  /* 0x000000142826b981 */ /* 0x000128000c1e1500 */
[----:B------:R1:W4:Y:S01]  /*3740*/  @!P3 LDG.E.U16 R39, desc[UR20][R42.64] ;  /* 0x000000142a27b981 */ /* 0x000322000c1e1500 */
[----:B------:R-:W-:-:S03]  /*3750*/  VIADD R5, R58, 0xffffffa5 ;  /* 0xffffffa53a057836 */ /* 0x000fc60000000000 */
[----:B------:R0:W-:Y:S02]  /*3760*/  STL.64 [R1+0x398], R34 ;  /* 0x0003982201007387 */ /* 0x0001e40000100a00 */
[----:B------:R-:W-:Y:S01]  /*3770*/  ISETP.GE.U32.AND P3, PT, R5, 0x7fffff26, PT ;  /* 0x7fffff260500780c */ /* 0x000fe20003f66070 */
[C---:B------:R-:W-:Y:S01]  /*3780*/  IMAD R5, R66.reuse, 0x42, RZ ;  /* 0x0000004242057824 */ /* 0x040fe200078e02ff */
[----:B------:R1:W-:Y:S04]  /*3790*/  STL.64 [R1+0x390], R44 ;  /* 0x0003902c01007387 */ /* 0x0003e80000100a00 */
[----:B0-----:R-:W4:Y:S04]  /*37a0*/  LDL.LU.64 R34, [R1+0x17c8] ;  /* 0x0017c80001227983 */ /* 0x001f280000300a00 */
[----:B-1----:R-:W4:Y:S04]  /*37b0*/  LDL.LU.64 R44, [R1+0x17c0] ;  /* 0x0017c000012c7983 */ /* 0x002f280000300a00 */
[----:B------:R-:W-:Y:S04]  /*37c0*/  STL.64 [R1+0x318], R42 ;  /* 0x0003182a01007387 */ /* 0x000fe80000100a00 */
[----:B------:R0:W-:Y:S01]  /*37d0*/  STL.64 [R1+0x310], R40 ;  /* 0x0003102801007387 */ /* 0x0001e20000100a00 */
[----:B------:R-:W-:Y:S01]  /*37e0*/  IMAD R6, R66, 0x4a, RZ ;  /* 0x0000004a42067824 */ /* 0x000fe200078e02ff */
[----:B------:R-:W-:-:S02]  /*37f0*/  PRMT R36, RZ, 0x7610, R36 ;  /* 0x00007610ff247816 */ /* 0x000fc40000000024 */
[----:B------:R-:W-:Y:S01]  /*3800*/  PRMT R37, RZ, 0x7610, R37 ;  /* 0x00007610ff257816 */ /* 0x000fe20000000025 */
[----:B0-----:R-:W-:-:S04]  /*3810*/  IMAD.WIDE R40, R5, 0x2, R64 ;  /* 0x0000000205287825 */ /* 0x001fc800078e0240 */
[----:B------:R-:W-:-:S05]  /*3820*/  IMAD.WIDE R42, R6, 0x2, R64 ;  /* 0x00000002062a7825 */ /* 0x000fca00078e0240 */
[----:B------:R-:W4:Y:S04]  /*3830*/  @!P5 LDG.E.U16 R37, desc[UR20][R42.64] ;  /* 0x000000142a25d981 */ /* 0x000f28000c1e1500 */
[----:B---3--:R-:W-:Y:S04]  /*3840*/  STL [R1+0x34c], R92 ;  /* 0x00034c5c01007387 */ /* 0x008fe80000100800 */
[----:B--2---:R-:W-:Y:S04]  /*3850*/  STL [R1+0x350], R93 ;  /* 0x0003505d01007387 */ /* 0x004fe80000100800 */
[----:B------:R-:W-:Y:S04]  /*3860*/  STL.64 [R1+0x290], R40 ;  /* 0x0002902801007387 */ /* 0x000fe80000100a00 */
[----:B----4-:R-:W-:Y:S04]  /*3870*/  STL [R1+0x2d4], R38 ;  /* 0x0002d42601007387 */ /* 0x010fe80000100800 */
[----:B------:R0:W-:Y:S02]  /*3880*/  STL [R1+0x340], R39 ;  /* 0x0003402701007387 */ /* 0x0001e40000100800 */
[----:B0-----:R-:W-:-:S05]  /*3890*/  IMAD.WIDE R38, R6, 0x2, R62 ;  /* 0x0000000206267825 */ /* 0x001fca00078e023e */
[----:B------:R-:W2:Y:S01]  /*38a0*/  @!P5 LDG.E.U16 R36, desc[UR20][R38.64] ;  /* 0x000000142624d981 */ /* 0x000ea2000c1e1500 */
[----:B------:R-:W-:Y:S02]  /*38b0*/  VIADD R7, R58, 0xffffffbd ;  /* 0xffffffbd3a077836 */ /* 0x000fe40000000000 */
[----:B------:R-:W-:-:S03]  /*38c0*/  IMAD.WIDE R92, R5, 0x2, R62 ;  /* 0x00000002055c7825 */ /* 0x000fc600078e023e */
[----:B------:R-:W-:Y:S01]  /*38d0*/  ISETP.GE.U32.AND P2, PT, R7, 0x7fffff3e, PT ;  /* 0x7fffff3e0700780c */ /* 0x000fe20003f46070 */
[C---:B------:R-:W-:Y:S01]  /*38e0*/  VIADD R5, R58.reuse, 0xffffff95 ;  /* 0xffffff953a057836 */ /* 0x040fe20000000000 */
[----:B------:R-:W-:Y:S01]  /*38f0*/  PRMT R91, RZ, 0x7610, R91 ;  /* 0x00007610ff5b7816 */ /* 0x000fe2000000005b */
[----:B------:R-:W-:Y:S01]  /*3900*/  VIADD R7, R58, 0xffffffad ;  /* 0xffffffad3a077836 */ /* 0x000fe20000000000 */
[----:B------:R-:W-:Y:S02]  /*3910*/  PRMT R45, RZ, 0x7610, R45 ;  /* 0x00007610ff2d7816 */ /* 0x000fe4000000002d */
[----:B------:R-:W-:Y:S01]  /*3920*/  ISETP.GE.U32.AND P5, PT, R5, 0x7fffff16, PT ;  /* 0x7fffff160500780c */ /* 0x000fe20003fa6070 */
[C---:B------:R-:W-:Y:S01]  /*3930*/  IMAD R5, R66.reuse, 0x52, RZ ;  /* 0x0000005242057824 */ /* 0x040fe200078e02ff */
[----:B------:R-:W-:Y:S01]  /*3940*/  ISETP.GE.U32.AND P4, PT, R7, 0x7fffff2e, PT ;  /* 0x7fffff2e0700780c */ /* 0x000fe20003f86070 */
[----:B------:R0:W-:Y:S04]  /*3950*/  STL.64 [R1+0x288], R92 ;  /* 0x0002885c01007387 */ /* 0x0001e80000100a00 */
[----:B------:R-:W3:Y:S04]  /*3960*/  @!P2 LDG.E.U16 R91, desc[UR20][R40.64] ;  /* 0x00000014285ba981 */ /* 0x000ee8000c1e1500 */
[----:B------:R0:W4:Y:S01]  /*3970*/  @!P2 LDG.E.U16 R45, desc[UR20][R92.64] ;  /* 0x000000145c2da981 */ /* 0x000122000c1e1500 */
[----:B------:R-:W-:-:S03]  /*3980*/  IMAD R6, R66, 0x5a, RZ ;  /* 0x0000005a42067824 */ /* 0x000fc600078e02ff */
[----:B------:R-:W3:Y:S01]  /*3990*/  LDL.LU.64 R40, [R1+0x17b8] ;  /* 0x0017b80001287983 */ /* 0x000ee20000300a00 */
[----:B0-----:R-:W-:-:S03]  /*39a0*/  IMAD.WIDE R92, R5, 0x2, R64 ;  /* 0x00000002055c7825 */ /* 0x001fc600078e0240 */
[----:B------:R0:W-:Y:S01]  /*39b0*/  STL.64 [R1+0x210], R42 ;  /* 0x0002102a01007387 */ /* 0x0001e20000100a00 */
[----:B------:R-:W-:-:S03]  /*39c0*/  PRMT R44, RZ, 0x7610, R44 ;  /* 0x00007610ff2c7816 */ /* 0x000fc6000000002c */
[----:B------:R1:W-:Y:S01]  /*39d0*/  STL.64 [R1+0x208], R38 ;  /* 0x0002082601007387 */ /* 0x0003e20000100a00 */
[----:B------:R-:W-:-:S03]  /*39e0*/  PRMT R34, RZ, 0x7610, R34 ;  /* 0x00007610ff227816 */ /* 0x000fc60000000022 */
[----:B------:R2:W-:Y:S01]  /*39f0*/  STL.64 [R1+0x190], R92 ;  /* 0x0001905c01007387 */ /* 0x0005e20000100a00 */
[----:B------:R-:W-:Y:S01]  /*3a00*/  PRMT R35, RZ, 0x7610, R35 ;  /* 0x00007610ff237816 */ /* 0x000fe20000000023 */
[----:B0-----:R-:W-:Y:S02]  /*3a10*/  IMAD.WIDE R42, R5, 0x2, R62 ;  /* 0x00000002052a7825 */ /* 0x001fe400078e023e */
[----:B------:R-:W4:Y:S02]  /*3a20*/  @!P4 LDG.E.U16 R44, desc[UR20][R92.64] ;  /* 0x000000145c2cc981 */ /* 0x000f24000c1e1500 */
[----:B-1----:R-:W-:-:S05]  /*3a30*/  IMAD.WIDE R38, R6, 0x2, R64 ;  /* 0x0000000206267825 */ /* 0x002fca00078e0240 */
[----:B------:R-:W4:Y:S04]  /*3a40*/  @!P3 LDG.E.U16 R35, desc[UR20][R38.64] ;  /* 0x000000142623b981 */ /* 0x000f28000c1e1500 */
[----:B--2---:R-:W-:Y:S04]  /*3a50*/  STL [R1+0x50], R36 ;  /* 0x0000502401007387 */ /* 0x004fe80000100800 */
[----:B------:R0:W-:Y:S04]  /*3a60*/  STL [R1+0x54], R37 ;  /* 0x0000542501007387 */ /* 0x0001e80000100800 */
[----:B------:R1:W-:Y:S04]  /*3a70*/  STL.64 [R1+0x188], R42 ;  /* 0x0001882a01007387 */ /* 0x0003e80000100a00 */
[----:B------:R-:W2:Y:S01]  /*3a80*/  LDL.LU.64 R92, [R1+0x17b0] ;  /* 0x0017b000015c7983 */ /* 0x000ea20000300a00 */
[----:B0-----:R-:W-:-:S05]  /*3a90*/  IMAD.WIDE R36, R6, 0x2, R62 ;  /* 0x0000000206247825 */ /* 0x001fca00078e023e */
[----:B------:R-:W2:Y:S01]  /*3aa0*/  @!P3 LDG.E.U16 R34, desc[UR20][R36.64] ;  /* 0x000000142422b981 */ /* 0x000ea2000c1e1500 */
[C---:B------:R-:W-:Y:S02]  /*3ab0*/  VIADD R5, R58.reuse, 0xffffff85 ;  /* 0xffffff853a057836 */ /* 0x040fe40000000000 */
[----:B------:R-:W-:-:S03]  /*3ac0*/  VIADD R7, R58, 0xffffff9d ;  /* 0xffffff9d3a077836 */ /* 0x000fc60000000000 */
[----:B------:R-:W-:Y:S01]  /*3ad0*/  ISETP.GE.U32.AND P3, PT, R5, 0x7fffff06, PT ;  /* 0x7fffff060500780c */ /* 0x000fe20003f66070 */
[C---:B------:R-:W-:Y:S01]  /*3ae0*/  IMAD R5, R66.reuse, 0x62, RZ ;  /* 0x0000006242057824 */ /* 0x040fe200078e02ff */
[----:B---3--:R-:W-:Y:S01]  /*3af0*/  PRMT R41, RZ, 0x7610, R41 ;  /* 0x00007610ff297816 */ /* 0x008fe20000000029 */
[----:B------:R-:W-:Y:S01]  /*3b00*/  STL.64 [R1+0x110], R38 ;  /* 0x0001102601007387 */ /* 0x000fe20000100a00 */
[----:B------:R-:W-:Y:S01]  /*3b10*/  ISETP.GE.U32.AND P2, PT, R7, 0x7fffff1e, PT ;  /* 0x7fffff1e0700780c */ /* 0x000fe20003f46070 */
[----:B------:R-:W-:-:S03]  /*3b20*/  IMAD R6, R66, 0x6a, RZ ;  /* 0x0000006a42067824 */ /* 0x000fc600078e02ff */
[----:B------:R1:W3:Y:S04]  /*3b30*/  @!P4 LDG.E.U16 R41, desc[UR20][R42.64] ;  /* 0x000000142a29c981 */ /* 0x0002e8000c1e1500 */
[----:B------:R0:W-:Y:S01]  /*3b40*/  STL.64 [R1+0x108], R36 ;  /* 0x0001082401007387 */ /* 0x0001e20000100a00 */
[----:B-1----:R-:W-:-:S03]  /*3b50*/  IMAD.WIDE R42, R5, 0x2, R64 ;  /* 0x00000002052a7825 */ /* 0x002fc600078e0240 */
[----:B------:R-:W-:Y:S04]  /*3b60*/  STL [R1+0xbc], R91 ;  /* 0x0000bc5b01007387 */ /* 0x000fe80000100800 */
[----:B----4-:R-:W-:Y:S01]  /*3b70*/  STL [R1+0xb8], R45 ;  /* 0x0000b82d01007387 */ /* 0x010fe20000100800 */
[----:B0-----:R-:W-:-:S03]  /*3b80*/  IMAD.WIDE R36, R6, 0x2, R64 ;  /* 0x0000000206247825 */ /* 0x001fc600078e0240 */
[----:B------:R-:W-:Y:S01]  /*3b90*/  STL.64 [R1+0x90], R42 ;  /* 0x0000902a01007387 */ /* 0x000fe20000100a00 */
[----:B------:R-:W-:-:S06]  /*3ba0*/  PRMT R40, RZ, 0x7610, R40 ;  /* 0x00007610ff287816 */ /* 0x000fcc0000000028 */
[----:B------:R0:W4:Y:S01]  /*3bb0*/  @!P2 LDG.E.U16 R40, desc[UR20][R42.64] ;  /* 0x000000142a28a981 */ /* 0x000122000c1e1500 */
[----:B--2---:R-:W-:Y:S02]  /*3bc0*/  PRMT R93, RZ, 0x7610, R93 ;  /* 0x00007610ff5d7816 */ /* 0x004fe4000000005d */
[----:B------:R-:W-:-:S04]  /*3bd0*/  PRMT R92, RZ, 0x7610, R92 ;  /* 0x00007610ff5c7816 */ /* 0x000fc8000000005c */
[----:B------:R-:W2:Y:S04]  /*3be0*/  @!P5 LDG.E.U16 R93, desc[UR20][R36.64] ;  /* 0x00000014245dd981 */ /* 0x000ea8000c1e1500 */
[----:B------:R-:W-:Y:S04]  /*3bf0*/  STL [R1+0x40], R34 ;  /* 0x0000402201007387 */ /* 0x000fe80000100800 */
[----:B------:R1:W-:Y:S02]  /*3c00*/  STL [R1+0x44], R35 ;  /* 0x0000442301007387 */ /* 0x0003e40000100800 */
[----:B-1----:R-:W-:-:S05]  /*3c10*/  IMAD.WIDE R34, R6, 0x2, R62 ;  /* 0x0000000206227825 */ /* 0x002fca00078e023e */
[----:B------:R-:W3:Y:S01]  /*3c20*/  @!P5 LDG.E.U16 R92, desc[UR20][R34.64] ;  /* 0x00000014225cd981 */ /* 0x000ee2000c1e1500 */
[----:B------:R-:W-:Y:S01]  /*3c30*/  PRMT R31, RZ, 0x7610, R31 ;  /* 0x00007610ff1f7816 */ /* 0x000fe2000000001f */
[----:B------:R-:W-:Y:S01]  /*3c40*/  IMAD.WIDE R38, R5, 0x2, R62 ;  /* 0x0000000205267825 */ /* 0x000fe200078e023e */
[----:B------:R-:W-:-:S04]  /*3c50*/  IADD3 R7, PT, PT, R58, -0x73, RZ ;  /* 0xffffff8d3a077810 */ /* 0x000fc80007ffe0ff */
[----:B------:R1:W4:Y:S01]  /*3c60*/  @!P2 LDG.E.U16 R31, desc[UR20][R38.64] ;  /* 0x00000014261fa981 */ /* 0x000322000c1e1500 */
[----:B------:R-:W-:Y:S01]  /*3c70*/  ISETP.GE.U32.AND P4, PT, R7, 0x7fffff0e, PT ;  /* 0x7fffff0e0700780c */ /* 0x000fe20003f86070 */
[----:B------:R-:W-:Y:S02]  /*3c80*/  VIADD R7, R58, 0xfffffffc ;  /* 0xfffffffc3a077836 */ /* 0x000fe40000000000 */
[----:B------:R1:W-:Y:S01]  /*3c90*/  STL.64 [R1+0x88], R38 ;  /* 0x0000882601007387 */ /* 0x0003e20000100a00 */
[----:B0-----:R-:W-:-:S03]  /*3ca0*/  IMAD R42, R66, 0x72, RZ ;  /* 0x00000072422a7824 */ /* 0x001fc600078e02ff */
[----:B------:R-:W-:Y:S04]  /*3cb0*/  STL.64 [R1+0x10], R36 ;  /* 0x0000102401007387 */ /* 0x000fe80000100a00 */
[----:B------:R-:W-:Y:S01]  /*3cc0*/  STL.64 [R1+0x8], R34 ;  /* 0x0000082201007387 */ /* 0x000fe20000100a00 */
[----:B------:R-:W-:Y:S01]  /*3cd0*/  ISETP.GE.U32.AND P2, PT, R7, 0x7fffff7d, PT ;  /* 0x7fffff7d0700780c */ /* 0x000fe20003f46070 */
[----:B-1----:R-:W-:Y:S01]  /*3ce0*/  IMAD R38, R66, 0x7a, RZ ;  /* 0x0000007a42267824 */ /* 0x002fe200078e02ff */
[----:B------:R-:W-:Y:S02]  /*3cf0*/  PRMT R30, RZ, 0x7610, R30 ;  /* 0x00007610ff1e7816 */ /* 0x000fe4000000001e */
[----:B------:R-:W-:Y:S02]  /*3d00*/  PRMT R7, RZ, 0x7610, R7 ;  /* 0x00007610ff077816 */ /* 0x000fe40000000007 */
[----:B------:R-:W-:-:S02]  /*3d10*/  PRMT R27, RZ, 0x7610, R27 ;  /* 0x00007610ff1b7816 */ /* 0x000fc4000000001b */
[----:B------:R-:W-:Y:S01]  /*3d20*/  PRMT R26, RZ, 0x7610, R26 ;  /* 0x00007610ff1a7816 */ /* 0x000fe2000000001a */
[----:B--2---:R-:W-:Y:S04]  /*3d30*/  STL [R1+0x1704], R93 ;  /* 0x0017045d01007387 */ /* 0x004fe80000100800 */
[----:B------:R0:W-:Y:S02]  /*3d40*/  STL [R1+0x4c], R44 ;  /* 0x00004c2c01007387 */ /* 0x0001e40000100800 */
[----:B0-----:R-:W-:-:S04]  /*3d50*/  IMAD.WIDE R44, R42, 0x2, R64 ;  /* 0x000000022a2c7825 */ /* 0x001fc800078e0240 */
[----:B------:R-:W-:Y:S01]  /*3d60*/  IMAD.WIDE R42, R42, 0x2, R62 ;  /* 0x000000022a2a7825 */ /* 0x000fe200078e023e */
[----:B------:R-:W2:Y:S04]  /*3d70*/  @!P4 LDG.E.U16 R30, desc[UR20][R44.64] ;  /* 0x000000142c1ec981 */ /* 0x000ea8000c1e1500 */
[----:B---3--:R-:W-:Y:S04]  /*3d80*/  STL [R1+0x1708], R92 ;  /* 0x0017085c01007387 */ /* 0x008fe80000100800 */
[----:B------:R-:W-:Y:S04]  /*3d90*/  STL [R1+0x48], R41 ;  /* 0x0000482901007387 */ /* 0x000fe80000100800 */
[----:B----4-:R0:W-:Y:S04]  /*3da0*/  STL [R1+0x3c], R40 ;  /* 0x00003c2801007387 */ /* 0x0101e80000100800 */
[----:B------:R-:W3:Y:S01]  /*3db0*/  @!P4 LDG.E.U16 R27, desc[UR20][R42.64] ;  /* 0x000000142a1bc981 */ /* 0x000ee2000c1e1500 */
[----:B0-----:R-:W-:-:S04]  /*3dc0*/  IMAD.WIDE R40, R38, 0x2, R64 ;  /* 0x0000000226287825 */ /* 0x001fc800078e0240 */
[----:B------:R-:W-:Y:S01]  /*3dd0*/  IMAD.WIDE R38, R38, 0x2, R62 ;  /* 0x0000000226267825 */ /* 0x000fe200078e023e */
[----:B------:R-:W4:Y:S04]  /*3de0*/  @!P3 LDG.E.U16 R26, desc[UR20][R40.64] ;  /* 0x00000014281ab981 */ /* 0x000f28000c1e1500 */
[----:B------:R-:W3:Y:S04]  /*3df0*/  @!P3 LDG.E.U16 R7, desc[UR20][R38.64] ;  /* 0x000000142607b981 */ /* 0x000ee8000c1e1500 */
[----:B------:R-:W-:Y:S04]  /*3e00*/  STL [R1+0x11c8], R44 ;  /* 0x0011c82c01007387 */ /* 0x000fe80000100800 */
[----:B------:R-:W-:Y:S04]  /*3e10*/  STL [R1+0x134c], R44 ;  /* 0x00134c2c01007387 */ /* 0x000fe80000100800 */
[----:B------:R-:W-:Y:S01]  /*3e20*/  STL [R1+0x167c], R44 ;  /* 0x00167c2c01007387 */ /* 0x000fe20000100800 */
[----:B------:R-:W-:-:S03]  /*3e30*/  VIADD R5, R58, 0xfffffff4 ;  /* 0xfffffff43a057836 */ /* 0x000fc60000000000 */
[----:B------:R-:W-:Y:S04]  /*3e40*/  STL [R1+0x11c4], R45 ;  /* 0x0011c42d01007387 */ /* 0x000fe80000100800 */
[----:B------:R-:W-:Y:S04]  /*3e50*/  STL [R1+0x1340], R45 ;  /* 0x0013402d01007387 */ /* 0x000fe80000100800 */
[----:B------:R-:W-:Y:S04]  /*3e60*/  STL [R1+0x1680], R45 ;  /* 0x0016802d01007387 */ /* 0x000fe80000100800 */
[----:B------:R-:W-:Y:S04]  /*3e70*/  STL [R1+0x11d0], R42 ;  /* 0x0011d02a01007387 */ /* 0x000fe80000100800 */
[----:B------:R-:W-:Y:S01]  /*3e80*/  STL [R1+0x1364], R42 ;  /* 0x0013642a01007387 */ /* 0x000fe20000100800 */
[----:B------:R-:W-:-:S03]  /*3e90*/  ISETP.GE.U32.AND P5, PT, R5, 0x7fffff75, PT ;  /* 0x7fffff750500780c */ /* 0x000fc60003fa6070 */
        /* <DEDUP_REMOVED lines=9> */
[----:B------:R-:W-:-:S03]  /*3f30*/  IMAD R5, R66, 0x3, RZ ;  /* 0x0000000342057824 */ /* 0x000fc600078e02ff */
[----:B------:R-:W-:Y:S04]  /*3f40*/  STL [R1+0x168c], R40 ;  /* 0x00168c2801007387 */ /* 0x000fe80000100800 */
[----:B------:R-:W-:Y:S01]  /*3f50*/  STL [R1+0x11d4], R41 ;  /* 0x0011d42901007387 */ /* 0x000fe20000100800 */
[----:B------:R-:W-:-:S03]  /*3f60*/  VIADD R6, R58, 0xffffffec ;  /* 0xffffffec3a067836 */ /* 0x000fc60000000000 */
[----:B------:R-:W-:Y:S01]  /*3f70*/  STL [R1+0x136c], R41 ;  /* 0x00136c2901007387 */ /* 0x000fe20000100800 */
[----:B------:R-:W-:-:S03]  /*3f80*/  PRMT R32, RZ, 0x7610, R32 ;  /* 0x00007610ff207816 */ /* 0x000fc60000000020 */
[----:B------:R-:W-:Y:S01]  /*3f90*/  STL [R1+0x1690], R41 ;  /* 0x0016902901007387 */ /* 0x000fe20000100800 */
[----:B------:R-:W-:-:S03]  /*3fa0*/  PRMT R33, RZ, 0x7610, R33 ;  /* 0x00007610ff217816 */ /* 0x000fc60000000021 */
[----:B------:R-:W-:Y:S01]  /*3fb0*/  STL [R1+0x11e0], R38 ;  /* 0x0011e02601007387 */ /* 0x000fe20000100800 */
[----:B------:R-:W-:-:S03]  /*3fc0*/  IMAD.WIDE R36, R5, 0x2, R62 ;  /* 0x0000000205247825 */ /* 0x000fc600078e023e */
[----:B------:R-:W-:Y:S01]  /*3fd0*/  STL [R1+0x14e8], R38 ;  /* 0x0014e82601007387 */ /* 0x000fe20000100800 */
[----:B------:R-:W-:-:S03]  /*3fe0*/  IMAD.WIDE R34, R5, 0x2, R64 ;  /* 0x0000000205227825 */ /* 0x000fc600078e0240 */
[----:B------:R-:W-:Y:S01]  /*3ff0*/  STL [R1+0x1694], R38 ;  /* 0x0016942601007387 */ /* 0x000fe20000100800 */
[----:B------:R-:W-:-:S03]  /*4000*/  ISETP.GE.U32.AND P4, PT, R6, 0x7fffff6d, PT ;  /* 0x7fffff6d0600780c */ /* 0x000fc60003f86070 */
[----:B------:R-:W-:Y:S01]  /*4010*/  STL [R1+0x11dc], R39 ;  /* 0x0011dc2701007387 */ /* 0x000fe20000100800 */
[----:B------:R-:W-:-:S03]  /*4020*/  IMAD R6, R66, 0xb, RZ ;  /* 0x0000000b42067824 */ /* 0x000fc600078e02ff */
[----:B------:R-:W-:Y:S04]  /*4030*/  STL [R1+0x14ec], R39 ;  /* 0x0014ec2701007387 */ /* 0x000fe80000100800 */
[----:B------:R-:W-:Y:S01]  /*4040*/  STL [R1+0x1698], R39 ;  /* 0x0016982701007387 */ /* 0x000fe20000100800 */
[----:B------:R-:W-:-:S03]  /*4050*/  PRMT R24, RZ, 0x7610, R24 ;  /* 0x00007610ff187816 */ /* 0x000fc60000000018 */
[----:B------:R-:W4:Y:S01]  /*4060*/  @!P2 LDG.E.U16 R32, desc[UR20][R36.64] ;  /* 0x000000142420a981 */ /* 0x000f22000c1e1500 */
[----:B------:R-:W-:-:S03]  /*4070*/  PRMT R25, RZ, 0x7610, R25 ;  /* 0x00007610ff197816 */ /* 0x000fc60000000019 */
[----:B------:R-:W4:Y:S04]  /*4080*/  @!P2 LDG.E.U16 R33, desc[UR20][R34.64] ;  /* 0x000000142221a981 */ /* 0x000f28000c1e1500 */
[----:B--2---:R0:W-:Y:S02]  /*4090*/  STL [R1+0xcc], R30 ;  /* 0x0000cc1e01007387 */ /* 0x0041e40000100800 */
[----:B0-----:R-:W-:-:S05]  /*40a0*/  IMAD.WIDE R30, R6, 0x2, R64 ;  /* 0x00000002061e7825 */ /* 0x001fca00078e0240 */
[----:B------:R0:W2:Y:S04]  /*40b0*/  @!P5 LDG.E.U16 R25, desc[UR20][R30.64] ;  /* 0x000000141e19d981 */ /* 0x0000a8000c1e1500 */
[----:B---3--:R-:W-:Y:S04]  /*40c0*/  STL [R1+0xc0], R7 ;  /* 0x0000c00701007387 */ /* 0x008fe80000100800 */
[----:B------:R-:W-:Y:S04]  /*40d0*/  STL [R1+0xc8], R27 ;  /* 0x0000c81b01007387 */ /* 0x000fe80000100800 */
[----:B------:R-:W-:Y:S04]  /*40e0*/  STL.64 [R1+0x688], R34 ;  /* 0x0006882201007387 */ /* 0x000fe80000100a00 */
[----:B----4-:R1:W-:Y:S02]  /*40f0*/  STL [R1+0xc4], R26 ;  /* 0x0000c41a01007387 */ /* 0x0103e40000100800 */
[----:B-1----:R-:W-:-:S05]  /*4100*/  IMAD.WIDE R26, R6, 0x2, R62 ;  /* 0x00000002061a7825 */ /* 0x002fca00078e023e */
[----:B------:R1:W3:Y:S01]  /*4110*/  @!P5 LDG.E.U16 R24, desc[UR20][R26.64] ;  /* 0x000000141a18d981 */ /* 0x0002e2000c1e1500 */
[----:B------:R-:W-:-:S03]  /*4120*/  VIADD R5, R58, 0xffffffd4 ;  /* 0xffffffd43a057836 */ /* 0x000fc60000000000 */
[----:B------:R4:W-:Y:S02]  /*4130*/  STL.64 [R1+0x680], R36 ;  /* 0x0006802401007387 */ /* 0x0009e40000100a00 */
[----:B------:R-:W-:Y:S02]  /*4140*/  ISETP.GE.U32.AND P5, PT, R5, 0x7fffff55, PT ;  /* 0x7fffff550500780c */ /* 0x000fe40003fa6070 */
[----:B------:R-:W2:Y:S01]  /*4150*/  LDL.LU.64 R34, [R1+0x17a8] ;  /* 0x0017a80001227983 */ /* 0x000ea20000300a00 */
[----:B------:R-:W-:Y:S01]  /*4160*/  IMAD R5, R66, 0x13, RZ ;  /* 0x0000001342057824 */ /* 0x000fe200078e02ff */
[----:B------:R-:W-:Y:S02]  /*4170*/  PRMT R28, RZ, 0x7610, R28 ;  /* 0x00007610ff1c7816 */ /* 0x000fe4000000001c */
[----:B----4-:R-:W4:Y:S04]  /*4180*/  LDL.LU.64 R36, [R1+0x17a0] ;  /* 0x0017a00001247983 */ /* 0x010f280000300a00 */
[----:B------:R0:W-:Y:S01]  /*4190*/  STL.64 [R1+0x608], R30 ;  /* 0x0006081e01007387 */ /* 0x0001e20000100a00 */
[----:B------:R-:W-:-:S03]  /*41a0*/  PRMT R29, RZ, 0x7610, R29 ;  /* 0x00007610ff1d7816 */ /* 0x000fc6000000001d */
[----:B------:R1:W-:Y:S01]  /*41b0*/  STL.64 [R1+0x600], R26 ;  /* 0x0006001a01007387 */ /* 0x0003e20000100a00 */
[----:B------:R-:W-:Y:S02]  /*41c0*/  IMAD R6, R66, 0x1b, RZ ;  /* 0x0000001b42067824 */ /* 0x000fe400078e02ff */
[----:B0-----:R-:W-:Y:S01]  /*41d0*/  IMAD.WIDE R30, R5, 0x2, R64 ;  /* 0x00000002051e7825 */ /* 0x001fe200078e0240 */
[----:B------:R-:W-:Y:S02]  /*41e0*/  PRMT R22, RZ, 0x7610, R22 ;  /* 0x00007610ff167816 */ /* 0x000fe40000000016 */
[----:B------:R-:W-:Y:S02]  /*41f0*/  PRMT R23, RZ, 0x7610, R23 ;  /* 0x00007610ff177816 */ /* 0x000fe40000000017 */
[----:B------:R-:W4:Y:S01]  /*4200*/  @!P4 LDG.E.U16 R29, desc[UR20][R30.64] ;  /* 0x000000141e1dc981 */ /* 0x000f22000c1e1500 */
[----:B-1----:R-:W-:-:S05]  /*4210*/  IMAD.WIDE R26, R6, 0x2, R64 ;  /* 0x00000002061a7825 */ /* 0x002fca00078e0240 */
[----:B------:R0:W4:Y:S04]  /*4220*/  @!P3 LDG.E.U16 R23, desc[UR20][R26.64] ;  /* 0x000000141a17b981 */ /* 0x000128000c1e1500 */
[----:B------:R-:W-:Y:S04]  /*4230*/  STL [R1+0x2b8], R32 ;  /* 0x0002b82001007387 */ /* 0x000fe80000100800 */
[----:B------:R1:W-:Y:S04]  /*4240*/  STL [R1+0x2bc], R33 ;  /* 0x0002bc2101007387 */ /* 0x0003e80000100800 */
[----:B------:R-:W-:Y:S01]  /*4250*/  STL.64 [R1+0x588], R30 ;  /* 0x0005881e01007387 */ /* 0x000fe20000100a00 */
[----:B-1----:R-:W-:-:S05]  /*4260*/  IMAD.WIDE R32, R5, 0x2, R62 ;  /* 0x0000000205207825 */ /* 0x002fca00078e023e */
[----:B------:R-:W4:Y:S04]  /*4270*/  @!P4 LDG.E.U16 R28, desc[UR20][R32.64] ;  /* 0x00000014201cc981 */ /* 0x000f28000c1e1500 */
[----:B---3--:R-:W-:Y:S04]  /*4280*/  STL [R1+0x250], R24 ;  /* 0x0002501801007387 */ /* 0x008fe80000100800 */
[----:B--2---:R1:W-:Y:S02]  /*4290*/  STL [R1+0x254], R25 ;  /* 0x0002541901007387 */ /* 0x0043e40000100800 */
[----:B-1----:R-:W-:-:S05]  /*42a0*/  IMAD.WIDE R24, R6, 0x2, R62 ;  /* 0x0000000206187825 */ /* 0x002fca00078e023e */
[----:B------:R1:W2:Y:S01]  /*42b0*/  @!P3 LDG.E.U16 R22, desc[UR20][R24.64] ;  /* 0x000000141816b981 */ /* 0x0002a2000c1e1500 */
[C---:B------:R-:W-:Y:S02]  /*42c0*/  VIADD R5, R58.reuse, 0xffffffc4 ;  /* 0xffffffc43a057836 */ /* 0x040fe40000000000 */
[----:B------:R-:W-:Y:S01]  /*42d0*/  VIADD R7, R58, 0xffffffdc ;  /* 0xffffffdc3a077836 */ /* 0x000fe20000000000 */
[----:B------:R3:W-:Y:S02]  /*42e0*/  STL.64 [R1+0x580], R32 ;  /* 0x0005802001007387 */ /* 0x0007e40000100a00 */
[----:B------:R-:W-:Y:S02]  /*42f0*/  ISETP.GE.U32.AND P3, PT, R5, 0x7fffff45, PT ;  /* 0x7fffff450500780c */ /* 0x000fe40003f66070 */
[----:B------:R-:W2:Y:S01]  /*4300*/  LDL.LU.64 R30, [R1+0x1798] ;  /* 0x00179800011e7983 */ /* 0x000ea20000300a00 */
[----:B------:R-:W-:Y:S01]  /*4310*/  IMAD R5, R66, 0x23, RZ ;  /* 0x0000002342057824 */ /* 0x000fe200078e02ff */
[----:B------:R-:W-:-:S02]  /*4320*/  ISETP.GE.U32.AND P2, PT, R7, 0x7fffff5d, PT ;  /* 0x7fffff5d0700780c */ /* 0x000fc40003f46070 */
[----:B---3--:R-:W3:Y:S04]  /*4330*/  LDL.LU.64 R32, [R1+0x1790] ;  /* 0x0017900001207983 */ /* 0x008ee80000300a00 */
[----:B------:R0:W-:Y:S04]  /*4340*/  STL.64 [R1+0x508], R26 ;  /* 0x0005081a01007387 */ /* 0x0001e80000100a00 */
[----:B------:R1:W-:Y:S01]  /*4350*/  STL.64 [R1+0x500], R24 ;  /* 0x0005001801007387 */ /* 0x0003e20000100a00 */
[----:B------:R-:W-:Y:S01]  /*4360*/  PRMT R34, RZ, 0x7610, R34 ;  /* 0x00007610ff227816 */ /* 0x000fe20000000022 */
[----:B------:R-:W-:Y:S01]  /*4370*/  IMAD R6, R66, 0x2b, RZ ;  /* 0x0000002b42067824 */ /* 0x000fe200078e02ff */
[----:B------:R-:W-:-:S02]  /*4380*/  PRMT R35, RZ, 0x7610, R35 ;  /* 0x00007610ff237816 */ /* 0x000fc40000000023 */
[----:B------:R-:W-:Y:S01]  /*4390*/  PRMT R20, RZ, 0x7610, R20 ;  /* 0x00007610ff147816 */ /* 0x000fe20000000014 */
[----:B0-----:R-:W-:Y:S01]  /*43a0*/  IMAD.WIDE R26, R5, 0x2, R62 ;  /* 0x00000002051a7825 */ /* 0x001fe200078e023e */
[----:B------:R-:W-:-:S03]  /*43b0*/  PRMT R21, RZ, 0x7610, R21 ;  /* 0x00007610ff157816 */ /* 0x000fc60000000015 */
[--C-:B-1----:R-:W-:Y:S01]  /*43c0*/  IMAD.WIDE R24, R6, 0x2, R64.reuse ;  /* 0x0000000206187825 */ /* 0x102fe200078e0240 */
[----:B------:R-:W3:Y:S04]  /*43d0*/  @!P2 LDG.E.U16 R34, desc[UR20][R26.64] ;  /* 0x000000141a22a981 */ /* 0x000ee8000c1e1500 */
[----:B------:R0:W3:Y:S04]  /*43e0*/  @!P5 LDG.E.U16 R21, desc[UR20][R24.64] ;  /* 0x000000141815d981 */ /* 0x0000e8000c1e1500 */
[----:B----4-:R-:W-:Y:S04]  /*43f0*/  STL [R1+0x248], R28 ;  /* 0x0002481c01007387 */ /* 0x010fe80000100800 */
[----:B------:R1:W-:Y:S02]  /*4400*/  STL [R1+0x24c], R29 ;  /* 0x00024c1d01007387 */ /* 0x0003e40000100800 */
[----:B-1----:R-:W-:-:S05]  /*4410*/  IMAD.WIDE R28, R5, 0x2, R64 ;  /* 0x00000002051c7825 */ /* 0x002fca00078e0240 */
[----:B------:R-:W-:Y:S04]  /*4420*/  STL.64 [R1+0x488], R28 ;  /* 0x0004881c01007387 */ /* 0x000fe80000100a00 */
[----:B------:R-:W4:Y:S04]  /*4430*/  @!P2 LDG.E.U16 R35, desc[UR20][R28.64] ;  /* 0x000000141c23a981 */ /* 0x000f28000c1e1500 */
[----:B--2---:R-:W-:Y:S04]  /*4440*/  STL [R1+0x240], R22 ;  /* 0x0002401601007387 */ /* 0x004fe80000100800 */
[----:B------:R1:W-:Y:S02]  /*4450*/  STL [R1+0x244], R23 ;  /* 0x0002441701007387 */ /* 0x0003e40000100800 */
[----:B-1----:R-:W-:-:S05]  /*4460*/  IMAD.WIDE R22, R6, 0x2, R62 ;  /* 0x0000000206167825 */ /* 0x002fca00078e023e */
[----:B------:R1:W2:Y:S01]  /*4470*/  @!P5 LDG.E.U16 R20, desc[UR20][R22.64] ;  /* 0x000000141614d981 */ /* 0x0002a2000c1e1500 */
[C---:B------:R-:W-:Y:S02]  /*4480*/  VIADD R5, R58.reuse, 0xffffffb4 ;  /* 0xffffffb43a057836 */ /* 0x040fe40000000000 */
[----:B------:R-:W-:Y:S01]  /*4490*/  VIADD R7, R58, 0xffffffcc ;  /* 0xffffffcc3a077836 */ /* 0x000fe20000000000 */
[----:B------:R0:W-:Y:S02]  /*44a0*/  STL.64 [R1+0x480], R26 ;  /* 0x0004801a01007387 */ /* 0x0001e40000100a00 */
[----:B------:R-:W-:Y:S01]  /*44b0*/  ISETP.GE.U32.AND P5, PT, R5, 0x7fffff35, PT ;  /* 0x7fffff350500780c */ /* 0x000fe20003fa6070 */
[C---:B------:R-:W-:Y:S01]  /*44c0*/  IMAD R5, R66.reuse, 0x33, RZ ;  /* 0x0000003342057824 */ /* 0x040fe200078e02ff */
[----:B------:R-:W2:Y:S01]  /*44d0*/  LDL.LU.64 R28, [R1+0x1788] ;  /* 0x00178800011c7983 */ /* 0x000ea20000300a00 */
[----:B------:R-:W-:Y:S01]  /*44e0*/  ISETP.GE.U32.AND P4, PT, R7, 0x7fffff4d, PT ;  /* 0x7fffff4d0700780c */ /* 0x000fe20003f86070 */
[----:B------:R-:W-:-:S02]  /*44f0*/  IMAD R6, R66, 0x3b, RZ ;  /* 0x0000003b42067824 */ /* 0x000fc400078e02ff */
[----:B0-----:R-:W2:Y:S04]  /*4500*/  LDL.LU.64 R26, [R1+0x1780] ;  /* 0x00178000011a7983 */ /* 0x001ea80000300a00 */
[----:B------:R0:W-:Y:S04]  /*4510*/  STL.64 [R1+0x408], R24 ;  /* 0x0004081801007387 */ /* 0x0001e80000100a00 */
[----:B------:R1:W-:Y:S04]  /*4520*/  STL.64 [R1+0x400], R22 ;  /* 0x0004001601007387 */ /* 0x0003e80000100a00 */
[----:B---3--:R-:W-:Y:S01]  /*4530*/  STL [R1+0x238], R34 ;  /* 0x0002382201007387 */ /* 0x008fe20000100800 */
[----:B0-----:R-:W-:Y:S01]  /*4540*/  IMAD.WIDE R24, R5, 0x2, R64 ;  /* 0x0000000205187825 */ /* 0x001fe200078e0240 */
[----:B------:R-:W-:-:S02]  /*4550*/  PRMT R18, RZ, 0x7610, R18 ;  /* 0x00007610ff127816 */ /* 0x000fc40000000012 */
[----:B------:R-:W-:Y:S01]  /*4560*/  PRMT R19, RZ, 0x7610, R19 ;  /* 0x00007610ff137816 */ /* 0x000fe20000000013 */
[----:B-1----:R-:W-:Y:S01]  /*4570*/  IMAD.WIDE R22, R5, 0x2, R62 ;  /* 0x0000000205167825 */ /* 0x002fe200078e023e */
[----:B------:R-:W-:Y:S02]  /*4580*/  PRMT R36, RZ, 0x7610, R36 ;  /* 0x00007610ff247816 */ /* 0x000fe40000000024 */
[----:B------:R-:W-:-:S04]  /*4590*/  PRMT R37, RZ, 0x7610, R37 ;  /* 0x00007610ff257816 */ /* 0x000fc80000000025 */
[----:B------:R-:W3:Y:S04]  /*45a0*/  @!P4 LDG.E.U16 R36, desc[UR20][R22.64] ;  /* 0x000000141624c981 */ /* 0x000ee8000c1e1500 */
[----:B------:R-:W3:Y:S04]  /*45b0*/  @!P4 LDG.E.U16 R37, desc[UR20][R24.64] ;  /* 0x000000141825c981 */ /* 0x000ee8000c1e1500 */
[----:B----4-:R0:W-:Y:S04]  /*45c0*/  STL [R1+0x23c], R35 ;  /* 0x00023c2301007387 */ /* 0x0101e80000100800 */
[----:B------:R-:W-:Y:S01]  /*45d0*/  STL.64 [R1+0x388], R24 ;  /* 0x0003881801007387 */ /* 0x000fe20000100a00 */
[----:B0-----:R-:W-:-:S05]  /*45e0*/  IMAD.WIDE R34, R6, 0x2, R64 ;  /* 0x0000000206227825 */ /* 0x001fca00078e0240 */
[----:B------:R0:W4:Y:S04]  /*45f0*/  @!P3 LDG.E.U16 R19, desc[UR20][R34.64] ;  /* 0x000000142213b981 */ /* 0x000128000c1e1500 */
[----:B--2---:R-:W-:Y:S04]  /*4600*/  STL [R1+0x1d0], R20 ;  /* 0x0001d01401007387 */ /* 0x004fe80000100800 */
[----:B------:R1:W-:Y:S02]  /*4610*/  STL [R1+0x1d4], R21 ;  /* 0x0001d41501007387 */ /* 0x0003e40000100800 */
[----:B-1----:R-:W-:-:S05]  /*4620*/  IMAD.WIDE R20, R6, 0x2, R62 ;  /* 0x0000000206147825 */ /* 0x002fca00078e023e */
[----:B------:R1:W2:Y:S01]  /*4630*/  @!P3 LDG.E.U16 R18, desc[UR20][R20.64] ;  /* 0x000000141412b981 */ /* 0x0002a2000c1e1500 */
[C---:B------:R-:W-:Y:S01]  /*4640*/  VIADD R7, R58.reuse, 0xffffffbc ;  /* 0xffffffbc3a077836 */ /* 0x040fe20000000000 */
[----:B------:R-:W-:Y:S02]  /*4650*/  IADD3 R5, PT, PT, R58, -0x5c, RZ ;  /* 0xffffffa43a057810 */ /* 0x000fe40007ffe0ff */
[----:B------:R0:W-:Y:S02]  /*4660*/  STL.64 [R1+0x380], R22 ;  /* 0x0003801601007387 */ /* 0x0001e40000100a00 */
[----:B------:R-:W-:Y:S02]  /*4670*/  ISETP.GE.U32.AND P2, PT, R7, 0x7fffff3d, PT ;  /* 0x7fffff3d0700780c */ /* 0x000fe40003f46070 */
[----:B------:R-:W3:Y:S01]  /*4680*/  LDL.LU.64 R24, [R1+0x1778] ;  /* 0x0017780001187983 */ /* 0x000ee20000300a00 */
[C---:B------:R-:W-:Y:S01]  /*4690*/  IMAD R6, R66.reuse, 0x4b, RZ ;  /* 0x0000004b42067824 */ /* 0x040fe200078e02ff */
[----:B------:R-:W-:Y:S01]  /*46a0*/  ISETP.GE.U32.AND P3, PT, R5, 0x7fffff25, PT ;  /* 0x7fffff250500780c */ /* 0x000fe20003f66070 */
[----:B------:R-:W-:Y:S01]  /*46b0*/  IMAD R5, R66, 0x43, RZ ;  /* 0x0000004342057824 */ /* 0x000fe200078e02ff */
[----:B0-----:R-:W3:Y:S04]  /*46c0*/  LDL.LU.64 R22, [R1+0x1770] ;  /* 0x0017700001167983 */ /* 0x001ee80000300a00 */
[----:B------:R0:W-:Y:S01]  /*46d0*/  STL.64 [R1+0x308], R34 ;  /* 0x0003082201007387 */ /* 0x0001e20000100a00 */
[----:B------:R-:W-:-:S03]  /*46e0*/  PRMT R16, RZ, 0x7610, R16 ;  /* 0x00007610ff107816 */ /* 0x000fc60000000010 */
[----:B------:R1:W-:Y:S01]  /*46f0*/  STL.64 [R1+0x2f8], R20 ;  /* 0x0002f81401007387 */ /* 0x0003e20000100a00 */
[----:B------:R-:W-:Y:S02]  /*4700*/  PRMT R17, RZ, 0x7610, R17 ;  /* 0x00007610ff117816 */ /* 0x000fe40000000011 */
[----:B------:R-:W-:Y:S02]  /*4710*/  PRMT R86, RZ, 0x7610, R86 ;  /* 0x00007610ff567816 */ /* 0x000fe40000000056 */
[----:B------:R-:W-:Y:S01]  /*4720*/  PRMT R87, RZ, 0x7610, R87 ;  /* 0x00007610ff577816 */ /* 0x000fe20000000057 */
[----:B0-----:R-:W-:-:S04]  /*4730*/  IMAD.WIDE R34, R6, 0x2, R62 ;  /* 0x0000000206227825 */ /* 0x001fc800078e023e */
[C---:B-1----:R-:W-:Y:S01]  /*4740*/  IMAD.WIDE R20, R5.reuse, 0x2, R64 ;  /* 0x0000000205147825 */ /* 0x042fe200078e0240 */
[----:B------:R-:W3:Y:S04]  /*4750*/  @!P5 LDG.E.U16 R16, desc[UR20][R34.64] ;  /* 0x000000142210d981 */ /* 0x000ee8000c1e1500 */
[----:B------:R-:W3:Y:S01]  /*4760*/  @!P2 LDG.E.U16 R87, desc[UR20][R20.64] ;  /* 0x000000141457a981 */ /* 0x000ee2000c1e1500 */
[----:B------:R-:W-:Y:S02]  /*4770*/  PRMT R30, RZ, 0x7610, R30 ;  /* 0x00007610ff1e7816 */ /* 0x000fe4000000001e */
[----:B------:R-:W-:Y:S01]  /*4780*/  PRMT R31, RZ, 0x7610, R31 ;  /* 0x00007610ff1f7816 */ /* 0x000fe2000000001f */
[----:B--2---:R-:W-:Y:S04]  /*4790*/  STL [R1+0x1c0], R18 ;  /* 0x0001c01201007387 */ /* 0x004fe80000100800 */
[----:B----4-:R0:W-:Y:S04]  /*47a0*/  STL [R1+0x1c4], R19 ;  /* 0x0001c41301007387 */ /* 0x0101e80000100800 */
[----:B---3--:R-:W-:Y:S04]  /*47b0*/  STL [R1+0x1c8], R36 ;  /* 0x0001c82401007387 */ /* 0x008fe80000100800 */
[----:B------:R1:W-:Y:S01]  /*47c0*/  STL [R1+0x1cc], R37 ;  /* 0x0001cc2501007387 */ /* 0x0003e20000100800 */
[----:B0-----:R-:W-:-:S04]  /*47d0*/  IMAD.WIDE R18, R5, 0x2, R62 ;  /* 0x0000000205127825 */ /* 0x001fc800078e023e */
[----:B-1----:R-:W-:Y:S01]  /*47e0*/  IMAD.WIDE R36, R6, 0x2, R64 ;  /* 0x0000000206247825 */ /* 0x002fe200078e0240 */
[----:B------:R-:W2:Y:S04]  /*47f0*/  @!P2 LDG.E.U16 R86, desc[UR20][R18.64] ;  /* 0x000000141256a981 */ /* 0x000ea8000c1e1500 */
[----:B------:R0:W3:Y:S01]  /*4800*/  @!P5 LDG.E.U16 R17, desc[UR20][R36.64] ;  /* 0x000000142411d981 */ /* 0x0000e2000c1e1500 */
[----:B------:R-:W-:-:S03]  /*4810*/  IMAD R6, R66, 0x5b, RZ ;  /* 0x0000005b42067824 */ /* 0x000fc600078e02ff */
[----:B------:R1:W-:Y:S04]  /*4820*/  STL.64 [R1+0x280], R20 ;  /* 0x0002801401007387 */ /* 0x0003e80000100a00 */
[----:B------:R4:W-:Y:S04]  /*4830*/  STL.64 [R1+0x278], R18 ;  /* 0x0002781201007387 */ /* 0x0009e80000100a00 */
[----:B-1----:R-:W2:Y:S04]  /*4840*/  LDL.LU.64 R20, [R1+0x1768] ;  /* 0x0017680001147983 */ /* 0x002ea80000300a00 */
[----:B----4-:R-:W4:Y:S04]  /*4850*/  LDL.LU.64 R18, [R1+0x1760] ;  /* 0x0017600001127983 */ /* 0x010f280000300a00 */
[----:B------:R0:W-:Y:S04]  /*4860*/  STL.64 [R1+0x200], R36 ;  /* 0x0002002401007387 */ /* 0x0001e80000100a00 */
[----:B------:R1:W-:Y:S01]  /*4870*/  STL.64 [R1+0x1f8], R34 ;  /* 0x0001f82201007387 */ /* 0x0003e20000100a00 */
[----:B0-----:R-:W-:-:S04]  /*4880*/  IMAD.WIDE R36, R6, 0x2, R64 ;  /* 0x0000000206247825 */ /* 0x001fc800078e0240 */
[----:B-1----:R-:W-:Y:S01]  /*4890*/  IMAD.WIDE R34, R6, 0x2, R62 ;  /* 0x0000000206227825 */ /* 0x002fe200078e023e */
[----:B------:R0:W4:Y:S04]  /*48a0*/  @!P3 LDG.E.U16 R31, desc[UR20][R36.64] ;  /* 0x00000014241fb981 */ /* 0x000128000c1e1500 */
[----:B------:R-:W4:Y:S01]  /*48b0*/  @!P3 LDG.E.U16 R30, desc[UR20][R34.64] ;  /* 0x00000014221eb981 */ /* 0x000f22000c1e1500 */
[C---:B------:R-:W-:Y:S02]  /*48c0*/  VIADD R7, R58.reuse, 0xffffffac ;  /* 0xffffffac3a077836 */ /* 0x040fe40000000000 */
[----:B------:R-:W-:-:S03]  /*48d0*/  VIADD R5, R58, 0xffffff94 ;  /* 0xffffff943a057836 */ /* 0x000fc60000000000 */
[----:B------:R-:W-:Y:S02]  /*48e0*/  ISETP.GE.U32.AND P4, PT, R7, 0x7fffff2d, PT ;  /* 0x7fffff2d0700780c */ /* 0x000fe40003f86070 */
[----:B------:R-:W-:Y:S01]  /*48f0*/  ISETP.GE.U32.AND P5, PT, R5, 0x7fffff15, PT ;  /* 0x7fffff150500780c */ /* 0x000fe20003fa6070 */
[----:B------:R-:W-:Y:S01]  /*4900*/  IMAD R5, R66, 0x53, RZ ;  /* 0x0000005342057824 */ /* 0x000fe200078e02ff */
[----:B------:R-:W-:Y:S01]  /*4910*/  STL [R1+0x150], R16 ;  /* 0x0001501001007387 */ /* 0x000fe20000100800 */
[----:B------:R-:W-:Y:S01]  /*4920*/  VIADD R7, R58, 0xffffff9c ;  /* 0xffffff9c3a077836 */ /* 0x000fe20000000000 */
[----:B------:R-:W-:-:S04]  /*4930*/  PRMT R90, RZ, 0x7610, R90 ;  /* 0x00007610ff5a7816 */ /* 0x000fc8000000005a */
[----:B------:R-:W-:Y:S02]  /*4940*/  ISETP.GE.U32.AND P2, PT, R7, 0x7fffff1d, PT ;  /* 0x7fffff1d0700780c */ /* 0x000fe40003f46070 */
[----:B------:R-:W-:Y:S02]  /*4950*/  PRMT R83, RZ, 0x7610, R83 ;  /* 0x00007610ff537816 */ /* 0x000fe40000000053 */
[----:B------:R-:W-:Y:S02]  /*4960*/  PRMT R32, RZ, 0x7610, R32 ;  /* 0x00007610ff207816 */ /* 0x000fe40000000020 */
[----:B------:R-:W-:Y:S02]  /*4970*/  PRMT R28, RZ, 0x7610, R28 ;  /* 0x00007610ff1c7816 */ /* 0x000fe4000000001c */
[----:B------:R-:W-:Y:S02]  /*4980*/  PRMT R33, RZ, 0x7610, R33 ;  /* 0x00007610ff217816 */ /* 0x000fe40000000021 */
[----:B------:R-:W-:Y:S01]  /*4990*/  PRMT R29, RZ, 0x7610, R29 ;  /* 0x00007610ff1d7816 */ /* 0x000fe2000000001d */
[----:B---3--:R1:W-:Y:S04]  /*49a0*/  STL [R1+0x154], R17 ;  /* 0x0001541101007387 */ /* 0x0083e80000100800 */
[----:B--2---:R-:W-:Y:S04]  /*49b0*/  STL [R1+0x1b8], R86 ;  /* 0x0001b85601007387 */ /* 0x004fe80000100800 */
[----:B------:R2:W-:Y:S01]  /*49c0*/  STL [R1+0x1bc], R87 ;  /* 0x0001bc5701007387 */ /* 0x0005e20000100800 */
[----:B-1----:R-:W-:-:S04]  /*49d0*/  IMAD.WIDE R16, R5, 0x2, R64 ;  /* 0x0000000205107825 */ /* 0x002fc800078e0240 */
[----:B--2---:R-:W-:Y:S01]  /*49e0*/  IMAD.WIDE R86, R5, 0x2, R62 ;  /* 0x0000000205567825 */ /* 0x004fe200078e023e */
[----:B------:R1:W-:Y:S03]  /*49f0*/  STL.64 [R1+0x180], R16 ;  /* 0x0001801001007387 */ /* 0x0003e60000100a00 */
[----:B------:R-:W-:Y:S01]  /*4a00*/  VIADD R5, R58, 0xffffff84 ;  /* 0xffffff843a057836 */ /* 0x000fe20000000000 */
[----:B------:R-:W-:Y:S04]  /*4a10*/  STL.64 [R1+0x178], R86 ;  /* 0x0001785601007387 */ /* 0x000fe80000100a00 */
[----:B------:R-:W2:Y:S01]  /*4a20*/  @!P4 LDG.E.U16 R90, desc[UR20][R16.64] ;  /* 0x00000014105ac981 */ /* 0x000ea2000c1e1500 */
[----:B------:R-:W-:Y:S01]  /*4a30*/  ISETP.GE.U32.AND P3, PT, R5, 0x7fffff05, PT ;  /* 0x7fffff050500780c */ /* 0x000fe20003f66070 */
[----:B------:R-:W-:-:S02]  /*4a40*/  IMAD R5, R66, 0x63, RZ ;  /* 0x0000006342057824 */ /* 0x000fc400078e02ff */
[----:B------:R3:W2:Y:S04]  /*4a50*/  @!P4 LDG.E.U16 R83, desc[UR20][R86.64] ;  /* 0x000000145653c981 */ /* 0x0006a8000c1e1500 */
[----:B-1----:R-:W2:Y:S04]  /*4a60*/  LDL.LU.64 R16, [R1+0x1758] ;  /* 0x0017580001107983 */ /* 0x002ea80000300a00 */
[----:B------:R0:W-:Y:S04]  /*4a70*/  STL.64 [R1+0x100], R36 ;  /* 0x0001002401007387 */ /* 0x0001e80000100a00 */
[----:B------:R1:W-:Y:S04]  /*4a80*/  STL.64 [R1+0xf8], R34 ;  /* 0x0000f82201007387 */ /* 0x0003e80000100a00 */
[----:B----4-:R-:W-:Y:S01]  /*4a90*/  STL [R1+0x140], R30 ;  /* 0x0001401e01007387 */ /* 0x010fe20000100800 */
[----:B0-----:R-:W-:-:S03]  /*4aa0*/  IMAD R36, R66, 0x6b, RZ ;  /* 0x0000006b42247824 */ /* 0x001fc600078e02ff */
[----:B------:R0:W-:Y:S01]  /*4ab0*/  STL [R1+0x144], R31 ;  /* 0x0001441f01007387 */ /* 0x0001e20000100800 */
[----:B-1----:R-:W-:-:S04]  /*4ac0*/  IMAD.WIDE R34, R5, 0x2, R62 ;  /* 0x0000000205227825 */ /* 0x002fc800078e023e */
[--C-:B---3--:R-:W-:Y:S01]  /*4ad0*/  IMAD.WIDE R86, R5, 0x2, R64.reuse ;  /* 0x0000000205567825 */ /* 0x108fe200078e0240 */
[----:B------:R-:W3:Y:S03]  /*4ae0*/  @!P2 LDG.E.U16 R32, desc[UR20][R34.64] ;  /* 0x000000142220a981 */ /* 0x000ee6000c1e1500 */
[C---:B0-----:R-:W-:Y:S01]  /*4af0*/  IMAD.WIDE R30, R36.reuse, 0x2, R64 ;  /* 0x00000002241e7825 */ /* 0x041fe200078e0240 */
[----:B------:R-:W4:Y:S03]  /*4b00*/  @!P2 LDG.E.U16 R33, desc[UR20][R86.64] ;  /* 0x000000145621a981 */ /* 0x000f26000c1e1500 */
[----:B------:R-:W-:Y:S01]  /*4b10*/  IMAD.WIDE R36, R36, 0x2, R62 ;  /* 0x0000000224247825 */ /* 0x000fe200078e023e */
[----:B------:R-:W4:Y:S04]  /*4b20*/  @!P5 LDG.E.U16 R29, desc[UR20][R30.64] ;  /* 0x000000141e1dd981 */ /* 0x000f28000c1e1500 */
[----:B------:R-:W4:Y:S04]  /*4b30*/  @!P5 LDG.E.U16 R28, desc[UR20][R36.64] ;  /* 0x00000014241cd981 */ /* 0x000f28000c1e1500 */
[----:B------:R-:W-:Y:S01]  /*4b40*/  STL.64 [R1+0x80], R86 ;  /* 0x0000805601007387 */ /* 0x000fe20000100a00 */
[----:B------:R-:W-:-:S03]  /*4b50*/  VIADD R7, R58, 0xffffff8c ;  /* 0xffffff8c3a077836 */ /* 0x000fc60000000000 */
[----:B------:R-:W-:Y:S04]  /*4b60*/  STL.64 [R1+0x78], R34 ;  /* 0x0000782201007387 */ /* 0x000fe80000100a00 */
[----:B------:R-:W-:Y:S04]  /*4b70*/  STL.64 [R1], R30 ;  /* 0x0000001e01007387 */ /* 0x000fe80000100a00 */
[----:B------:R-:W-:Y:S04]  /*4b80*/  STL [R1+0x11e8], R36 ;  /* 0x0011e82401007387 */ /* 0x000fe80000100800 */
[----:B------:R-:W-:Y:S01]  /*4b90*/  STL [R1+0x1540], R36 ;  /* 0x0015402401007387 */ /* 0x000fe20000100800 */
[----:B------:R-:W-:-:S02]  /*4ba0*/  ISETP.GE.U32.AND P4, PT, R7, 0x7fffff0d, PT ;  /* 0x7fffff0d0700780c */ /* 0x000fc40003f86070 */
[----:B------:R-:W-:Y:S02]  /*4bb0*/  PRMT R7, RZ, 0x7610, R7 ;  /* 0x00007610ff077816 */ /* 0x000fe40000000007 */
[----:B------:R-:W-:Y:S02]  /*4bc0*/  PRMT R82, RZ, 0x7610, R82 ;  /* 0x00007610ff527816 */ /* 0x000fe40000000052 */
[----:B------:R-:W-:Y:S02]  /*4bd0*/  PRMT R2, RZ, 0x7610, R2 ;  /* 0x00007610ff027816 */ /* 0x000fe40000000002 */
[----:B------:R-:W-:Y:S01]  /*4be0*/  PRMT R3, RZ, 0x7610, R3 ;  /* 0x00007610ff037816 */ /* 0x000fe20000000003 */
[----:B--2---:R-:W-:Y:S04]  /*4bf0*/  STL [R1+0x14c], R90 ;  /* 0x00014c5a01007387 */ /* 0x004fe80000100800 */
[----:B------:R-:W-:Y:S04]  /*4c00*/  STL [R1+0x169c], R36 ;  /* 0x00169c2401007387 */ /* 0x000fe80000100800 */
[----:B------:R-:W-:Y:S04]  /*4c10*/  STL [R1+0x148], R83 ;  /* 0x0001485301007387 */ /* 0x000fe80000100800 */
[----:B------:R-:W-:Y:S04]  /*4c20*/  STL [R1+0x11e4], R37 ;  /* 0x0011e42501007387 */ /* 0x000fe80000100800 */
[----:B------:R-:W-:Y:S04]  /*4c30*/  STL [R1+0x14fc], R37 ;  /* 0x0014fc2501007387 */ /* 0x000fe80000100800 */
[----:B------:R-:W-:Y:S04]  /*4c40*/  STL [R1+0x16a0], R37 ;  /* 0x0016a02501007387 */ /* 0x000fe80000100800 */
[----:B---3--:R0:W-:Y:S02]  /*4c50*/  STL [R1+0x138], R32 ;  /* 0x0001382001007387 */ /* 0x0081e40000100800 */
[----:B0-----:R-:W-:-:S02]  /*4c60*/  IMAD R32, R66, 0x73, RZ ;  /* 0x0000007342207824 */ /* 0x001fc400078e02ff */
[----:B----4-:R0:W-:Y:S02]  /*4c70*/  STL [R1+0xd0], R28 ;  /* 0x0000d01c01007387 */ /* 0x0101e40000100800 */
[----:B------:R-:W-:Y:S02]  /*4c80*/  IMAD.WIDE R34, R32, 0x2, R64 ;  /* 0x0000000220227825 */ /* 0x000fe400078e0240 */
[----:B------:R1:W-:Y:S02]  /*4c90*/  STL [R1+0x13c], R33 ;  /* 0x00013c2101007387 */ /* 0x0003e40000100800 */
[----:B0-----:R-:W-:Y:S02]  /*4ca0*/  IMAD R28, R66, 0x7b, RZ ;  /* 0x0000007b421c7824 */ /* 0x001fe400078e02ff */
[----:B------:R0:W-:Y:S01]  /*4cb0*/  STL [R1+0xd4], R29 ;  /* 0x0000d41d01007387 */ /* 0x0001e20000100800 */
[----:B-1----:R-:W-:-:S03]  /*4cc0*/  IMAD.WIDE R32, R32, 0x2, R62 ;  /* 0x0000000220207825 */ /* 0x002fc600078e023e */
[----:B------:R-:W2:Y:S01]  /*4cd0*/  @!P4 LDG.E.U16 R82, desc[UR20][R34.64] ;  /* 0x000000142252c981 */ /* 0x000ea2000c1e1500 */
[----:B------:R-:W-:-:S03]  /*4ce0*/  IMAD.WIDE R30, R28, 0x2, R64 ;  /* 0x000000021c1e7825 */ /* 0x000fc600078e0240 */
[----:B------:R-:W3:Y:S01]  /*4cf0*/  @!P4 LDG.E.U16 R7, desc[UR20][R32.64] ;  /* 0x000000142007c981 */ /* 0x000ee2000c1e1500 */
[----:B0-----:R-:W-:-:S03]  /*4d00*/  IMAD.WIDE R28, R28, 0x2, R62 ;  /* 0x000000021c1c7825 */ /* 0x001fc600078e023e */
[----:B------:R-:W4:Y:S04]  /*4d10*/  @!P3 LDG.E.U16 R3, desc[UR20][R30.64] ;  /* 0x000000141e03b981 */ /* 0x000f28000c1e1500 */
[----:B------:R-:W4:Y:S04]  /*4d20*/  @!P3 LDG.E.U16 R2, desc[UR20][R28.64] ;  /* 0x000000141c02b981 */ /* 0x000f28000c1e1500 */
[----:B------:R-:W-:Y:S04]  /*4d30*/  STL [R1+0x11f0], R34 ;  /* 0x0011f02201007387 */ /* 0x000fe80000100800 */
[----:B------:R-:W-:Y:S04]  /*4d40*/  STL [R1+0x15c0], R34 ;  /* 0x0015c02201007387 */ /* 0x000fe80000100800 */
[----:B------:R-:W-:Y:S01]  /*4d50*/  STL [R1+0x11ec], R35 ;  /* 0x0011ec2301007387 */ /* 0x000fe20000100800 */
[----:B------:R-:W-:-:S03]  /*4d60*/  VIADD R5, R58, 0xfffffff3 ;  /* 0xfffffff33a057836 */ /* 0x000fc60000000000 */
[----:B------:R-:W-:Y:S04]  /*4d70*/  STL [R1+0x1580], R35 ;  /* 0x0015802301007387 */ /* 0x000fe80000100800 */
[----:B------:R-:W-:Y:S04]  /*4d80*/  STL [R1+0x11f8], R32 ;  /* 0x0011f82001007387 */ /* 0x000fe80000100800 */
[----:B------:R-:W-:Y:S01]  /*4d90*/  STL [R1+0x1644], R32 ;  /* 0x0016442001007387 */ /* 0x000fe20000100800 */
[----:B------:R-:W-:-:S03]  /*4da0*/  VIADD R6, R58, 0xfffffffb ;  /* 0xfffffffb3a067836 */ /* 0x000fc60000000000 */
[----:B------:R-:W-:Y:S04]  /*4db0*/  STL [R1+0x11f4], R33 ;  /* 0x0011f42101007387 */ /* 0x000fe80000100800 */
[----:B------:R-:W-:Y:S01]  /*4dc0*/  STL [R1+0x1610], R33 ;  /* 0x0016102101007387 */ /* 0x000fe20000100800 */
[----:B------:R-:W-:-:S03]  /*4dd0*/  ISETP.GE.U32.AND P5, PT, R5, 0x7fffff74, PT ;  /* 0x7fffff740500780c */ /* 0x000fc60003fa6070 */
[----:B------:R-:W-:Y:S01]  /*4de0*/  STL [R1+0x1638], R33 ;  /* 0x0016382101007387 */ /* 0x000fe20000100800 */
[----:B------:R-:W-:-:S03]  /*4df0*/  VIADD R5, R58, 0xffffffe3 ;  /* 0xffffffe33a057836 */ /* 0x000fc60000000000 */
[----:B------:R-:W-:Y:S04]  /*4e00*/  STL [R1+0x1200], R30 ;  /* 0x0012001e01007387 */ /* 0x000fe80000100800 */
[----:B------:R-:W-:Y:S01]  /*4e10*/  STL [R1+0x11fc], R31 ;  /* 0x0011fc1f01007387 */ /* 0x000fe20000100800 */
[----:B------:R-:W-:-:S03]  /*4e20*/  ISETP.GE.U32.AND P2, PT, R6, 0x7fffff7c, PT ;  /* 0x7fffff7c0600780c */ /* 0x000fc60003f46070 */
[----:B------:R-:W-:Y:S04]  /*4e30*/  STL [R1+0x1374], R31 ;  /* 0x0013741f01007387 */ /* 0x000fe80000100800 */
[----:B------:R-:W-:Y:S04]  /*4e40*/  STL [R1+0x16a4], R31 ;  /* 0x0016a41f01007387 */ /* 0x000fe80000100800 */
[----:B------:R-:W-:Y:S01]  /*4e50*/  STL [R1+0x1208], R28 ;  /* 0x0012081c01007387 */ /* 0x000fe20000100800 */
[----:B------:R-:W-:-:S03]  /*4e60*/  ISETP.GE.U32.AND P3, PT, R5, 0x7fffff64, PT ;  /* 0x7fffff640500780c */ /* 0x000fc60003f66070 */
[----:B------:R-:W-:Y:S01]  /*4e70*/  STL [R1+0x1384], R28 ;  /* 0x0013841c01007387 */ /* 0x000fe20000100800 */
[----:B------:R-:W-:-:S03]  /*4e80*/  IMAD.SHL.U32 R5, R66, 0x4, RZ ;  /* 0x0000000442057824 */ /* 0x000fc600078e00ff */
[----:B------:R-:W-:Y:S04]  /*4e90*/  STL [R1+0x16a8], R28 ;  /* 0x0016a81c01007387 */ /* 0x000fe80000100800 */
[----:B------:R-:W-:Y:S01]  /*4ea0*/  STL [R1+0x1204], R29 ;  /* 0x0012041d01007387 */ /* 0x000fe20000100800 */
[----:B------:R-:W-:-:S03]  /*4eb0*/  VIADD R6, R58, 0xffffffeb ;  /* 0xffffffeb3a067836 */ /* 0x000fc60000000000 */
[----:B------:R-:W-:Y:S01]  /*4ec0*/  STL [R1+0x137c], R29 ;  /* 0x00137c1d01007387 */ /* 0x000fe20000100800 */
[----:B------:R-:W-:-:S03]  /*4ed0*/  PRMT R88, RZ, 0x7610, R88 ;  /* 0x00007610ff587816 */ /* 0x000fc60000000058 */
[----:B------:R-:W-:Y:S01]  /*4ee0*/  STL [R1+0x16ac], R29 ;  /* 0x0016ac1d01007387 */ /* 0x000fe20000100800 */
[----:B------:R-:W-:Y:S01]  /*4ef0*/  PRMT R89, RZ, 0x7610, R89 ;  /* 0x00007610ff597816 */ /* 0x000fe20000000059 */
[----:B------:R-:W-:Y:S01]  /*4f00*/  IMAD.WIDE R90, R5, 0x2, R62 ;  /* 0x00000002055a7825 */ /* 0x000fe200078e023e */
[----:B------:R-:W-:-:S03]  /*4f10*/  ISETP.GE.U32.AND P4, PT, R6, 0x7fffff6c, PT ;  /* 0x7fffff6c0600780c */ /* 0x000fc60003f86070 */
[----:B------:R-:W-:Y:S01]  /*4f20*/  IMAD R6, R66, 0xc, RZ ;  /* 0x0000000c42067824 */ /* 0x000fe200078e02ff */
[----:B------:R-:W4:Y:S01]  /*4f30*/  @!P2 LDG.E.U16 R88, desc[UR20][R90.64] ;  /* 0x000000145a58a981 */ /* 0x000f22000c1e1500 */
[----:B------:R-:W-:Y:S02]  /*4f40*/  PRMT R52, RZ, 0x7610, R52 ;  /* 0x00007610ff347816 */ /* 0x000fe40000000034 */
[----:B------:R-:W-:Y:S01]  /*4f50*/  PRMT R53, RZ, 0x7610, R53 ;  /* 0x00007610ff357816 */ /* 0x000fe20000000035 */
[----:B------:R-:W-:-:S05]  /*4f60*/  IMAD.WIDE R86, R6, 0x2, R64 ;  /* 0x0000000206567825 */ /* 0x000fca00078e0240 */
[----:B------:R0:W4:Y:S04]  /*4f70*/  @!P5 LDG.E.U16 R53, desc[UR20][R86.64] ;  /* 0x000000145635d981 */ /* 0x000128000c1e1500 */
[----:B---3--:R-:W-:Y:S04]  /*4f80*/  STL [R1+0x2c8], R7 ;  /* 0x0002c80701007387 */ /* 0x008fe80000100800 */
[----:B--2---:R1:W-:Y:S04]  /*4f90*/  STL [R1+0x2cc], R82 ;  /* 0x0002cc5201007387 */ /* 0x0043e80000100800 */
[----:B----4-:R-:W-:Y:S04]  /*4fa0*/  STL [R1+0x2c0], R2 ;  /* 0x0002c00201007387 */ /* 0x010fe80000100800 */
[----:B------:R2:W-:Y:S01]  /*4fb0*/  STL [R1+0x2c4], R3 ;  /* 0x0002c40301007387 */ /* 0x0005e20000100800 */
[----:B-1----:R-:W-:-:S05]  /*4fc0*/  IMAD.WIDE R82, R6, 0x2, R62 ;  /* 0x0000000206527825 */ /* 0x002fca00078e023e */
[----:B------:R1:W3:Y:S01]  /*4fd0*/  @!P5 LDG.E.U16 R52, desc[UR20][R82.64] ;  /* 0x000000145234d981 */ /* 0x0002e2000c1e1500 */
[----:B--2---:R-:W-:-:S05]  /*4fe0*/  IMAD.WIDE R2, R5, 0x2, R64 ;  /* 0x0000000205027825 */ /* 0x004fca00078e0240 */
[----:B------:R-:W2:Y:S01]  /*4ff0*/  @!P2 LDG.E.U16 R89, desc[UR20][R2.64] ;  /* 0x000000140259a981 */ /* 0x000ea2000c1e1500 */
[----:B------:R-:W-:-:S03]  /*5000*/  VIADD R5, R58, 0xffffffd3 ;  /* 0xffffffd33a057836 */ /* 0x000fc60000000000 */
[----:B------:R4:W-:Y:S02]  /*5010*/  STL.64 [R1+0x678], R2 ;  /* 0x0006780201007387 */ /* 0x0009e40000100a00 */
[----:B------:R-:W-:Y:S02]  /*5020*/  ISETP.GE.U32.AND P5, PT, R5, 0x7fffff54, PT ;  /* 0x7fffff540500780c */ /* 0x000fe40003fa6070 */
[----:B------:R0:W-:Y:S01]  /*5030*/  STL.64 [R1+0x670], R90 ;  /* 0x0006705a01007387 */ /* 0x0001e20000100a00 */
[----:B------:R-:W-:-:S03]  /*5040*/  IMAD R5, R66, 0x14, RZ ;  /* 0x0000001442057824 */ /* 0x000fc600078e02ff */
[----:B----4-:R-:W4:Y:S04]  /*5050*/  LDL.LU.64 R2, [R1+0x1750] ;  /* 0x0017500001027983 */ /* 0x010f280000300a00 */
[----:B0-----:R-:W4:Y:S04]  /*5060*/  LDL.LU.64 R90, [R1+0x1748] ;  /* 0x00174800015a7983 */ /* 0x001f280000300a00 */
        /* <DEDUP_REMOVED lines=9> */
[----:B------:R-:W4:Y:S04]  /*5100*/  @!P4 LDG.E.U16 R92, desc[UR20][R86.64] ;  /* 0x00000014565cc981 */ /* 0x000f28000c1e1500 */
[----:B------:R0:W4:Y:S04]  /*5110*/  @!P3 LDG.E.U16 R35, desc[UR20][R82.64] ;  /* 0x000000145223b981 */ /* 0x000128000c1e1500 */
[----:B------:R-:W-:Y:S04]  /*5120*/  STL [R1+0x3dc], R88 ;  /* 0x0003dc5801007387 */ /* 0x000fe80000100800 */
[----:B--2---:R1:W-:Y:S02]  /*5130*/  STL [R1+0x440], R89 ;  /* 0x0004405901007387 */ /* 0x0043e40000100800 */
[----:B-1----:R-:W-:-:S05]  /*5140*/  IMAD.WIDE R88, R5, 0x2, R64 ;  /* 0x0000000205587825 */ /* 0x002fca00078e0240 */
[----:B------:R-:W-:Y:S04]  /*5150*/  STL.64 [R1+0x578], R88 ;  /* 0x0005785801007387 */ /* 0x000fe80000100a00 */
[----:B---3--:R-:W-:Y:S04]  /*5160*/  STL [R1+0x3d4], R52 ;  /* 0x0003d43401007387 */ /* 0x008fe80000100800 */
[----:B------:R1:W-:Y:S04]  /*5170*/  STL [R1+0x3d8], R53 ;  /* 0x0003d83501007387 */ /* 0x0003e80000100800 */
[----:B------:R-:W2:Y:S01]  /*5180*/  @!P4 LDG.E.U16 R93, desc[UR20][R88.64] ;  /* 0x00000014585dc981 */ /* 0x000ea2000c1e1500 */
[----:B-1----:R-:W-:-:S05]  /*5190*/  IMAD.WIDE R52, R6, 0x2, R62 ;  /* 0x0000000206347825 */ /* 0x002fca00078e023e */
[----:B------:R1:W3:Y:S01]  /*51a0*/  @!P3 LDG.E.U16 R34, desc[UR20][R52.64] ;  /* 0x000000143422b981 */ /* 0x0002e2000c1e1500 */
[----:B------:R-:W-:-:S03]  /*51b0*/  IADD3 R5, PT, PT, R58, -0x3d, RZ ;  /* 0xffffffc33a057810 */ /* 0x000fc60007ffe0ff */
[----:B------:R0:W-:Y:S01]  /*51c0*/  STL.64 [R1+0x570], R86 ;  /* 0x0005705601007387 */ /* 0x0001e20000100a00 */
[----:B------:R-:W-:Y:S01]  /*51d0*/  ISETP.GE.U32.AND P3, PT, R5, 0x7fffff44, PT ;  /* 0x7fffff440500780c */ /* 0x000fe20003f66070 */
[C---:B------:R-:W-:Y:S02]  /*51e0*/  IMAD R5, R66.reuse, 0x24, RZ ;  /* 0x0000002442057824 */ /* 0x040fe400078e02ff */
[----:B------:R-:W3:Y:S01]  /*51f0*/  LDL.LU.64 R88, [R1+0x1740] ;  /* 0x0017400001587983 */ /* 0x000ee20000300a00 */
[----:B------:R-:W-:-:S03]  /*5200*/  IMAD R6, R66, 0x2c, RZ ;  /* 0x0000002c42067824 */ /* 0x000fc600078e02ff */
[----:B0-----:R-:W3:Y:S04]  /*5210*/  LDL.LU.64 R86, [R1+0x1738] ;  /* 0x0017380001567983 */ /* 0x001ee80000300a00 */
[----:B------:R0:W-:Y:S04]  /*5220*/  STL.64 [R1+0x4f8], R82 ;  /* 0x0004f85201007387 */ /* 0x0001e80000100a00 */
[----:B------:R1:W-:Y:S04]  /*5230*/  STL.64 [R1+0x4f0], R52 ;  /* 0x0004f03401007387 */ /* 0x0003e80000100a00 */
[----:B----4-:R-:W-:Y:S01]  /*5240*/  STL [R1+0x3cc], R92 ;  /* 0x0003cc5c01007387 */ /* 0x010fe20000100800 */
[----:B0-----:R-:W-:Y:S01]  /*5250*/  IMAD.WIDE R82, R5, 0x2, R64 ;  /* 0x0000000205527825 */ /* 0x001fe200078e0240 */
[----:B------:R-:W-:-:S02]  /*5260*/  PRMT R26, RZ, 0x7610, R26 ;  /* 0x00007610ff1a7816 */ /* 0x000fc4000000001a */
[----:B------:R-:W-:Y:S01]  /*5270*/  PRMT R27, RZ, 0x7610, R27 ;  /* 0x00007610ff1b7816 */ /* 0x000fe2000000001b */
[----:B-1----:R-:W-:-:S05]  /*5280*/  IMAD.WIDE R52, R6, 0x2, R64 ;  /* 0x0000000206347825 */ /* 0x002fca00078e0240 */
[----:B------:R-:W4:Y:S04]  /*5290*/  @!P5 LDG.E.U16 R27, desc[UR20][R52.64] ;  /* 0x00000014341bd981 */ /* 0x000f28000c1e1500 */
[----:B--2---:R-:W-:Y:S04]  /*52a0*/  STL [R1+0x3d0], R93 ;  /* 0x0003d05d01007387 */ /* 0x004fe80000100800 */
[----:B------:R-:W-:Y:S04]  /*52b0*/  STL.64 [R1+0x478], R82 ;  /* 0x0004785201007387 */ /* 0x000fe80000100a00 */
[----:B---3--:R-:W-:Y:S04]  /*52c0*/  STL [R1+0x3c4], R34 ;  /* 0x0003c42201007387 */ /* 0x008fe80000100800 */
[----:B------:R0:W-:Y:S02]  /*52d0*/  STL [R1+0x3c8], R35 ;  /* 0x0003c82301007387 */ /* 0x0001e40000100800 */
[----:B0-----:R-:W-:-:S05]  /*52e0*/  IMAD.WIDE R34, R6, 0x2, R62 ;  /* 0x0000000206227825 */ /* 0x001fca00078e023e */
[----:B------:R-:W2:Y:S01]  /*52f0*/  @!P5 LDG.E.U16 R26, desc[UR20][R34.64] ;  /* 0x00000014221ad981 */ /* 0x000ea2000c1e1500 */
[----:B------:R-:W-:-:S05]  /*5300*/  VIADD R7, R58, 0xffffffdb ;  /* 0xffffffdb3a077836 */ /* 0x000fca0000000000 */
[----:B------:R-:W-:Y:S01]  /*5310*/  ISETP.GE.U32.AND P2, PT, R7, 0x7fffff5c, PT ;  /* 0x7fffff5c0700780c */ /* 0x000fe20003f46070 */
[----:B------:R-:W-:Y:S02]  /*5320*/  VIADD R7, R58, 0xffffffcb ;  /* 0xffffffcb3a077836 */ /* 0x000fe40000000000 */
[----:B------:R-:W-:Y:S01]  /*5330*/  IMAD.WIDE R92, R5, 0x2, R62 ;  /* 0x00000002055c7825 */ /* 0x000fe200078e023e */
[----:B------:R-:W-:-:S03]  /*5340*/  PRMT R57, RZ, 0x7610, R57 ;  /* 0x00007610ff397816 */ /* 0x000fc60000000039 */
[----:B------:R-:W-:Y:S01]  /*5350*/  VIADD R5, R58, 0xffffffb3 ;  /* 0xffffffb33a057836 */ /* 0x000fe20000000000 */
[----:B------:R-:W-:Y:S01]  /*5360*/  ISETP.GE.U32.AND P4, PT, R7, 0x7fffff4c, PT ;  /* 0x7fffff4c0700780c */ /* 0x000fe20003f86070 */
[----:B------:R0:W-:Y:S03]  /*5370*/  STL.64 [R1+0x470], R92 ;  /* 0x0004705c01007387 */ /* 0x0001e60000100a00 */
[----:B------:R-:W-:Y:S01]  /*5380*/  ISETP.GE.U32.AND P5, PT, R5, 0x7fffff34, PT ;  /* 0x7fffff340500780c */ /* 0x000fe20003fa6070 */
[----:B------:R-:W-:Y:S01]  /*5390*/  IMAD R5, R66, 0x34, RZ ;  /* 0x0000003442057824 */ /* 0x000fe200078e02ff */
[----:B------:R-:W3:Y:S01]  /*53a0*/  @!P2 LDG.E.U16 R69, desc[UR20][R82.64] ;  /* 0x000000145245a981 */ /* 0x000ee2000c1e1500 */
[----:B------:R-:W-:Y:S02]  /*53b0*/  PRMT R50, RZ, 0x7610, R50 ;  /* 0x00007610ff327816 */ /* 0x000fe40000000032 */
[----:B------:R-:W-:Y:S01]  /*53c0*/  PRMT R51, RZ, 0x7610, R51 ;  /* 0x00007610ff337816 */ /* 0x000fe20000000033 */
[----:B------:R0:W3:Y:S04]  /*53d0*/  @!P2 LDG.E.U16 R57, desc[UR20][R92.64] ;  /* 0x000000145c39a981 */ /* 0x0000e8000c1e1500 */
[----:B------:R-:W3:Y:S04]  /*53e0*/  LDL.LU.64 R82, [R1+0x1730] ;  /* 0x0017300001527983 */ /* 0x000ee80000300a00 */
[----:B------:R1:W-:Y:S01]  /*53f0*/  STL.64 [R1+0x3f8], R52 ;  /* 0x0003f83401007387 */ /* 0x0003e20000100a00 */
[----:B0-----:R-:W-:-:S03]  /*5400*/  IMAD.WIDE R92, R5, 0x2, R64 ;  /* 0x00000002055c7825 */ /* 0x001fc600078e0240 */
[----:B------:R0:W-:Y:S01]  /*5410*/  STL.64 [R1+0x3f0], R34 ;  /* 0x0003f02201007387 */ /* 0x0001e20000100a00 */
[----:B------:R-:W-:Y:S02]  /*5420*/  IMAD R6, R66, 0x3c, RZ ;  /* 0x0000003c42067824 */ /* 0x000fe400078e02ff */
[----:B-1----:R-:W-:Y:S01]  /*5430*/  IMAD.WIDE R52, R5, 0x2, R62 ;  /* 0x0000000205347825 */ /* 0x002fe200078e023e */
[----:B------:R-:W-:Y:S01]  /*5440*/  STL.64 [R1+0x378], R92 ;  /* 0x0003785c01007387 */ /* 0x000fe20000100a00 */
[----:B------:R-:W-:-:S03]  /*5450*/  PRMT R24, RZ, 0x7610, R24 ;  /* 0x00007610ff187816 */ /* 0x000fc60000000018 */
[----:B------:R-:W3:Y:S01]  /*5460*/  @!P4 LDG.E.U16 R50, desc[UR20][R52.64] ;  /* 0x000000143432c981 */ /* 0x000ee2000c1e1500 */
[----:B------:R-:W-:-:S03]  /*5470*/  PRMT R25, RZ, 0x7610, R25 ;  /* 0x00007610ff197816 */ /* 0x000fc60000000019 */
[----:B------:R-:W3:Y:S01]  /*5480*/  @!P4 LDG.E.U16 R51, desc[UR20][R92.64] ;  /* 0x000000145c33c981 */ /* 0x000ee2000c1e1500 */
[----:B0-----:R-:W-:-:S05]  /*5490*/  IMAD.WIDE R34, R6, 0x2, R64 ;  /* 0x0000000206227825 */ /* 0x001fca00078e0240 */
[----:B------:R-:W3:Y:S04]  /*54a0*/  @!P3 LDG.E.U16 R25, desc[UR20][R34.64] ;  /* 0x000000142219b981 */ /* 0x000ee8000c1e1500 */
[----:B--2---:R-:W-:Y:S04]  /*54b0*/  STL [R1+0x354], R26 ;  /* 0x0003541a01007387 */ /* 0x004fe80000100800 */
[----:B----4-:R0:W-:Y:S02]  /*54c0*/  STL [R1+0x358], R27 ;  /* 0x0003581b01007387 */ /* 0x0101e40000100800 */
[----:B0-----:R-:W-:-:S05]  /*54d0*/  IMAD.WIDE R26, R6, 0x2, R62 ;  /* 0x00000002061a7825 */ /* 0x001fca00078e023e */
[----:B------:R0:W2:Y:S01]  /*54e0*/  @!P3 LDG.E.U16 R24, desc[UR20][R26.64] ;  /* 0x000000141a18b981 */ /* 0x0000a2000c1e1500 */
[----:B------:R-:W-:-:S03]  /*54f0*/  VIADD R5, R58, 0xffffffa3 ;  /* 0xffffffa33a057836 */ /* 0x000fc60000000000 */
[----:B------:R-:W-:Y:S02]  /*5500*/  STL.64 [R1+0x370], R52 ;  /* 0x0003703401007387 */ /* 0x000fe40000100a00 */
[----:B------:R-:W-:Y:S02]  /*5510*/  ISETP.GE.U32.AND P3, PT, R5, 0x7fffff24, PT ;  /* 0x7fffff240500780c */ /* 0x000fe40003f66070 */
[----:B------:R-:W-:Y:S01]  /*5520*/  STL.64 [R1+0x2f0], R34 ;  /* 0x0002f02201007387 */ /* 0x000fe20000100a00 */
[----:B------:R-:W-:-:S03]  /*5530*/  IMAD R5, R66, 0x44, RZ ;  /* 0x0000004442057824 */ /* 0x000fc600078e02ff */
[----:B------:R-:W-:Y:S04]  /*5540*/  STL.64 [R1+0x2e8], R26 ;  /* 0x0002e81a01007387 */ /* 0x000fe80000100a00 */
[----:B---3--:R-:W-:Y:S04]  /*5550*/  STL [R1+0x3c0], R69 ;  /* 0x0003c04501007387 */ /* 0x008fe80000100800 */
[----:B------:R-:W-:Y:S01]  /*5560*/  STL [R1+0x35c], R57 ;  /* 0x00035c3901007387 */ /* 0x000fe20000100800 */
[----:B------:R-:W-:Y:S01]  /*5570*/  IMAD R6, R66, 0x4c, RZ ;  /* 0x0000004c42067824 */ /* 0x000fe200078e02ff */
[----:B------:R-:W-:-:S02]  /*5580*/  PRMT R22, RZ, 0x7610, R22 ;  /* 0x00007610ff167816 */ /* 0x000fc40000000016 */
[----:B------:R-:W-:Y:S04]  /*5590*/  STL [R1+0x344], R50 ;  /* 0x0003443201007387 */ /* 0x000fe80000100800 */
[----:B------:R1:W-:Y:S01]  /*55a0*/  STL [R1+0x348], R51 ;  /* 0x0003483301007387 */ /* 0x0003e20000100800 */
[----:B------:R-:W-:Y:S01]  /*55b0*/  PRMT R23, RZ, 0x7610, R23 ;  /* 0x00007610ff177816 */ /* 0x000fe20000000017 */
[----:B-1----:R-:W-:-:S05]  /*55c0*/  IMAD.WIDE R50, R5, 0x2, R64 ;  /* 0x0000000205327825 */ /* 0x002fca00078e0240 */
[----:B------:R-:W-:Y:S01]  /*55d0*/  STL.64 [R1+0x270], R50 ;  /* 0x0002703201007387 */ /* 0x000fe20000100a00 */
[----:B0-----:R-:W-:-:S05]  /*55e0*/  IMAD.WIDE R26, R6, 0x2, R64 ;  /* 0x00000002061a7825 */ /* 0x001fca00078e0240 */
[----:B------:R-:W3:Y:S04]  /*55f0*/  @!P5 LDG.E.U16 R23, desc[UR20][R26.64] ;  /* 0x000000141a17d981 */ /* 0x000ee8000c1e1500 */
[----:B--2---:R-:W-:Y:S04]  /*5600*/  STL [R1+0x6b4], R24 ;  /* 0x0006b41801007387 */ /* 0x004fe80000100800 */
[----:B------:R0:W-:Y:S02]  /*5610*/  STL [R1+0x2d0], R25 ;  /* 0x0002d01901007387 */ /* 0x0001e40000100800 */
[----:B0-----:R-:W-:-:S05]  /*5620*/  IMAD.WIDE R24, R6, 0x2, R62 ;  /* 0x0000000206187825 */ /* 0x001fca00078e023e */
[----:B------:R-:W2:Y:S01]  /*5630*/  @!P5 LDG.E.U16 R22, desc[UR20][R24.64] ;  /* 0x000000141816d981 */ /* 0x000ea2000c1e1500 */
[----:B------:R-:W-:Y:S02]  /*5640*/  VIADD R7, R58, 0xffffffbb ;  /* 0xffffffbb3a077836 */ /* 0x000fe40000000000 */
[----:B------:R-:W-:-:S03]  /*5650*/  IMAD.WIDE R34, R5, 0x2, R62 ;  /* 0x0000000205227825 */ /* 0x000fc600078e023e */
[----:B------:R-:W-:Y:S01]  /*5660*/  ISETP.GE.U32.AND P2, PT, R7, 0x7fffff3c, PT ;  /* 0x7fffff3c0700780c */ /* 0x000fe20003f46070 */
[----:B------:R-:W-:Y:S01]  /*5670*/  VIADD R5, R58, 0xffffff93 ;  /* 0xffffff933a057836 */ /* 0x000fe20000000000 */
[----:B------:R-:W-:-:S04]  /*5680*/  PRMT R33, RZ, 0x7610, R33 ;  /* 0x00007610ff217816 */ /* 0x000fc80000000021 */
[----:B------:R-:W-:Y:S01]  /*5690*/  ISETP.GE.U32.AND P5, PT, R5, 0x7fffff14, PT ;  /* 0x7fffff140500780c */ /* 0x000fe20003fa6070 */
[C---:B------:R-:W-:Y:S01]  /*56a0*/  IMAD R5, R66.reuse, 0x54, RZ ;  /* 0x0000005442057824 */ /* 0x040fe200078e02ff */
[----:B------:R0:W-:Y:S05]  /*56b0*/  STL.64 [R1+0x268], R34 ;  /* 0x0002682201007387 */ /* 0x0001ea0000100a00 */
[----:B------:R0:W4:Y:S01]  /*56c0*/  @!P2 LDG.E.U16 R33, desc[UR20][R34.64] ;  /* 0x000000142221a981 */ /* 0x000122000c1e1500 */
[----:B------:R-:W-:Y:S01]  /*56d0*/  IMAD R6, R66, 0x5c, RZ ;  /* 0x0000005c42067824 */ /* 0x000fe200078e02ff */
[----:B------:R-:W-:Y:S02]  /*56e0*/  PRMT R49, RZ, 0x7610, R49 ;  /* 0x00007610ff317816 */ /* 0x000fe40000000031 */
[----:B------:R-:W-:Y:S01]  /*56f0*/  STL.64 [R1+0x1f0], R26 ;  /* 0x0001f01a01007387 */ /* 0x000fe20000100a00 */
[----:B0-----:R-:W-:-:S03]  /*5700*/  IMAD.WIDE R34, R5, 0x2, R64 ;  /* 0x0000000205227825 */ /* 0x001fc600078e0240 */
[----:B------:R0:W-:Y:S01]  /*5710*/  STL.64 [R1+0x1e8], R24 ;  /* 0x0001e81801007387 */ /* 0x0001e20000100a00 */
[----:B------:R-:W-:-:S03]  /*5720*/  PRMT R18, RZ, 0x7610, R18 ;  /* 0x00007610ff127816 */ /* 0x000fc60000000012 */
[----:B------:R-:W-:Y:S01]  /*5730*/  STL.64 [R1+0x170], R34 ;  /* 0x0001702201007387 */ /* 0x000fe20000100a00 */
[----:B------:R-:W-:Y:S01]  /*5740*/  VIADD R7, R58, 0xffffffab ;  /* 0xffffffab3a077836 */ /* 0x000fe20000000000 */
[----:B------:R-:W-:Y:S02]  /*5750*/  PRMT R19, RZ, 0x7610, R19 ;  /* 0x00007610ff137816 */ /* 0x000fe40000000013 */
[----:B------:R-:W4:Y:S01]  /*5760*/  @!P2 LDG.E.U16 R49, desc[UR20][R50.64] ;  /* 0x000000143231a981 */ /* 0x000f22000c1e1500 */
[----:B0-----:R-:W-:Y:S01]  /*5770*/  IMAD.WIDE R24, R6, 0x2, R64 ;  /* 0x0000000206187825 */ /* 0x001fe200078e0240 */
[----:B------:R-:W-:-:S04]  /*5780*/  ISETP.GE.U32.AND P4, PT, R7, 0x7fffff2c, PT ;  /* 0x7fffff2c0700780c */ /* 0x000fc80003f86070 */
[----:B------:R-:W4:Y:S01]  /*5790*/  @!P3 LDG.E.U16 R19, desc[UR20][R24.64] ;  /* 0x000000141813b981 */ /* 0x000f22000c1e1500 */
[----:B------:R-:W-:Y:S01]  /*57a0*/  VIADD R7, R58, 0xffffff9b ;  /* 0xffffff9b3a077836 */ /* 0x000fe20000000000 */
[----:B------:R-:W-:Y:S01]  /*57b0*/  PRMT R32, RZ, 0x7610, R32 ;  /* 0x00007610ff207816 */ /* 0x000fe20000000020 */
[----:B------:R-:W-:Y:S01]  /*57c0*/  IMAD.WIDE R26, R5, 0x2, R62 ;  /* 0x00000002051a7825 */ /* 0x000fe200078e023e */
[----:B------:R-:W-:-:S03]  /*57d0*/  PRMT R21, RZ, 0x7610, R21 ;  /* 0x00007610ff157816 */ /* 0x000fc60000000015 */
[----:B------:R-:W-:Y:S01]  /*57e0*/  VIADD R5, R58, 0xffffff83 ;  /* 0xffffff833a057836 */ /* 0x000fe20000000000 */
[----:B------:R-:W-:Y:S01]  /*57f0*/  ISETP.GE.U32.AND P2, PT, R7, 0x7fffff1c, PT ;  /* 0x7fffff1c0700780c */ /* 0x000fe20003f46070 */
[----:B------:R-:W4:Y:S01]  /*5800*/  @!P4 LDG.E.U16 R32, desc[UR20][R34.64] ;  /* 0x000000142220c981 */ /* 0x000f22000c1e1500 */
[----:B------:R-:W-:-:S03]  /*5810*/  PRMT R20, RZ, 0x7610, R20 ;  /* 0x00007610ff147816 */ /* 0x000fc60000000014 */
[----:B------:R-:W4:Y:S04]  /*5820*/  @!P4 LDG.E.U16 R21, desc[UR20][R26.64] ;  /* 0x000000141a15c981 */ /* 0x000f28000c1e1500 */
[----:B--2---:R-:W-:Y:S04]  /*5830*/  STL [R1+0x4c8], R22 ;  /* 0x0004c81601007387 */ /* 0x004fe80000100800 */
[----:B---3--:R0:W-:Y:S02]  /*5840*/  STL [R1+0x4cc], R23 ;  /* 0x0004cc1701007387 */ /* 0x0081e40000100800 */
[----:B0-----:R-:W-:-:S05]  /*5850*/  IMAD.WIDE R22, R6, 0x2, R62 ;  /* 0x0000000206167825 */ /* 0x001fca00078e023e */
[----:B------:R0:W2:Y:S01]  /*5860*/  @!P3 LDG.E.U16 R18, desc[UR20][R22.64] ;  /* 0x000000141612b981 */ /* 0x0000a2000c1e1500 */
[----:B------:R-:W-:Y:S01]  /*5870*/  ISETP.GE.U32.AND P3, PT, R5, 0x7fffff04, PT ;  /* 0x7fffff040500780c */ /* 0x000fe20003f66070 */
[----:B------:R-:W-:Y:S02]  /*5880*/  IMAD R5, R66, 0x64, RZ ;  /* 0x0000006442057824 */ /* 0x000fe400078e02ff */
[----:B------:R-:W-:Y:S04]  /*5890*/  STL.64 [R1+0x168], R26 ;  /* 0x0001681a01007387 */ /* 0x000fe80000100a00 */
[----:B------:R-:W-:Y:S04]  /*58a0*/  STL.64 [R1+0xf0], R24 ;  /* 0x0000f01801007387 */ /* 0x000fe80000100a00 */
[----:B------:R0:W-:Y:S02]  /*58b0*/  STL.64 [R1+0xe8], R22 ;  /* 0x0000e81601007387 */ /* 0x0001e40000100a00 */
[----:B0-----:R-:W-:-:S05]  /*58c0*/  IMAD.WIDE R22, R5, 0x2, R64 ;  /* 0x0000000205167825 */ /* 0x001fca00078e0240 */
[----:B------:R-:W3:Y:S01]  /*58d0*/  @!P2 LDG.E.U16 R20, desc[UR20][R22.64] ;  /* 0x000000141614a981 */ /* 0x000ee2000c1e1500 */
[----:B------:R-:W-:-:S03]  /*58e0*/  IMAD R24, R66, 0x6c, RZ ;  /* 0x0000006c42187824 */ /* 0x000fc600078e02ff */
[----:B----4-:R-:W-:Y:S04]  /*58f0*/  STL [R1+0x4d4], R49 ;  /* 0x0004d43101007387 */ /* 0x010fe80000100800 */
[----:B------:R-:W-:Y:S01]  /*5900*/  STL [R1+0x4d0], R33 ;  /* 0x0004d02101007387 */ /* 0x000fe20000100800 */
[----:B------:R-:W-:-:S04]  /*5910*/  IMAD.WIDE R26, R24, 0x2, R64 ;  /* 0x00000002181a7825 */ /* 0x000fc800078e0240 */
[----:B------:R-:W-:-:S04]  /*5920*/  IMAD.WIDE R24, R24, 0x2, R62 ;  /* 0x0000000218187825 */ /* 0x000fc800078e023e */
[C---:B------:R-:W-:Y:S01]  /*5930*/  VIADD R7, R58.reuse, 0xffffff8b ;  /* 0xffffff8b3a077836 */ /* 0x040fe20000000000 */
[----:B------:R-:W-:Y:S02]  /*5940*/  PRMT R16, RZ, 0x7610, R16 ;  /* 0x00007610ff107816 */ /* 0x000fe40000000010 */
[----:B------:R-:W-:Y:S02]  /*5950*/  PRMT R17, RZ, 0x7610, R17 ;  /* 0x00007610ff117816 */ /* 0x000fe40000000011 */
[----:B------:R-:W-:Y:S01]  /*5960*/  PRMT R30, RZ, 0x7610, R30 ;  /* 0x00007610ff1e7816 */ /* 0x000fe2000000001e */
[----:B------:R-:W-:Y:S01]  /*5970*/  VIADD R6, R58, 0xfffffffa ;  /* 0xfffffffa3a067836 */ /* 0x000fe20000000000 */
[----:B------:R-:W-:Y:S01]  /*5980*/  ISETP.GE.U32.AND P4, PT, R7, 0x7fffff0c, PT ;  /* 0x7fffff0c0700780c */ /* 0x000fe20003f86070 */
[----:B------:R-:W4:Y:S04]  /*5990*/  @!P5 LDG.E.U16 R16, desc[UR20][R26.64] ;  /* 0x000000141a10d981 */ /* 0x000f28000c1e1500 */
[----:B------:R0:W3:Y:S04]  /*59a0*/  @!P5 LDG.E.U16 R12, desc[UR20][R24.64] ;  /* 0x00000014180cd981 */ /* 0x0000e8000c1e1500 */
[----:B--2---:R-:W-:Y:S04]  /*59b0*/  STL [R1+0x458], R18 ;  /* 0x0004581201007387 */ /* 0x004fe80000100800 */
[----:B------:R1:W-:Y:S04]  /*59c0*/  STL [R1+0x45c], R19 ;  /* 0x00045c1301007387 */ /* 0x0003e80000100800 */
[----:B------:R-:W-:Y:S01]  /*59d0*/  STL.64 [R1+0x70], R22 ;  /* 0x0000701601007387 */ /* 0x000fe20000100a00 */
[----:B-1----:R-:W-:-:S05]  /*59e0*/  IMAD.WIDE R18, R5, 0x2, R62 ;  /* 0x0000000205127825 */ /* 0x002fca00078e023e */
[----:B------:R-:W-:Y:S04]  /*59f0*/  STL.64 [R1+0x68], R18 ;  /* 0x0000681201007387 */ /* 0x000fe80000100a00 */
[----:B------:R-:W-:Y:S04]  /*5a00*/  STL [R1+0x1210], R26 ;  /* 0x0012101a01007387 */ /* 0x000fe80000100800 */
        /* <DEDUP_REMOVED lines=13> */
[----:B---3--:R1:W-:Y:S04]  /*5ae0*/  STL [R1+0x454], R20 ;  /* 0x0004541401007387 */ /* 0x0083e80000100800 */
[----:B------:R-:W2:Y:S01]  /*5af0*/  @!P2 LDG.E.U16 R17, desc[UR20][R18.64] ;  /* 0x000000141211a981 */ /* 0x000ea2000c1e1500 */
[----:B-1----:R-:W-:-:S04]  /*5b00*/  IMAD R20, R66, 0x74, RZ ;  /* 0x0000007442147824 */ /* 0x002fc800078e02ff */
[----:B------:R-:W-:-:S05]  /*5b10*/  IMAD.WIDE R22, R20, 0x2, R64 ;  /* 0x0000000214167825 */ /* 0x000fca00078e0240 */
[----:B------:R-:W3:Y:S01]  /*5b20*/  @!P4 LDG.E.U16 R30, desc[UR20][R22.64] ;  /* 0x00000014161ec981 */ /* 0x000ee2000c1e1500 */
[----:B------:R-:W-:Y:S01]  /*5b30*/  VIADD R5, R58, 0xfffffff2 ;  /* 0xfffffff23a057836 */ /* 0x000fe20000000000 */
[----:B------:R-:W-:Y:S02]  /*5b40*/  ISETP.GE.U32.AND P2, PT, R6, 0x7fffff7b, PT ;  /* 0x7fffff7b0600780c */ /* 0x000fe40003f46070 */
[----:B------:R-:W-:Y:S02]  /*5b50*/  PRMT R6, RZ, 0x7610, R6 ;  /* 0x00007610ff067816 */ /* 0x000fe40000000006 */
[----:B------:R-:W-:Y:S02]  /*5b60*/  ISETP.GE.U32.AND P5, PT, R5, 0x7fffff73, PT ;  /* 0x7fffff730500780c */ /* 0x000fe40003fa6070 */
[----:B------:R-:W-:Y:S01]  /*5b70*/  PRMT R5, RZ, 0x7610, R5 ;  /* 0x00007610ff057816 */ /* 0x000fe20000000005 */
[----:B------:R-:W-:Y:S04]  /*5b80*/  STL.S16 [R1+0x6bc], R6 ;  /* 0x0006bc0601007387 */ /* 0x000fe80000100600 */
[----:B----4-:R-:W-:Y:S04]  /*5b90*/  STL [R1+0x44c], R16 ;  /* 0x00044c1001007387 */ /* 0x010fe80000100800 */
[----:B------:R-:W-:Y:S04]  /*5ba0*/  STL.S16 [R1+0x6b8], R5 ;  /* 0x0006b80501007387 */ /* 0x000fe80000100600 */
[----:B--2---:R-:W-:Y:S04]  /*5bb0*/  STL [R1+0x450], R17 ;  /* 0x0004501101007387 */ /* 0x004fe80000100800 */
[----:B---3--:R-:W-:Y:S04]  /*5bc0*/  STL [R1+0x16c8], R30 ;  /* 0x0016c81e01007387 */ /* 0x008fe80000100800 */
[----:B------:R-:W-:Y:S04]  /*5bd0*/  STL [R1+0x1220], R22 ;  /* 0x0012201601007387 */ /* 0x000fe80000100800 */
[----:B------:R-:W-:Y:S04]  /*5be0*/  STL [R1+0x14f0], R22 ;  /* 0x0014f01601007387 */ /* 0x000fe80000100800 */
[----:B------:R1:W-:Y:S04]  /*5bf0*/  STL [R1+0x16c0], R22 ;  /* 0x0016c01601007387 */ /* 0x0003e80000100800 */
[----:B-1----:R-:W2:Y:S04]  /*5c00*/  LDL.LU R22, [R1+0x6b8] ;  /* 0x0006b80001167983 */ /* 0x002ea80000300800 */
[----:B------:R-:W-:Y:S04]  /*5c10*/  STL [R1+0x121c], R23 ;  /* 0x00121c1701007387 */ /* 0x000fe80000100800 */
[----:B------:R-:W-:Y:S04]  /*5c20*/  STL [R1+0x14f8], R23 ;  /* 0x0014f81701007387 */ /* 0x000fe80000100800 */
[----:B------:R1:W-:Y:S04]  /*5c30*/  STL [R1+0x16c4], R23 ;  /* 0x0016c41701007387 */ /* 0x0003e80000100800 */
[----:B-1----:R-:W3:Y:S01]  /*5c40*/  LDL.LU R23, [R1+0x6bc] ;  /* 0x0006bc0001177983 */ /* 0x002ee20000300800 */
[----:B------:R-:W-:-:S04]  /*5c50*/  IMAD R16, R66, 0x7c, RZ ;  /* 0x0000007c42107824 */ /* 0x000fc800078e02ff */
[----:B------:R-:W-:-:S04]  /*5c60*/  IMAD.WIDE R18, R16, 0x2, R64 ;  /* 0x0000000210127825 */ /* 0x000fc800078e0240 */
[----:B------:R-:W-:-:S05]  /*5c70*/  IMAD.WIDE R16, R16, 0x2, R62 ;  /* 0x0000000210107825 */ /* 0x000fca00078e023e */
[----:B--2---:R-:W2:Y:S04]  /*5c80*/  @!P3 LDG.E.U16 R22, desc[UR20][R16.64] ;  /* 0x000000141016b981 */ /* 0x004ea8000c1e1500 */
[----:B---3--:R-:W3:Y:S01]  /*5c90*/  @!P3 LDG.E.U16 R23, desc[UR20][R18.64] ;  /* 0x000000141217b981 */ /* 0x008ee2000c1e1500 */
[----:B------:R-:W-:Y:S01]  /*5ca0*/  VIADD R5, R58, 0xffffffe2 ;  /* 0xffffffe23a057836 */ /* 0x000fe20000000000 */
[----:B------:R-:W-:Y:S01]  /*5cb0*/  PRMT R7, RZ, 0x7610, R7 ;  /* 0x00007610ff077816 */ /* 0x000fe20000000007 */
[----:B------:R-:W-:-:S03]  /*5cc0*/  IMAD.WIDE R20, R20, 0x2, R62 ;  /* 0x0000000214147825 */ /* 0x000fc600078e023e */
[----:B------:R-:W-:Y:S01]  /*5cd0*/  ISETP.GE.U32.AND P3, PT, R5, 0x7fffff63, PT ;  /* 0x7fffff630500780c */ /* 0x000fe20003f66070 */
[----:B------:R-:W-:Y:S01]  /*5ce0*/  VIADD R6, R58, 0xffffffea ;  /* 0xffffffea3a067836 */ /* 0x000fe20000000000 */
[----:B------:R1:W4:Y:S01]  /*5cf0*/  @!P4 LDG.E.U16 R7, desc[UR20][R20.64] ;  /* 0x000000141407c981 */ /* 0x000322000c1e1500 */
[----:B------:R-:W-:Y:S01]  /*5d00*/  IMAD R5, R66, 0x5, RZ ;  /* 0x0000000542057824 */ /* 0x000fe200078e02ff */
[----:B0-----:R-:W-:Y:S02]  /*5d10*/  PRMT R25, RZ, 0x7610, R25 ;  /* 0x00007610ff197816 */ /* 0x001fe40000000019 */
[----:B------:R-:W-:Y:S01]  /*5d20*/  ISETP.GE.U32.AND P4, PT, R6, 0x7fffff6b, PT ;  /* 0x7fffff6b0600780c */ /* 0x000fe20003f86070 */
[----:B------:R-:W-:Y:S02]  /*5d30*/  IMAD R6, R66, 0xd, RZ ;  /* 0x0000000d42067824 */ /* 0x000fe400078e02ff */
[----:B------:R-:W-:Y:S01]  /*5d40*/  IMAD.WIDE R52, R5, 0x2, R64 ;  /* 0x0000000205347825 */ /* 0x000fe200078e0240 */
[----:B------:R-:W-:Y:S01]  /*5d50*/  STL [R1+0x448], R12 ;  /* 0x0004480c01007387 */ /* 0x000fe20000100800 */
[----:B------:R-:W-:-:S02]  /*5d60*/  PRMT R24, RZ, 0x7610, R24 ;  /* 0x00007610ff187816 */ /* 0x000fc40000000018 */
[----:B------:R-:W-:Y:S01]  /*5d70*/  PRMT R27, RZ, 0x7610, R27 ;  /* 0x00007610ff1b7816 */ /* 0x000fe2000000001b */
[----:B------:R-:W-:Y:S01]  /*5d80*/  STL [R1+0x1228], R20 ;  /* 0x0012281401007387 */ /* 0x000fe20000100800 */
[----:B------:R-:W-:Y:S01]  /*5d90*/  IMAD.WIDE R50, R5, 0x2, R62 ;  /* 0x0000000205327825 */ /* 0x000fe200078e023e */
[----:B------:R-:W-:Y:S02]  /*5da0*/  PRMT R26, RZ, 0x7610, R26 ;  /* 0x00007610ff1a7816 */ /* 0x000fe4000000001a */
[----:B------:R-:W-:Y:S01]  /*5db0*/  STL [R1+0x1508], R20 ;  /* 0x0015081401007387 */ /* 0x000fe20000100800 */
[----:B------:R-:W-:-:S03]  /*5dc0*/  IMAD.WIDE R34, R6, 0x2, R64 ;  /* 0x0000000206227825 */ /* 0x000fc600078e0240 */
[----:B------:R-:W-:Y:S01]  /*5dd0*/  STL [R1+0x16cc], R20 ;  /* 0x0016cc1401007387 */ /* 0x000fe20000100800 */
[----:B------:R-:W-:-:S03]  /*5de0*/  IMAD.WIDE R32, R6, 0x2, R62 ;  /* 0x0000000206207825 */ /* 0x000fc600078e023e */
[----:B------:R-:W4:Y:S01]  /*5df0*/  @!P2 LDG.E.U16 R25, desc[UR20][R52.64] ;  /* 0x000000143419a981 */ /* 0x000f22000c1e1500 */
[----:B------:R-:W-:-:S03]  /*5e00*/  VIADD R5, R58, 0xffffffd2 ;  /* 0xffffffd23a057836 */ /* 0x000fc60000000000 */
[----:B------:R-:W-:Y:S04]  /*5e10*/  STL [R1+0x1224], R21 ;  /* 0x0012241501007387 */ /* 0x000fe80000100800 */
[----:B------:R-:W-:Y:S04]  /*5e20*/  STL [R1+0x1500], R21 ;  /* 0x0015001501007387 */ /* 0x000fe80000100800 */
[----:B------:R1:W-:Y:S04]  /*5e30*/  STL [R1+0x16d0], R21 ;  /* 0x0016d01501007387 */ /* 0x0003e80000100800 */
[----:B------:R-:W4:Y:S04]  /*5e40*/  @!P2 LDG.E.U16 R24, desc[UR20][R50.64] ;  /* 0x000000143218a981 */ /* 0x000f28000c1e1500 */
[----:B------:R-:W4:Y:S04]  /*5e50*/  @!P5 LDG.E.U16 R27, desc[UR20][R34.64] ;  /* 0x00000014221bd981 */ /* 0x000f28000c1e1500 */
[----:B------:R-:W4:Y:S01]  /*5e60*/  @!P5 LDG.E.U16 R26, desc[UR20][R32.64] ;  /* 0x00000014201ad981 */ /* 0x000f22000c1e1500 */
[----:B------:R-:W-:Y:S01]  /*5e70*/  ISETP.GE.U32.AND P5, PT, R5, 0x7fffff53, PT ;  /* 0x7fffff530500780c */ /* 0x000fe20003fa6070 */
[C---:B------:R-:W-:Y:S01]  /*5e80*/  IMAD R5, R66.reuse, 0x15, RZ ;  /* 0x0000001542057824 */ /* 0x040fe200078e02ff */
[----:B------:R-:W-:Y:S01]  /*5e90*/  PRMT R29, RZ, 0x7610, R29 ;  /* 0x00007610ff1d7816 */ /* 0x000fe2000000001d */
[----:B------:R-:W-:Y:S01]  /*5ea0*/  IMAD R6, R66, 0x1d, RZ ;  /* 0x0000001d42067824 */ /* 0x000fe200078e02ff */
[----:B------:R-:W-:Y:S01]  /*5eb0*/  PRMT R28, RZ, 0x7610, R28 ;  /* 0x00007610ff1c7816 */ /* 0x000fe2000000001c */
[----:B-1----:R-:W-:Y:S01]  /*5ec0*/  IMAD.WIDE R20, R5, 0x2, R62 ;  /* 0x0000000205147825 */ /* 0x002fe200078e023e */
[----:B------:R-:W-:-:S02]  /*5ed0*/  PRMT R31, RZ, 0x7610, R31 ;  /* 0x00007610ff1f7816 */ /* 0x000fc4000000001f */
[----:B------:R-:W-:Y:S02]  /*5ee0*/  PRMT R37, RZ, 0x7610, R37 ;  /* 0x00007610ff257816 */ /* 0x000fe40000000025 */
[----:B------:R-:W4:Y:S04]  /*5ef0*/  @!P4 LDG.E.U16 R28, desc[UR20][R20.64] ;  /* 0x00000014141cc981 */ /* 0x000f28000c1e1500 */
[----:B---3--:R-:W-:Y:S04]  /*5f00*/  STL [R1+0x16d4], R23 ;  /* 0x0016d41701007387 */ /* 0x008fe80000100800 */
[----:B------:R-:W-:Y:S04]  /*5f10*/  STL [R1+0x1230], R18 ;  /* 0x0012301201007387 */ /* 0x000fe80000100800 */
[----:B------:R-:W-:Y:S04]  /*5f20*/  STL [R1+0x1588], R18 ;  /* 0x0015881201007387 */ /* 0x000fe80000100800 */
[----:B------:R-:W-:Y:S04]  /*5f30*/  STL [R1+0x16d8], R18 ;  /* 0x0016d81201007387 */ /* 0x000fe80000100800 */
[----:B------:R-:W-:Y:S04]  /*5f40*/  STL [R1+0x122c], R19 ;  /* 0x00122c1301007387 */ /* 0x000fe80000100800 */
[----:B------:R-:W-:Y:S04]  /*5f50*/  STL [R1+0x1548], R19 ;  /* 0x0015481301007387 */ /* 0x000fe80000100800 */
[----:B------:R-:W-:Y:S04]  /*5f60*/  STL [R1+0x16dc], R19 ;  /* 0x0016dc1301007387 */ /* 0x000fe80000100800 */
[----:B--2---:R0:W-:Y:S02]  /*5f70*/  STL [R1+0x16e0], R22 ;  /* 0x0016e01601007387 */ /* 0x0041e40000100800 */
[----:B0-----:R-:W-:-:S05]  /*5f80*/  IMAD.WIDE R22, R5, 0x2, R64 ;  /* 0x0000000205167825 */ /* 0x001fca00078e0240 */
[----:B------:R0:W2:Y:S01]  /*5f90*/  @!P4 LDG.E.U16 R29, desc[UR20][R22.64] ;  /* 0x00000014161dc981 */ /* 0x0000a2000c1e1500 */
[----:B------:R-:W-:-:S03]  /*5fa0*/  IMAD.WIDE R18, R6, 0x2, R64 ;  /* 0x0000000206127825 */ /* 0x000fc600078e0240 */
[----:B------:R-:W-:Y:S04]  /*5fb0*/  STL [R1+0x1238], R16 ;  /* 0x0012381001007387 */ /* 0x000fe80000100800 */
[----:B------:R-:W-:Y:S04]  /*5fc0*/  STL [R1+0x1658], R16 ;  /* 0x0016581001007387 */ /* 0x000fe80000100800 */
[----:B------:R-:W-:Y:S04]  /*5fd0*/  STL [R1+0x1234], R17 ;  /* 0x0012341101007387 */ /* 0x000fe80000100800 */
[----:B------:R1:W-:Y:S04]  /*5fe0*/  STL [R1+0x15d0], R17 ;  /* 0x0015d01101007387 */ /* 0x0003e80000100800 */
[----:B------:R3:W3:Y:S01]  /*5ff0*/  @!P3 LDG.E.U16 R31, desc[UR20][R18.64] ;  /* 0x00000014121fb981 */ /* 0x0006e2000c1e1500 */
[----:B-1----:R-:W-:-:S05]  /*6000*/  IMAD.WIDE R16, R6, 0x2, R62 ;  /* 0x0000000206107825 */ /* 0x002fca00078e023e */
[----:B------:R1:W3:Y:S01]  /*6010*/  @!P3 LDG.E.U16 R37, desc[UR20][R16.64] ;  /* 0x000000141025b981 */ /* 0x0002e2000c1e1500 */
[----:B------:R-:W-:-:S03]  /*6020*/  VIADD R5, R58, 0xffffffc2 ;  /* 0xffffffc23a057836 */ /* 0x000fc60000000000 */
[----:B----4-:R4:W-:Y:S04]  /*6030*/  STL [R1+0x6c0], R7 ;  /* 0x0006c00701007387 */ /* 0x0109e80000100800 */
[----:B------:R-:W-:Y:S01]  /*6040*/  STL.64 [R1+0x668], R52 ;  /* 0x0006683401007387 */ /* 0x000fe20000100a00 */
[----:B----4-:R-:W-:-:S03]  /*6050*/  IADD3 R7, PT, PT, R58, -0x26, RZ ;  /* 0xffffffda3a077810 */ /* 0x010fc60007ffe0ff */
[----:B------:R-:W-:Y:S01]  /*6060*/  STL.64 [R1+0x660], R50 ;  /* 0x0006603201007387 */ /* 0x000fe20000100a00 */
[----:B------:R-:W-:-:S03]  /*6070*/  ISETP.GE.U32.AND P2, PT, R7, 0x7fffff5b, PT ;  /* 0x7fffff5b0700780c */ /* 0x000fc60003f46070 */
[----:B------:R-:W-:Y:S01]  /*6080*/  STL [R1+0x16e4], R25 ;  /* 0x0016e41901007387 */ /* 0x000fe20000100800 */
[----:B------:R-:W-:Y:S01]  /*6090*/  ISETP.GE.U32.AND P3, PT, R5, 0x7fffff43, PT ;  /* 0x7fffff430500780c */ /* 0x000fe20003f66070 */
[----:B------:R-:W-:Y:S02]  /*60a0*/  IMAD R5, R66, 0x25, RZ ;  /* 0x0000002542057824 */ /* 0x000fe400078e02ff */
[----:B------:R-:W-:Y:S04]  /*60b0*/  STL.64 [R1+0x5e8], R34 ;  /* 0x0005e82201007387 */ /* 0x000fe80000100a00 */
[----:B------:R-:W-:Y:S01]  /*60c0*/  STL.64 [R1+0x5e0], R32 ;  /* 0x0005e02001007387 */ /* 0x000fe20000100a00 */
[----:B------:R-:W-:-:S03]  /*60d0*/  PRMT R36, RZ, 0x7610, R36 ;  /* 0x00007610ff247816 */ /* 0x000fc60000000024 */
[----:B------:R-:W-:Y:S04]  /*60e0*/  STL [R1+0x16e8], R24 ;  /* 0x0016e81801007387 */ /* 0x000fe80000100800 */
[----:B------:R-:W-:Y:S04]  /*60f0*/  STL [R1+0x16ec], R27 ;  /* 0x0016ec1b01007387 */ /* 0x000fe80000100800 */
[----:B------:R-:W-:Y:S04]  /*6100*/  STL [R1+0x16f0], R26 ;  /* 0x0016f01a01007387 */ /* 0x000fe80000100800 */
[----:B------:R0:W-:Y:S01]  /*6110*/  STL.64 [R1+0x568], R22 ;  /* 0x0005681601007387 */ /* 0x0001e20000100a00 */
[----:B------:R-:W-:-:S02]  /*6120*/  IMAD R6, R66, 0x2d, RZ ;  /* 0x0000002d42067824 */ /* 0x000fc400078e02ff */
[C---:B0-----:R-:W-:Y:S01]  /*6130*/  IMAD.WIDE R22, R5.reuse, 0x2, R64 ;  /* 0x0000000205167825 */ /* 0x041fe200078e0240 */
[----:B------:R0:W-:Y:S04]  /*6140*/  STL.64 [R1+0x560], R20 ;  /* 0x0005601401007387 */ /* 0x0001e80000100a00 */
[----:B------:R4:W4:Y:S01]  /*6150*/  @!P2 LDG.E.U16 R36, desc[UR20][R22.64] ;  /* 0x000000141624a981 */ /* 0x000922000c1e1500 */
[----:B------:R-:W-:Y:S02]  /*6160*/  PRMT R39, RZ, 0x7610, R39 ;  /* 0x00007610ff277816 */ /* 0x000fe40000000027 */
[----:B------:R-:W-:Y:S01]  /*6170*/  PRMT R38, RZ, 0x7610, R38 ;  /* 0x00007610ff267816 */ /* 0x000fe20000000026 */
[----:B0-----:R-:W-:Y:S01]  /*6180*/  IMAD.WIDE R20, R5, 0x2, R62 ;  /* 0x0000000205147825 */ /* 0x001fe200078e023e */
[----:B------:R-:W-:-:S04]  /*6190*/  PRMT R41, RZ, 0x7610, R41 ;  /* 0x00007610ff297816 */ /* 0x000fc80000000029 */
[----:B------:R0:W4:Y:S01]  /*61a0*/  @!P2 LDG.E.U16 R39, desc[UR20][R20.64] ;  /* 0x000000141427a981 */ /* 0x000122000c1e1500 */
[C---:B------:R-:W-:Y:S02]  /*61b0*/  VIADD R7, R58.reuse, 0xffffffca ;  /* 0xffffffca3a077836 */ /* 0x040fe40000000000 */
[----:B------:R-:W-:-:S03]  /*61c0*/  VIADD R5, R58, 0xffffffb2 ;  /* 0xffffffb23a057836 */ /* 0x000fc60000000000 */
[----:B------:R-:W-:Y:S02]  /*61d0*/  ISETP.GE.U32.AND P4, PT, R7, 0x7fffff4b, PT ;  /* 0x7fffff4b0700780c */ /* 0x000fe40003f86070 */
[----:B------:R-:W-:Y:S02]  /*61e0*/  PRMT R40, RZ, 0x7610, R40 ;  /* 0x00007610ff287816 */ /* 0x000fe40000000028 */
[----:B------:R-:W-:Y:S01]  /*61f0*/  PRMT R43, RZ, 0x7610, R43 ;  /* 0x00007610ff2b7816 */ /* 0x000fe2000000002b */
[----:B--2---:R-:W-:Y:S04]  /*6200*/  STL [R1+0x16f4], R29 ;  /* 0x0016f41d01007387 */ /* 0x004fe80000100800 */
[----:B------:R3:W-:Y:S02]  /*6210*/  STL.64 [R1+0x4e8], R18 ;  /* 0x0004e81201007387 */ /* 0x0007e40000100a00 */
[----:B---3--:R-:W-:-:S02]  /*6220*/  IMAD.WIDE R18, R6, 0x2, R64 ;  /* 0x0000000206127825 */ /* 0x008fc400078e0240 */
[----:B------:R1:W-:Y:S04]  /*6230*/  STL.64 [R1+0x4e0], R16 ;  /* 0x0004e01001007387 */ /* 0x0003e80000100a00 */
[----:B------:R2:W3:Y:S01]  /*6240*/  @!P5 LDG.E.U16 R38, desc[UR20][R18.64] ;  /* 0x000000141226d981 */ /* 0x0004e2000c1e1500 */
[----:B-1----:R-:W-:-:S03]  /*6250*/  IMAD.WIDE R16, R6, 0x2, R62 ;  /* 0x0000000206107825 */ /* 0x002fc600078e023e */
[----:B------:R-:W-:Y:S04]  /*6260*/  STL [R1+0x16f8], R28 ;  /* 0x0016f81c01007387 */ /* 0x000fe80000100800 */
[----:B------:R1:W3:Y:S01]  /*6270*/  @!P5 LDG.E.U16 R41, desc[UR20][R16.64] ;  /* 0x000000141029d981 */ /* 0x0002e2000c1e1500 */
[----:B------:R-:W-:Y:S01]  /*6280*/  ISETP.GE.U32.AND P5, PT, R5, 0x7fffff33, PT ;  /* 0x7fffff330500780c */ /* 0x000fe20003fa6070 */
[----:B------:R-:W-:Y:S02]  /*6290*/  IMAD R5, R66, 0x35, RZ ;  /* 0x0000003542057824 */ /* 0x000fe400078e02ff */
[----:B------:R-:W-:Y:S04]  /*62a0*/  STL [R1+0x16fc], R31 ;  /* 0x0016fc1f01007387 */ /* 0x000fe80000100800 */
[----:B------:R-:W-:Y:S04]  /*62b0*/  STL [R1+0x1700], R37 ;  /* 0x0017002501007387 */ /* 0x000fe80000100800 */
[----:B------:R4:W-:Y:S04]  /*62c0*/  STL.64 [R1+0x468], R22 ;  /* 0x0004681601007387 */ /* 0x0009e80000100a00 */
[----:B------:R0:W-:Y:S01]  /*62d0*/  STL.64 [R1+0x460], R20 ;  /* 0x0004601401007387 */ /* 0x0001e20000100a00 */
[----:B----4-:R-:W-:-:S04]  /*62e0*/  IMAD.WIDE R22, R5, 0x2, R64 ;  /* 0x0000000205167825 */ /* 0x010fc800078e0240 */
[----:B0-----:R-:W-:Y:S01]  /*62f0*/  IMAD.WIDE R20, R5, 0x2, R62 ;  /* 0x0000000205147825 */ /* 0x001fe200078e023e */
[----:B------:R0:W4:Y:S04]  /*6300*/  @!P4 LDG.E.U16 R40, desc[UR20][R22.64] ;  /* 0x000000141628c981 */ /* 0x000128000c1e1500 */
[----:B------:R-:W4:Y:S01]  /*6310*/  @!P4 LDG.E.U16 R43, desc[UR20][R20.64] ;  /* 0x00000014142bc981 */ /* 0x000f22000c1e1500 */
[----:B------:R-:W-:Y:S01]  /*6320*/  IMAD R6, R66, 0x3d, RZ ;  /* 0x0000003d42067824 */ /* 0x000fe200078e02ff */
[----:B------:R-:W-:Y:S01]  /*6330*/  PRMT R42, RZ, 0x7610, R42 ;  /* 0x00007610ff2a7816 */ /* 0x000fe2000000002a */
[C---:B------:R-:W-:Y:S01]  /*6340*/  VIADD R7, R58.reuse, 0xffffffba ;  /* 0xffffffba3a077836 */ /* 0x040fe20000000000 */
[----:B------:R-:W-:Y:S01]  /*6350*/  PRMT R45, RZ, 0x7610, R45 ;  /* 0x00007610ff2d7816 */ /* 0x000fe2000000002d */
[----:B------:R-:W-:-:S03]  /*6360*/  VIADD R5, R58, 0xffffffa2 ;  /* 0xffffffa23a057836 */ /* 0x000fc60000000000 */
[----:B------:R-:W-:Y:S02]  /*6370*/  ISETP.GE.U32.AND P2, PT, R7, 0x7fffff3b, PT ;  /* 0x7fffff3b0700780c */ /* 0x000fe40003f46070 */
[----:B------:R-:W-:Y:S01]  /*6380*/  PRMT R44, RZ, 0x7610, R44 ;  /* 0x00007610ff2c7816 */ /* 0x000fe2000000002c */
[----:B------:R-:W-:Y:S04]  /*6390*/  STL [R1+0x170c], R36 ;  /* 0x00170c2401007387 */ /* 0x000fe80000100800 */
[----:B------:R2:W-:Y:S04]  /*63a0*/  STL.64 [R1+0x3e8], R18 ;  /* 0x0003e81201007387 */ /* 0x0005e80000100a00 */
[----:B------:R1:W-:Y:S01]  /*63b0*/  STL.64 [R1+0x3e0], R16 ;  /* 0x0003e01001007387 */ /* 0x0003e20000100a00 */
[----:B--2---:R-:W-:-:S04]  /*63c0*/  IMAD.WIDE R18, R6, 0x2, R64 ;  /* 0x0000000206127825 */ /* 0x004fc800078e0240 */
[----:B-1----:R-:W-:Y:S01]  /*63d0*/  IMAD.WIDE R16, R6, 0x2, R62 ;  /* 0x0000000206107825 */ /* 0x002fe200078e023e */
[----:B------:R1:W2:Y:S04]  /*63e0*/  @!P3 LDG.E.U16 R42, desc[UR20][R18.64] ;  /* 0x00000014122ab981 */ /* 0x0002a8000c1e1500 */
[----:B------:R0:W2:Y:S01]  /*63f0*/  @!P3 LDG.E.U16 R45, desc[UR20][R16.64] ;  /* 0x00000014102db981 */ /* 0x0000a2000c1e1500 */
[----:B------:R-:W-:Y:S01]  /*6400*/  ISETP.GE.U32.AND P3, PT, R5, 0x7fffff23, PT ;  /* 0x7fffff230500780c */ /* 0x000fe20003f66070 */
[----:B------:R-:W-:Y:S02]  /*6410*/  IMAD R5, R66, 0x45, RZ ;  /* 0x0000004542057824 */ /* 0x000fe400078e02ff */
[----:B---3--:R-:W-:Y:S04]  /*6420*/  STL.64 [R1+0x1710], R38 ;  /* 0x0017102601007387 */ /* 0x008fe80000100a00 */
[----:B------:R0:W-:Y:S02]  /*6430*/  STL.64 [R1+0x368], R22 ;  /* 0x0003681601007387 */ /* 0x0001e40000100a00 */
[----:B0-----:R-:W-:-:S05]  /*6440*/  IMAD.WIDE R22, R5, 0x2, R64 ;  /* 0x0000000205167825 */ /* 0x001fca00078e0240 */
[----:B------:R0:W2:Y:S04]  /*6450*/  @!P2 LDG.E.U16 R44, desc[UR20][R22.64] ;  /* 0x00000014162ca981 */ /* 0x0000a8000c1e1500 */
[----:B------:R3:W-:Y:S04]  /*6460*/  STL.64 [R1+0x360], R20 ;  /* 0x0003601401007387 */ /* 0x0007e80000100a00 */
[----:B----4-:R-:W-:Y:S04]  /*6470*/  STL.64 [R1+0x1718], R40 ;  /* 0x0017182801007387 */ /* 0x010fe80000100a00 */
[----:B------:R1:W-:Y:S04]  /*6480*/  STL.64 [R1+0x2e0], R18 ;  /* 0x0002e01201007387 */ /* 0x0003e80000100a00 */
[----:B------:R4:W-:Y:S04]  /*6490*/  STL.64 [R1+0x2d8], R16 ;  /* 0x0002d81001007387 */ /* 0x0009e80000100a00 */
[----:B------:R-:W-:Y:S04]  /*64a0*/  STL [R1+0x1720], R43 ;  /* 0x0017202b01007387 */ /* 0x000fe80000100800 */
[----:B------:R-:W2:Y:S01]  /*64b0*/  LDL R57, [R1+0x300] ;  /* 0x0003000001397983 */ /* 0x000ea20000100800 */
[----:B------:R-:W-:-:S02]  /*64c0*/  VIADD R7, R58, 0xffffffaa ;  /* 0xffffffaa3a077836 */ /* 0x000fc40000000000 */
[----:B------:R-:W-:Y:S01]  /*64d0*/  IMAD R6, R66, 0x4d, RZ ;  /* 0x0000004d42067824 */ /* 0x000fe200078e02ff */
[----:B------:R-:W-:Y:S01]  /*64e0*/  PRMT R46, RZ, 0x7610, R46 ;  /* 0x00007610ff2e7816 */ /* 0x000fe2000000002e */
[----:B---3--:R-:W-:Y:S01]  /*64f0*/  IMAD.WIDE R20, R5, 0x2, R62 ;  /* 0x0000000205147825 */ /* 0x008fe200078e023e */
[----:B------:R-:W-:Y:S02]  /*6500*/  ISETP.GE.U32.AND P4, PT, R7, 0x7fffff2b, PT ;  /* 0x7fffff2b0700780c */ /* 0x000fe40003f86070 */
[----:B------:R-:W-:Y:S01]  /*6510*/  PRMT R48, RZ, 0x7610, R48 ;  /* 0x00007610ff307816 */ /* 0x000fe20000000030 */
[C---:B-1----:R-:W-:Y:S01]  /*6520*/  IMAD.WIDE R18, R6.reuse, 0x2, R64 ;  /* 0x0000000206127825 */ /* 0x042fe200078e0240 */
[----:B------:R-:W-:Y:S01]  /*6530*/  PRMT R56, RZ, 0x7610, R56 ;  /* 0x00007610ff387816 */ /* 0x000fe20000000038 */
[----:B------:R0:W-:Y:S02]  /*6540*/  STL.64 [R1+0x260], R22 ;  /* 0x0002601601007387 */ /* 0x0001e40000100a00 */
[----:B----4-:R-:W-:-:S02]  /*6550*/  IMAD.WIDE R16, R6, 0x2, R62 ;  /* 0x0000000206107825 */ /* 0x010fc400078e023e */
[----:B------:R1:W3:Y:S02]  /*6560*/  @!P2 LDG.E.U16 R46, desc[UR20][R20.64] ;  /* 0x00000014142ea981 */ /* 0x0002e4000c1e1500 */
[----:B------:R-:W-:Y:S02]  /*6570*/  VIADD R7, R58, 0xffffff9a ;  /* 0xffffff9a3a077836 */ /* 0x000fe40000000000 */
[C---:B------:R-:W-:Y:S02]  /*6580*/  IMAD R6, R66.reuse, 0x55, RZ ;  /* 0x0000005542067824 */ /* 0x040fe400078e02ff */
[----:B------:R-:W-:Y:S01]  /*6590*/  IMAD.MOV.U32 R53, RZ, RZ, R8 ;  /* 0x000000ffff357224 */ /* 0x000fe200078e0008 */
[----:B------:R1:W-:Y:S01]  /*65a0*/  STL.64 [R1+0x258], R20 ;  /* 0x0002581401007387 */ /* 0x0003e20000100a00 */
[----:B------:R-:W-:Y:S01]  /*65b0*/  IMAD R8, R66, 0x5d, RZ ;  /* 0x0000005d42087824 */ /* 0x000fe200078e02ff */
[----:B------:R-:W-:Y:S01]  /*65c0*/  ISETP.GE.U32.AND P2, PT, R7, 0x7fffff1b, PT ;  /* 0x7fffff1b0700780c */ /* 0x000fe20003f46070 */
[----:B0-----:R-:W-:Y:S01]  /*65d0*/  IMAD.WIDE R22, R6, 0x2, R64 ;  /* 0x0000000206167825 */ /* 0x001fe200078e0240 */
[----:B------:R0:W4:Y:S01]  /*65e0*/  @!P5 LDG.E.U16 R48, desc[UR20][R18.64] ;  /* 0x000000141230d981 */ /* 0x000122000c1e1500 */
[----:B------:R-:W-:-:S02]  /*65f0*/  PRMT R60, RZ, 0x7610, R60 ;  /* 0x00007610ff3c7816 */ /* 0x000fc4000000003c */
[----:B------:R-:W-:Y:S01]  /*6600*/  PRMT R67, RZ, 0x7610, R67 ;  /* 0x00007610ff437816 */ /* 0x000fe20000000043 */
[----:B------:R0:W3:Y:S01]  /*6610*/  @!P5 LDG.E.U16 R56, desc[UR20][R16.64] ;  /* 0x000000141038d981 */ /* 0x0000e2000c1e1500 */
[----:B------:R-:W-:Y:S02]  /*6620*/  IMAD.MOV.U32 R52, RZ, RZ, R9 ;  /* 0x000000ffff347224 */ /* 0x000fe400078e0009 */
[----:B-1----:R-:W-:Y:S01]  /*6630*/  IMAD.WIDE R20, R6, 0x2, R62 ;  /* 0x0000000206147825 */ /* 0x002fe200078e023e */
[----:B------:R-:W-:Y:S02]  /*6640*/  PRMT R59, RZ, 0x7610, R59 ;  /* 0x00007610ff3b7816 */ /* 0x000fe4000000003b */
[----:B------:R-:W-:Y:S01]  /*6650*/  PRMT R61, RZ, 0x7610, R61 ;  /* 0x00007610ff3d7816 */ /* 0x000fe2000000003d */
[----:B------:R-:W-:Y:S01]  /*6660*/  IMAD R9, R66, 0x65, RZ ;  /* 0x0000006542097824 */ /* 0x000fe200078e02ff */
[----:B------:R-:W-:Y:S02]  /*6670*/  PRMT R85, RZ, 0x7610, R85 ;  /* 0x00007610ff557816 */ /* 0x000fe40000000055 */
[----:B------:R-:W-:Y:S01]  /*6680*/  PRMT R55, RZ, 0x7610, R55 ;  /* 0x00007610ff377816 */ /* 0x000fe20000000037 */
[----:B------:R-:W3:Y:S01]  /*6690*/  @!P4 LDG.E.U16 R59, desc[UR20][R22.64] ;  /* 0x00000014163bc981 */ /* 0x000ee2000c1e1500 */
[----:B------:R-:W-:-:S03]  /*66a0*/  VIADD R5, R58, 0xffffff92 ;  /* 0xffffff923a057836 */ /* 0x000fc60000000000 */
[----:B------:R-:W3:Y:S01]  /*66b0*/  @!P4 LDG.E.U16 R61, desc[UR20][R20.64] ;  /* 0x00000014143dc981 */ /* 0x000ee2000c1e1500 */
[----:B------:R-:W-:Y:S02]  /*66c0*/  ISETP.GT.U32.AND P4, PT, R2, R4, PT ;  /* 0x000000040200720c */ /* 0x000fe40003f84070 */
[----:B------:R-:W-:Y:S01]  /*66d0*/  ISETP.GE.U32.AND P5, PT, R5, 0x7fffff13, PT ;  /* 0x7fffff130500780c */ /* 0x000fe20003fa6070 */
[----:B------:R-:W-:Y:S01]  /*66e0*/  IMAD R12, R66, 0x6d, RZ ;  /* 0x0000006d420c7824 */ /* 0x000fe200078e02ff */
[----:B------:R-:W-:Y:S01]  /*66f0*/  PRMT R54, RZ, 0x7610, R54 ;  /* 0x00007610ff367816 */ /* 0x000fe20000000036 */
[----:B------:R-:W-:Y:S01]  /*6700*/  IMAD.MOV.U32 R35, RZ, RZ, R15 ;  /* 0x000000ffff237224 */ /* 0x000fe200078e000f */
[----:B------:R-:W-:Y:S01]  /*6710*/  PRMT R47, RZ, 0x7610, R47 ;  /* 0x00007610ff2f7816 */ /* 0x000fe2000000002f */
[----:B------:R-:W-:-:S06]  /*6720*/  IMAD.MOV.U32 R92, RZ, RZ, R14 ;  /* 0x000000ffff5c7224 */ /* 0x000fcc00078e000e */
[----:B------:R-:W-:Y:S02]  /*6730*/  @!P4 IMAD.IADD R4, R4, 0x1, -R2 ;  /* 0x000000010404c824 */ /* 0x000fe400078e0a02 */
[----:B------:R-:W-:Y:S02]  /*6740*/  IMAD.MOV.U32 R34, RZ, RZ, R13 ;  /* 0x000000ffff227224 */ /* 0x000fe400078e000d */
[----:B------:R-:W-:Y:S01]  /*6750*/  IMAD.WIDE R14, R12, 0x2, R64 ;  /* 0x000000020c0e7825 */ /* 0x000fe200078e0240 */
[----:B------:R-:W-:-:S03]  /*6760*/  ISETP.GT.U32.AND P4, PT, R2, R4, PT ;  /* 0x000000040200720c */ /* 0x000fc60003f84070 */
[----:B------:R-:W-:Y:S01]  /*6770*/  IMAD.WIDE R12, R12, 0x2, R62 ;  /* 0x000000020c0c7825 */ /* 0x000fe200078e023e */
[----:B------:R-:W3:Y:S03]  /*6780*/  @!P5 LDG.E.U16 R54, desc[UR20][R14.64] ;  /* 0x000000140e36d981 */ /* 0x000ee6000c1e1500 */
[----:B------:R-:W-:Y:S01]  /*6790*/  IMAD.MOV.U32 R51, RZ, RZ, R53 ;  /* 0x000000ffff337224 */ /* 0x000fe200078e0035 */
[----:B------:R-:W3:Y:S01]  /*67a0*/  @!P5 LDG.E.U16 R47, desc[UR20][R12.64] ;  /* 0x000000140c2fd981 */ /* 0x000ee2000c1e1500 */
[----:B------:R-:W-:-:S04]  /*67b0*/  IMAD.MOV.U32 R53, RZ, RZ, R10 ;  /* 0x000000ffff357224 */ /* 0x000fc800078e000a */
[----:B------:R-:W-:-:S04]  /*67c0*/  @!P4 IMAD.IADD R4, R4, 0x1, -R2 ;  /* 0x000000010404c824 */ /* 0x000fc800078e0a02 */
[----:B------:R-:W-:-:S04]  /*67d0*/  IMAD.MOV.U32 R32, RZ, RZ, R4 ;  /* 0x000000ffff207224 */ /* 0x000fc800078e0004 */
[----:B------:R-:W-:Y:S01]  /*67e0*/  @!P0 IMAD.MOV R32, RZ, RZ, -R32 ;  /* 0x000000ffff208224 */ /* 0x000fe200078e0a20 */
[----:B------:R-:W-:Y:S01]  /*67f0*/  PRMT R91, RZ, 0x7610, R91 ;  /* 0x00007610ff5b7816 */ /* 0x000fe2000000005b */
[----:B------:R-:W-:Y:S01]  /*6800*/  IMAD.MOV.U32 R50, RZ, RZ, R11 ;  /* 0x000000ffff327224 */ /* 0x000fe200078e000b */
[----:B------:R-:W-:Y:S01]  /*6810*/  PRMT R90, RZ, 0x7610, R90 ;  /* 0x00007610ff5a7816 */ /* 0x000fe2000000005a */
[----:B------:R-:W-:Y:S02]  /*6820*/  IMAD.MOV.U32 R30, RZ, RZ, R70 ;  /* 0x000000ffff1e7224 */ /* 0x000fe400078e0046 */
[----:B------:R-:W-:Y:S02]  /*6830*/  IMAD.MOV.U32 R93, RZ, RZ, R73 ;  /* 0x000000ffff5d7224 */ /* 0x000fe400078e0049 */
[----:B------:R-:W-:Y:S01]  /*6840*/  IMAD.MOV.U32 R33, RZ, RZ, R72 ;  /* 0x000000ffff217224 */ /* 0x000fe200078e0048 */
[----:B------:R-:W-:Y:S02]  /*6850*/  PRMT R89, RZ, 0x7610, R89 ;  /* 0x00007610ff597816 */ /* 0x000fe40000000059 */
[----:B------:R-:W-:-:S02]  /*6860*/  PRMT R88, RZ, 0x7610, R88 ;  /* 0x00007610ff587816 */ /* 0x000fc40000000058 */
[----:B------:R-:W-:Y:S02]  /*6870*/  PRMT R87, RZ, 0x7610, R87 ;  /* 0x00007610ff577816 */ /* 0x000fe40000000057 */
[----:B------:R-:W-:Y:S02]  /*6880*/  PRMT R86, RZ, 0x7610, R86 ;  /* 0x00007610ff567816 */ /* 0x000fe40000000056 */
[----:B------:R-:W-:Y:S01]  /*6890*/  PRMT R83, RZ, 0x7610, R83 ;  /* 0x00007610ff537816 */ /* 0x000fe20000000053 */
[----:B--2---:R-:W-:Y:S04]  /*68a0*/  STL.64 [R1+0x1728], R44 ;  /* 0x0017282c01007387 */ /* 0x004fe80000100a00 */
[----:B------:R0:W-:Y:S04]  /*68b0*/  STL.64 [R1+0x1e0], R18 ;  /* 0x0001e01201007387 */ /* 0x0001e80000100a00 */
[----:B------:R1:W-:Y:S04]  /*68c0*/  STL.64 [R1+0x1d8], R16 ;  /* 0x0001d81001007387 */ /* 0x0003e80000100a00 */
[----:B------:R-:W-:Y:S01]  /*68d0*/  STL.64 [R1+0x160], R22 ;  /* 0x0001601601007387 */ /* 0x000fe20000100a00 */
[----:B0-----:R-:W-:-:S03]  /*68e0*/  IMAD.WIDE R18, R8, 0x2, R64 ;  /* 0x0000000208127825 */ /* 0x001fc600078e0240 */
[----:B------:R-:W-:Y:S01]  /*68f0*/  STL.64 [R1+0x158], R20 ;  /* 0x0001581401007387 */ /* 0x000fe20000100a00 */
[----:B-1----:R-:W-:-:S03]  /*6900*/  IMAD.WIDE R16, R8, 0x2, R62 ;  /* 0x0000000208107825 */ /* 0x002fc600078e023e */
[----:B------:R0:W-:Y:S04]  /*6910*/  STL.64 [R1+0xe0], R18 ;  /* 0x0000e01201007387 */ /* 0x0001e80000100a00 */
[----:B------:R1:W-:Y:S04]  /*6920*/  STL.64 [R1+0xd8], R16 ;  /* 0x0000d81001007387 */ /* 0x0003e80000100a00 */
[----:B------:R0:W2:Y:S04]  /*6930*/  @!P3 LDG.E.U16 R60, desc[UR20][R18.64] ;  /* 0x00000014123cb981 */ /* 0x0000a8000c1e1500 */
[----:B------:R1:W2:Y:S01]  /*6940*/  @!P3 LDG.E.U16 R67, desc[UR20][R16.64] ;  /* 0x000000141043b981 */ /* 0x0002a2000c1e1500 */
[----:B0-----:R-:W-:-:S04]  /*6950*/  IMAD.WIDE R18, R9, 0x2, R64 ;  /* 0x0000000209127825 */ /* 0x001fc800078e0240 */
[----:B-1----:R-:W-:Y:S01]  /*6960*/  IMAD.WIDE R16, R9, 0x2, R62 ;  /* 0x0000000209107825 */ /* 0x002fe200078e023e */
[----:B------:R0:W2:Y:S04]  /*6970*/  @!P2 LDG.E.U16 R85, desc[UR20][R18.64] ;  /* 0x000000141255a981 */ /* 0x0000a8000c1e1500 */
[----:B------:R1:W2:Y:S01]  /*6980*/  @!P2 LDG.E.U16 R55, desc[UR20][R16.64] ;  /* 0x000000141037a981 */ /* 0x0002a2000c1e1500 */
[----:B------:R-:W-:Y:S01]  /*6990*/  ISETP.GT.U32.AND P2, PT, R2, R3, PT ;  /* 0x000000030200720c */ /* 0x000fe20003f44070 */
[C---:B------:R-:W-:Y:S01]  /*69a0*/  VIADD R5, R57.reuse, 0x3 ;  /* 0x0000000339057836 */ /* 0x040fe20000000000 */
[----:B------:R-:W-:-:S04]  /*69b0*/  IADD3 R7, PT, PT, R57, 0x4, RZ ;  /* 0x0000000439077810 */ /* 0x000fc80007ffe0ff */
[----:B------:R-:W-:Y:S02]  /*69c0*/  IABS R6, R5 ;  /* 0x0000000500067213 */ /* 0x000fe40000000000 */
[----:B------:R-:W-:Y:S02]  /*69d0*/  ISETP.GE.AND P3, PT, R5, RZ, PT ;  /* 0x000000ff0500720c */ /* 0x000fe40003f66270 */
[----:B------:R-:W-:Y:S01]  /*69e0*/  IABS R5, R7 ;  /* 0x0000000700057213 */ /* 0x000fe20000000000 */
[----:B------:R-:W-:-:S04]  /*69f0*/  IMAD.HI.U32 R8, R0, R6, RZ ;  /* 0x0000000600087227 */ /* 0x000fc800078e00ff */
[----:B------:R-:W-:Y:S01]  /*6a00*/  @!P2 IMAD.IADD R3, R3, 0x1, -R2 ;  /* 0x000000010303a824 */ /* 0x000fe200078e0a02 */
[----:B------:R-:W-:Y:S01]  /*6a10*/  IADD3 R8, PT, PT, -R8, RZ, RZ ;  /* 0x000000ff08087210 */ /* 0x000fe20007ffe1ff */
[----:B------:R-:W-:Y:S02]  /*6a20*/  VIADD R69, R57, 0x5 ;  /* 0x0000000539457836 */ /* 0x000fe40000000000 */
[----:B------:R-:W-:Y:S01]  /*6a30*/  IMAD.HI.U32 R10, R0, R5, RZ ;  /* 0x00000005000a7227 */ /* 0x000fe200078e00ff */
[C---:B------:R-:W-:Y:S02]  /*6a40*/  ISETP.GT.U32.AND P2, PT, R2.reuse, R3, PT ;  /* 0x000000030200720c */ /* 0x040fe40003f44070 */
[----:B------:R-:W-:Y:S01]  /*6a50*/  ISETP.GE.AND P5, PT, R7, RZ, PT ;  /* 0x000000ff0700720c */ /* 0x000fe20003fa6270 */
[----:B------:R-:W-:Y:S01]  /*6a60*/  IMAD.MOV.U32 R20, RZ, RZ, R68 ;  /* 0x000000ffff147224 */ /* 0x000fe200078e0044 */
[----:B------:R-:W-:Y:S01]  /*6a70*/  IABS R68, R69 ;  /* 0x0000004500447213 */ /* 0x000fe20000000000 */
[----:B------:R-:W-:-:S02]  /*6a80*/  IMAD R6, R2, R8, R6 ;  /* 0x0000000802067224 */ /* 0x000fc400078e0206 */
[----:B------:R-:W-:Y:S02]  /*6a90*/  IMAD.MOV R7, RZ, RZ, -R10 ;  /* 0x000000ffff077224 */ /* 0x000fe400078e0a0a */
[----:B------:R-:W-:Y:S01]  /*6aa0*/  IMAD.HI.U32 R9, R0, R68, RZ ;  /* 0x0000004400097227 */ /* 0x000fe200078e00ff */
[----:B------:R-:W-:-:S03]  /*6ab0*/  ISETP.GT.U32.AND P4, PT, R2, R6, PT ;  /* 0x000000060200720c */ /* 0x000fc60003f84070 */
[C---:B------:R-:W-:Y:S02]  /*6ac0*/  IMAD R5, R2.reuse, R7, R5 ;  /* 0x0000000702057224 */ /* 0x040fe400078e0205 */
[----:B------:R-:W-:Y:S02]  /*6ad0*/  @!P2 IMAD.IADD R3, R3, 0x1, -R2 ;  /* 0x000000010303a824 */ /* 0x000fe400078e0a02 */
[----:B------:R-:W-:Y:S01]  /*6ae0*/  IMAD.MOV R8, RZ, RZ, -R9 ;  /* 0x000000ffff087224 */ /* 0x000fe200078e0a09 */
[----:B------:R-:W-:Y:S01]  /*6af0*/  ISETP.GT.U32.AND P2, PT, R2, R5, PT ;  /* 0x000000050200720c */ /* 0x000fe20003f44070 */
[----:B------:R-:W-:Y:S02]  /*6b00*/  VIADD R7, R58, 0xffffff8a ;  /* 0xffffff8a3a077836 */ /* 0x000fe40000000000 */
[----:B------:R-:W-:Y:S02]  /*6b10*/  IMAD.MOV.U32 R49, RZ, RZ, R3 ;  /* 0x000000ffff317224 */ /* 0x000fe400078e0003 */
[----:B------:R-:W-:Y:S01]  /*6b20*/  IMAD R68, R2, R8, R68 ;  /* 0x0000000802447224 */ /* 0x000fe200078e0244 */
[----:B------:R-:W-:Y:S01]  /*6b30*/  ISETP.GE.U32.AND P0, PT, R7, 0x7fffff0b, PT ;  /* 0x7fffff0b0700780c */ /* 0x000fe20003f06070 */
[----:B------:R-:W-:Y:S01]  /*6b40*/  VIADD R4, R57, 0x6 ;  /* 0x0000000639047836 */ /* 0x000fe20000000000 */
[----:B------:R-:W-:Y:S01]  /*6b50*/  @!P6 IADD3 R49, PT, PT, -R49, RZ, RZ ;  /* 0x000000ff3131e210 */ /* 0x000fe20007ffe1ff */
[--C-:B------:R-:W-:Y:S01]  /*6b60*/  @!P4 IMAD.IADD R6, R6, 0x1, -R2.reuse ;  /* 0x000000010606c824 */ /* 0x100fe200078e0a02 */
[----:B------:R-:W-:Y:S01]  /*6b70*/  ISETP.GT.U32.AND P6, PT, R2, R68, PT ;  /* 0x000000440200720c */ /* 0x000fe20003fc4070 */
[----:B------:R-:W-:Y:S01]  /*6b80*/  IMAD R8, R66, 0x75, RZ ;  /* 0x0000007542087824 */ /* 0x000fe200078e02ff */
[----:B------:R-:W-:Y:S01]  /*6b90*/  IABS R7, R4 ;  /* 0x0000000400077213 */ /* 0x000fe20000000000 */
[----:B------:R-:W-:Y:S01]  /*6ba0*/  @!P2 IMAD.IADD R5, R5, 0x1, -R2 ;  /* 0x000000010505a824 */ /* 0x000fe200078e0a02 */
[----:B------:R-:W-:Y:S01]  /*6bb0*/  ISETP.GT.U32.AND P4, PT, R2, R6, PT ;  /* 0x000000060200720c */ /* 0x000fe20003f84070 */
[----:B------:R-:W-:-:S03]  /*6bc0*/  IMAD.WIDE R10, R8, 0x2, R64 ;  /* 0x00000002080a7825 */ /* 0x000fc600078e0240 */
[----:B------:R-:W-:Y:S01]  /*6bd0*/  ISETP.GT.U32.AND P2, PT, R2, R5, PT ;  /* 0x000000050200720c */ /* 0x000fe20003f44070 */
[----:B------:R-:W-:Y:S01]  /*6be0*/  IMAD.WIDE R8, R8, 0x2, R62 ;  /* 0x0000000208087825 */ /* 0x000fe200078e023e */
[----:B------:R-:W2:Y:S03]  /*6bf0*/  @!P0 LDG.E.U16 R91, desc[UR20][R10.64] ;  /* 0x000000140a5b8981 */ /* 0x000ea6000c1e1500 */
[----:B------:R-:W-:Y:S01]  /*6c00*/  VIADD R70, R57, 0x7 ;  /* 0x0000000739467836 */ /* 0x000fe20000000000 */
[----:B------:R-:W2:Y:S01]  /*6c10*/  @!P0 LDG.E.U16 R90, desc[UR20][R8.64] ;  /* 0x00000014085a8981 */ /* 0x000ea2000c1e1500 */
[----:B------:R-:W-:Y:S01]  /*6c20*/  IMAD.HI.U32 R3, R0, R7, RZ ;  /* 0x0000000700037227 */ /* 0x000fe200078e00ff */
[----:B------:R-:W-:Y:S02]  /*6c30*/  ISETP.GE.AND P0, PT, R69, RZ, PT ;  /* 0x000000ff4500720c */ /* 0x000fe40003f06270 */
[----:B------:R-:W-:Y:S01]  /*6c40*/  IABS R69, R70 ;  /* 0x0000004600457213 */ /* 0x000fe20000000000 */
[----:B------:R-:W-:-:S02]  /*6c50*/  IMAD.MOV R3, RZ, RZ, -R3 ;  /* 0x000000ffff037224 */ /* 0x000fc400078e0a03 */
[--C-:B------:R-:W-:Y:S02]  /*6c60*/  @!P6 IMAD.IADD R68, R68, 0x1, -R2.reuse ;  /* 0x000000014444e824 */ /* 0x100fe400078e0a02 */
[----:B------:R-:W-:Y:S01]  /*6c70*/  @!P4 IMAD.IADD R6, R6, 0x1, -R2 ;  /* 0x000000010606c824 */ /* 0x000fe200078e0a02 */
[----:B------:R-:W-:Y:S01]  /*6c80*/  ISETP.GE.AND P4, PT, R4, RZ, PT ;  /* 0x000000ff0400720c */ /* 0x000fe20003f86270 */
[C---:B------:R-:W-:Y:S01]  /*6c90*/  IMAD R3, R2.reuse, R3, R7 ;  /* 0x0000000302037224 */ /* 0x040fe200078e0207 */
[----:B------:R-:W-:Y:S01]  /*6ca0*/  ISETP.GT.U32.AND P6, PT, R2, R68, PT ;  /* 0x000000440200720c */ /* 0x000fe20003fc4070 */
[----:B------:R-:W-:-:S04]  /*6cb0*/  IMAD.HI.U32 R4, R0, R69, RZ ;  /* 0x0000004500047227 */ /* 0x000fc800078e00ff */
[----:B------:R-:W-:Y:S01]  /*6cc0*/  @!P2 IMAD.IADD R5, R5, 0x1, -R2 ;  /* 0x000000010505a824 */ /* 0x000fe200078e0a02 */
[C---:B------:R-:W-:Y:S01]  /*6cd0*/  ISETP.GT.U32.AND P2, PT, R2.reuse, R3, PT ;  /* 0x000000030200720c */ /* 0x040fe20003f44070 */
[----:B------:R-:W-:Y:S01]  /*6ce0*/  IMAD.MOV R4, RZ, RZ, -R4 ;  /* 0x000000ffff047224 */ /* 0x000fe200078e0a04 */
[----:B------:R0:W-:Y:S01]  /*6cf0*/  STL.64 [R1+0x60], R18 ;  /* 0x0000601201007387 */ /* 0x0001e20000100a00 */
[----:B------:R-:W-:Y:S02]  /*6d00*/  VIADD R73, R57, 0x8 ;  /* 0x0000000839497836 */ /* 0x000fe40000000000 */
[----:B------:R-:W-:Y:S01]  /*6d10*/  IMAD R69, R2, R4, R69 ;  /* 0x0000000402457224 */ /* 0x000fe200078e0245 */
[----:B------:R1:W-:Y:S01]  /*6d20*/  STL.64 [R1+0x58], R16 ;  /* 0x0000581001007387 */ /* 0x0003e20000100a00 */
[----:B------:R-:W-:Y:S02]  /*6d30*/  VIADD R7, R58, 0xffffff82 ;  /* 0xffffff823a077836 */ /* 0x000fe40000000000 */
[----:B------:R-:W-:Y:S01]  /*6d40*/  @!P6 IMAD.IADD R68, R68, 0x1, -R2 ;  /* 0x000000014444e824 */ /* 0x000fe200078e0a02 */
[----:B------:R-:W-:-:S02]  /*6d50*/  ISETP.GT.U32.AND P6, PT, R2, R69, PT ;  /* 0x000000450200720c */ /* 0x000fc40003fc4070 */
[----:B------:R-:W-:Y:S01]  /*6d60*/  IABS R72, R73 ;  /* 0x0000004900487213 */ /* 0x000fe20000000000 */
[----:B------:R-:W-:Y:S02]  /*6d70*/  @!P2 IMAD.IADD R3, R3, 0x1, -R2 ;  /* 0x000000010303a824 */ /* 0x000fe400078e0a02 */
[----:B0-----:R-:W-:Y:S02]  /*6d80*/  IMAD.MOV.U32 R18, RZ, RZ, R93 ;  /* 0x000000ffff127224 */ /* 0x001fe400078e005d */
[----:B-1----:R-:W-:Y:S02]  /*6d90*/  IMAD.MOV.U32 R16, RZ, RZ, R5 ;  /* 0x000000ffff107224 */ /* 0x002fe400078e0005 */
[----:B------:R-:W-:Y:S02]  /*6da0*/  IMAD.MOV.U32 R93, RZ, RZ, R52 ;  /* 0x000000ffff5d7224 */ /* 0x000fe400078e0034 */
[----:B------:R-:W-:Y:S01]  /*6db0*/  @!P5 IMAD.MOV R16, RZ, RZ, -R16 ;  /* 0x000000ffff10d224 */ /* 0x000fe200078e0a10 */
[----:B------:R-:W-:Y:S01]  /*6dc0*/  ISETP.GE.U32.AND P5, PT, R7, 0x7fffff03, PT ;  /* 0x7fffff030700780c */ /* 0x000fe20003fa6070 */
[----:B------:R-:W-:-:S02]  /*6dd0*/  IMAD.MOV.U32 R17, RZ, RZ, R6 ;  /* 0x000000ffff117224 */ /* 0x000fc400078e0006 */
[----:B------:R-:W-:Y:S02]  /*6de0*/  IMAD.MOV.U32 R52, RZ, RZ, R71 ;  /* 0x000000ffff347224 */ /* 0x000fe400078e0047 */
[----:B------:R-:W-:Y:S01]  /*6df0*/  VIADD R71, R57, 0x9 ;  /* 0x0000000939477836 */ /* 0x000fe20000000000 */
[----:B------:R-:W-:Y:S01]  /*6e00*/  MOV R21, R30 ;  /* 0x0000001e00157202 */ /* 0x000fe20000000f00 */
[----:B------:R-:W-:Y:S01]  /*6e10*/  IMAD.HI.U32 R4, R0, R72, RZ ;  /* 0x0000004800047227 */ /* 0x000fe200078e00ff */
[----:B------:R-:W-:Y:S01]  /*6e20*/  ISETP.GT.U32.AND P2, PT, R2, R3, PT ;  /* 0x000000030200720c */ /* 0x000fe20003f44070 */
[----:B------:R-:W-:Y:S02]  /*6e30*/  STL [R1+0x1240], R14 ;  /* 0x0012400e01007387 */ /* 0x000fe40000100800 */
[----:B------:R-:W-:Y:S02]  /*6e40*/  IMAD R5, R66, 0x7d, RZ ;  /* 0x0000007d42057824 */ /* 0x000fe400078e02ff */
[----:B------:R-:W-:Y:S01]  /*6e50*/  @!P3 IMAD.MOV R17, RZ, RZ, -R17 ;  /* 0x000000ffff11b224 */ /* 0x000fe200078e0a11 */
[----:B------:R-:W-:Y:S01]  /*6e60*/  ISETP.GE.AND P3, PT, R70, RZ, PT ;  /* 0x000000ff4600720c */ /* 0x000fe20003f66270 */
[----:B------:R-:W-:Y:S01]  /*6e70*/  IMAD.MOV.U32 R30, RZ, RZ, R51 ;  /* 0x000000ffff1e7224 */ /* 0x000fe200078e0033 */
[----:B------:R-:W-:Y:S01]  /*6e80*/  STL [R1+0x13b8], R14 ;  /* 0x0013b80e01007387 */ /* 0x000fe20000100800 */
[----:B------:R-:W-:Y:S01]  /*6e90*/  IMAD.MOV.U32 R51, RZ, RZ, R74 ;  /* 0x000000ffff337224 */ /* 0x000fe200078e004a */
[----:B------:R-:W-:Y:S01]  /*6ea0*/  IABS R74, R71 ;  /* 0x00000047004a7213 */ /* 0x000fe20000000000 */
[----:B------:R-:W-:Y:S01]  /*6eb0*/  IMAD.MOV R70, RZ, RZ, -R4 ;  /* 0x000000ffff467224 */ /* 0x000fe200078e0a04 */
[----:B------:R-:W-:Y:S01]  /*6ec0*/  STL [R1+0x123c], R15 ;  /* 0x00123c0f01007387 */ /* 0x000fe20000100800 */
[----:B------:R-:W-:-:S03]  /*6ed0*/  IMAD.WIDE R6, R5, 0x2, R64 ;  /* 0x0000000205067825 */ /* 0x000fc600078e0240 */
[----:B------:R-:W-:Y:S01]  /*6ee0*/  STL [R1+0x1648], R15 ;  /* 0x0016480f01007387 */ /* 0x000fe20000100800 */
[----:B------:R-:W-:-:S03]  /*6ef0*/  IMAD.WIDE R4, R5, 0x2, R62 ;  /* 0x0000000205047825 */ /* 0x000fc600078e023e */
[----:B------:R-:W-:Y:S01]  /*6f00*/  STL [R1+0x1248], R12 ;  /* 0x0012480c01007387 */ /* 0x000fe20000100800 */
[----:B------:R-:W-:Y:S02]  /*6f10*/  @!P6 IMAD.IADD R69, R69, 0x1, -R2 ;  /* 0x000000014545e824 */ /* 0x000fe400078e0a02 */
[----:B------:R-:W-:Y:S01]  /*6f20*/  IMAD R70, R2, R70, R72 ;  /* 0x0000004602467224 */ /* 0x000fe200078e0248 */
[----:B------:R-:W-:Y:S01]  /*6f30*/  STL [R1+0x13c4], R12 ;  /* 0x0013c40c01007387 */ /* 0x000fe20000100800 */
[----:B------:R-:W-:-:S03]  /*6f40*/  IMAD.MOV.U32 R72, RZ, RZ, R74 ;  /* 0x000000ffff487224 */ /* 0x000fc600078e004a */
[----:B------:R-:W-:Y:S01]  /*6f50*/  STL [R1+0x1244], R13 ;  /* 0x0012440d01007387 */ /* 0x000fe20000100800 */
[----:B------:R-:W-:-:S03]  /*6f60*/  ISETP.GT.U32.AND P6, PT, R2, R69, PT ;  /* 0x000000450200720c */ /* 0x000fc60003fc4070 */
[----:B------:R-:W-:Y:S04]  /*6f70*/  STL [R1+0x1250], R10 ;  /* 0x0012500a01007387 */ /* 0x000fe80000100800 */
[----:B------:R-:W-:Y:S04]  /*6f80*/  STL [R1+0x13dc], R10 ;  /* 0x0013dc0a01007387 */ /* 0x000fe80000100800 */
[----:B------:R-:W2:Y:S04]  /*6f90*/  @!P5 LDG.E.U16 R89, desc[UR20][R6.64] ;  /* 0x000000140659d981 */ /* 0x000ea8000c1e1500 */
[----:B------:R-:W2:Y:S01]  /*6fa0*/  @!P5 LDG.E.U16 R88, desc[UR20][R4.64] ;  /* 0x000000140458d981 */ /* 0x000ea2000c1e1500 */
[----:B------:R-:W-:Y:S01]  /*6fb0*/  ISETP.GE.AND P5, PT, R73, RZ, PT ;  /* 0x000000ff4900720c */ /* 0x000fe20003fa6270 */
[----:B------:R-:W-:-:S02]  /*6fc0*/  IMAD.HI.U32 R73, R0, R72, RZ ;  /* 0x0000004800497227 */ /* 0x000fc400078e00ff */
[----:B------:R-:W-:Y:S01]  /*6fd0*/  STL [R1+0x124c], R11 ;  /* 0x00124c0b01007387 */ /* 0x000fe20000100800 */
[----:B------:R-:W-:Y:S01]  /*6fe0*/  @!P2 IADD3 R3, PT, PT, R3, -R2, RZ ;  /* 0x800000020303a210 */ /* 0x000fe20007ffe0ff */
[----:B------:R-:W-:Y:S02]  /*6ff0*/  IMAD.MOV.U32 R23, RZ, RZ, R33 ;  /* 0x000000ffff177224 */ /* 0x000fe400078e0021 */
[----:B------:R-:W-:Y:S01]  /*7000*/  STL [R1+0x13d0], R11 ;  /* 0x0013d00b01007387 */ /* 0x000fe20000100800 */
[----:B------:R-:W-:-:S03]  /*7010*/  IMAD.MOV.U32 R33, RZ, RZ, R68 ;  /* 0x000000ffff217224 */ /* 0x000fc600078e0044 */
[----:B------:R-:W-:Y:S01]  /*7020*/  STL [R1+0x1258], R8 ;  /* 0x0012580801007387 */ /* 0x000fe20000100800 */
[----:B------:R-:W-:-:S03]  /*7030*/  IMAD.MOV R68, RZ, RZ, -R73 ;  /* 0x000000ffff447224 */ /* 0x000fc600078e0a49 */
[----:B------:R-:W-:Y:S04]  /*7040*/  STL [R1+0x13f0], R8 ;  /* 0x0013f00801007387 */ /* 0x000fe80000100800 */
[----:B------:R-:W-:Y:S04]  /*7050*/  STL [R1+0x1254], R9 ;  /* 0x0012540901007387 */ /* 0x000fe80000100800 */
[----:B------:R-:W-:Y:S04]  /*7060*/  STL [R1+0x13e8], R9 ;  /* 0x0013e80901007387 */ /* 0x000fe80000100800 */
[----:B------:R-:W-:Y:S04]  /*7070*/  STL [R1+0x8a8], R17 ;  /* 0x0008a81101007387 */ /* 0x000fe80000100800 */
[----:B------:R0:W-:Y:S01]  /*7080*/  STL [R1+0x8a4], R16 ;  /* 0x0008a41001007387 */ /* 0x0001e20000100800 */
[----:B------:R-:W-:Y:S01]  /*7090*/  VIADD R73, R58, 0xfffffff9 ;  /* 0xfffffff93a497836 */ /* 0x000fe20000000000 */
[----:B------:R-:W-:Y:S01]  /*70a0*/  ISETP.GT.U32.AND P2, PT, R2, R70, PT ;  /* 0x000000460200720c */ /* 0x000fe20003f44070 */
[----:B------:R-:W-:-:S02]  /*70b0*/  @!P6 IMAD.IADD R69, R69, 0x1, -R2 ;  /* 0x000000014545e824 */ /* 0x000fc400078e0a02 */
[----:B0-----:R-:W-:Y:S02]  /*70c0*/  IMAD.MOV.U32 R16, RZ, RZ, R3 ;  /* 0x000000ffff107224 */ /* 0x001fe400078e0003 */
[----:B------:R-:W-:Y:S01]  /*70d0*/  IMAD R3, R2, R68, R72 ;  /* 0x0000004402037224 */ /* 0x000fe200078e0248 */
[----:B------:R-:W-:Y:S01]  /*70e0*/  STL [R1+0x1260], R6 ;  /* 0x0012600601007387 */ /* 0x000fe20000100800 */
[----:B------:R-:W-:-:S03]  /*70f0*/  @!P4 IMAD.MOV R16, RZ, RZ, -R16 ;  /* 0x000000ffff10c224 */ /* 0x000fc600078e0a10 */
[----:B------:R-:W-:Y:S01]  /*7100*/  ISETP.GT.U32.AND P6, PT, R2, R3, PT ;  /* 0x000000030200720c */ /* 0x000fe20003fc4070 */
[----:B------:R-:W-:Y:S01]  /*7110*/  STL [R1+0x1504], R6 ;  /* 0x0015040601007387 */ /* 0x000fe20000100800 */
[----:B------:R-:W-:-:S03]  /*7120*/  ISETP.GE.U32.AND P4, PT, R73, 0x7fffff7a, PT ;  /* 0x7fffff7a4900780c */ /* 0x000fc60003f86070 */
[----:B------:R-:W-:Y:S01]  /*7130*/  STL [R1+0x125c], R7 ;  /* 0x00125c0701007387 */ /* 0x000fe20000100800 */
[----:B------:R-:W-:-:S03]  /*7140*/  IMAD R72, R66, 0x6, RZ ;  /* 0x0000000642487824 */ /* 0x000fc600078e02ff */
[----:B------:R-:W-:Y:S01]  /*7150*/  STL [R1+0x13f8], R7 ;  /* 0x0013f80701007387 */ /* 0x000fe20000100800 */
[----:B------:R-:W-:-:S03]  /*7160*/  VIADD R68, R57, 0xa ;  /* 0x0000000a39447836 */ /* 0x000fc60000000000 */
[----:B------:R-:W-:Y:S04]  /*7170*/  STL [R1+0x1268], R4 ;  /* 0x0012680401007387 */ /* 0x000fe80000100800 */
[----:B------:R-:W-:Y:S01]  /*7180*/  STL [R1+0x150c], R4 ;  /* 0x00150c0401007387 */ /* 0x000fe20000100800 */
[----:B------:R-:W-:-:S03]  /*7190*/  IMAD.WIDE R24, R72, 0x2, R64 ;  /* 0x0000000248187825 */ /* 0x000fc600078e0240 */
[----:B------:R-:W-:Y:S01]  /*71a0*/  STL [R1+0x1264], R5 ;  /* 0x0012640501007387 */ /* 0x000fe20000100800 */
[----:B------:R-:W-:-:S03]  /*71b0*/  @!P0 IMAD.MOV R33, RZ, RZ, -R33 ;  /* 0x000000ffff218224 */ /* 0x000fc600078e0a21 */
[----:B------:R-:W-:Y:S01]  /*71c0*/  STL [R1+0x1510], R5 ;  /* 0x0015100501007387 */ /* 0x000fe20000100800 */
[----:B------:R-:W-:-:S03]  /*71d0*/  @!P2 IMAD.IADD R70, R70, 0x1, -R2 ;  /* 0x000000014646a824 */ /* 0x000fc600078e0a02 */
[----:B------:R0:W-:Y:S01]  /*71e0*/  STL [R1+0x89c], R16 ;  /* 0x00089c1001007387 */ /* 0x0001e20000100800 */
[----:B------:R-:W-:Y:S01]  /*71f0*/  @!P6 IMAD.IADD R3, R3, 0x1, -R2 ;  /* 0x000000010303e824 */ /* 0x000fe200078e0a02 */
[----:B------:R-:W-:Y:S01]  /*7200*/  ISETP.GE.AND P0, PT, R71, RZ, PT ;  /* 0x000000ff4700720c */ /* 0x000fe20003f06270 */
[----:B------:R-:W-:Y:S01]  /*7210*/  VIADD R71, R57, 0xb ;  /* 0x0000000b39477836 */ /* 0x000fe20000000000 */
[----:B------:R-:W-:Y:S01]  /*7220*/  ISETP.GE.AND P2, PT, R68, RZ, PT ;  /* 0x000000ff4400720c */ /* 0x000fe20003f46270 */
[----:B------:R-:W2:Y:S01]  /*7230*/  @!P4 LDG.E.U16 R87, desc[UR20][R24.64] ;  /* 0x000000141857c981 */ /* 0x000ea2000c1e1500 */
[----:B------:R-:W-:Y:S01]  /*7240*/  IABS R68, R68 ;  /* 0x0000004400447213 */ /* 0x000fe20000000000 */
[----:B0-----:R-:W-:Y:S02]  /*7250*/  IMAD.WIDE R16, R72, 0x2, R62 ;  /* 0x0000000248107825 */ /* 0x001fe400078e023e */
[----:B------:R-:W-:Y:S01]  /*7260*/  STL.64 [R1+0x658], R24 ;  /* 0x0006581801007387 */ /* 0x000fe20000100a00 */
[----:B------:R-:W-:-:S03]  /*7270*/  IABS R72, R71 ;  /* 0x0000004700487213 */ /* 0x000fc60000000000 */
[----:B------:R0:W2:Y:S01]  /*7280*/  @!P4 LDG.E.U16 R86, desc[UR20][R16.64] ;  /* 0x000000141056c981 */ /* 0x0000a2000c1e1500 */
[----:B------:R-:W-:Y:S01]  /*7290*/  ISETP.GT.U32.AND P4, PT, R2, R3, PT ;  /* 0x000000030200720c */ /* 0x000fe20003f84070 */
[----:B------:R-:W-:Y:S01]  /*72a0*/  IMAD.HI.U32 R73, R0, R68, RZ ;  /* 0x0000004400497227 */ /* 0x000fe200078e00ff */
[----:B------:R-:W-:Y:S01]  /*72b0*/  ISETP.GT.U32.AND P6, PT, R2, R70, PT ;  /* 0x000000460200720c */ /* 0x000fe20003fc4070 */
[----:B------:R0:W-:Y:S02]  /*72c0*/  STL.64 [R1+0x650], R16 ;  /* 0x0006501001007387 */ /* 0x0001e40000100a00 */
[----:B------:R-:W-:Y:S02]  /*72d0*/  IMAD.MOV.U32 R19, RZ, RZ, R50 ;  /* 0x000000ffff137224 */ /* 0x000fe400078e0032 */
[----:B------:R-:W-:Y:S02]  /*72e0*/  IMAD.MOV R74, RZ, RZ, -R73 ;  /* 0x000000ffff4a7224 */ /* 0x000fe400078e0a49 */
[----:B------:R-:W-:Y:S01]  /*72f0*/  IMAD.MOV.U32 R50, RZ, RZ, R76 ;  /* 0x000000ffff327224 */ /* 0x000fe200078e004c */
[----:B0-----:R-:W-:Y:S01]  /*7300*/  MOV R16, R23 ;  /* 0x0000001700107202 */ /* 0x001fe20000000f00 */
[----:B------:R-:W-:-:S02]  /*7310*/  IMAD.MOV.U32 R23, RZ, RZ, R20 ;  /* 0x000000ffff177224 */ /* 0x000fc400078e0014 */
[----:B------:R-:W-:Y:S02]  /*7320*/  IMAD.MOV.U32 R17, RZ, RZ, R18 ;  /* 0x000000ffff117224 */ /* 0x000fe400078e0012 */
[----:B------:R-:W-:Y:S02]  /*7330*/  IMAD.MOV.U32 R20, RZ, RZ, R34 ;  /* 0x000000ffff147224 */ /* 0x000fe400078e0022 */
[----:B------:R-:W-:Y:S02]  /*7340*/  IMAD.MOV.U32 R18, RZ, RZ, R21 ;  /* 0x000000ffff127224 */ /* 0x000fe400078e0015 */
[----:B------:R-:W-:Y:S02]  /*7350*/  IMAD.MOV.U32 R34, RZ, RZ, R75 ;  /* 0x000000ffff227224 */ /* 0x000fe400078e004b */
[----:B------:R-:W-:Y:S02]  /*7360*/  IMAD.MOV.U32 R21, RZ, RZ, R53 ;  /* 0x000000ffff157224 */ /* 0x000fe400078e0035 */
[----:B------:R-:W-:-:S04]  /*7370*/  IMAD.HI.U32 R75, R0, R72, RZ ;  /* 0x00000048004b7227 */ /* 0x000fc800078e00ff */
[----:B------:R-:W-:Y:S02]  /*7380*/  VIADD R76, R58, 0xfffffff1 ;  /* 0xfffffff13a4c7836 */ /* 0x000fe40000000000 */
[----:B------:R-:W-:Y:S02]  /*7390*/  IMAD.MOV.U32 R53, RZ, RZ, R69 ;  /* 0x000000ffff357224 */ /* 0x000fe400078e0045 */
[----:B------:R-:W-:Y:S02]  /*73a0*/  IMAD R68, R2, R74, R68 ;  /* 0x0000004a02447224 */ /* 0x000fe400078e0244 */
[----:B------:R-:W-:Y:S02]  /*73b0*/  IMAD.MOV R74, RZ, RZ, -R75 ;  /* 0x000000ffff4a7224 */ /* 0x000fe400078e0a4b */
[----:B------:R-:W-:Y:S01]  /*73c0*/  @!P3 IMAD.MOV R53, RZ, RZ, -R53 ;  /* 0x000000ffff35b224 */ /* 0x000fe200078e0a35 */
[----:B------:R-:W-:Y:S01]  /*73d0*/  ISETP.GE.U32.AND P3, PT, R76, 0x7fffff72, PT ;  /* 0x7fffff724c00780c */ /* 0x000fe20003f66070 */
[--C-:B------:R-:W-:Y:S01]  /*73e0*/  @!P4 IMAD.IADD R3, R3, 0x1, -R2.reuse ;  /* 0x000000010303c824 */ /* 0x100fe200078e0a02 */
[----:B------:R-:W-:Y:S01]  /*73f0*/  ISETP.GE.AND P4, PT, R71, RZ, PT ;  /* 0x000000ff4700720c */ /* 0x000fe20003f86270 */
[----:B------:R-:W-:Y:S01]  /*7400*/  @!P6 IMAD.IADD R70, R70, 0x1, -R2 ;  /* 0x000000014646e824 */ /* 0x000fe200078e0a02 */
[C---:B------:R-:W-:Y:S01]  /*7410*/  ISETP.GT.U32.AND P6, PT, R2.reuse, R68, PT ;  /* 0x000000440200720c */ /* 0x040fe20003fc4070 */
[----:B------:R-:W-:-:S02]  /*7420*/  IMAD R71, R2, R74, R72 ;  /* 0x0000004a02477224 */ /* 0x000fc400078e0248 */
[----:B------:R-:W-:-:S04]  /*7430*/  IMAD R74, R66, 0xe, RZ ;  /* 0x0000000e424a7824 */ /* 0x000fc800078e02ff */
[----:B------:R-:W-:-:S04]  /*7440*/  IMAD.WIDE R26, R74, 0x2, R64 ;  /* 0x000000024a1a7825 */ /* 0x000fc800078e0240 */
[----:B------:R-:W-:Y:S01]  /*7450*/  IMAD.WIDE R24, R74, 0x2, R62 ;  /* 0x000000024a187825 */ /* 0x000fe200078e023e */
[----:B------:R-:W-:Y:S01]  /*7460*/  STL.64 [R1+0x5d8], R26 ;  /* 0x0005d81a01007387 */ /* 0x000fe20000100a00 */
[----:B------:R-:W-:-:S03]  /*7470*/  IADD3 R73, PT, PT, R57, 0xc, RZ ;  /* 0x0000000c39497810 */ /* 0x000fc60007ffe0ff */
[----:B------:R0:W-:Y:S01]  /*7480*/  STL.64 [R1+0x5d0], R24 ;  /* 0x0005d01801007387 */ /* 0x0001e20000100a00 */
[----:B------:R-:W-:-:S03]  /*7490*/  VIADD R75, R58, 0xffffffe9 ;  /* 0xffffffe93a4b7836 */ /* 0x000fc60000000000 */
[----:B------:R0:W2:Y:S01]  /*74a0*/  @!P3 LDG.E.U16 R83, desc[UR20][R24.64] ;  /* 0x000000141853b981 */ /* 0x0000a2000c1e1500 */
[----:B------:R-:W-:Y:S01]  /*74b0*/  @!P6 IMAD.IADD R68, R68, 0x1, -R2 ;  /* 0x000000014444e824 */ /* 0x000fe200078e0a02 */
[C---:B------:R-:W-:Y:S02]  /*74c0*/  ISETP.GT.U32.AND P6, PT, R2.reuse, R71, PT ;  /* 0x000000470200720c */ /* 0x040fe40003fc4070 */
[----:B------:R-:W-:Y:S01]  /*74d0*/  IABS R69, R73 ;  /* 0x0000004900457213 */ /* 0x000fe20000000000 */
[----:B------:R1:W2:Y:S01]  /*74e0*/  @!P3 LDG.E.U16 R84, desc[UR20][R26.64] ;  /* 0x000000141a54b981 */ /* 0x0002a2000c1e1500 */
[----:B0-----:R-:W-:Y:S02]  /*74f0*/  IMAD.MOV.U32 R24, RZ, RZ, R30 ;  /* 0x000000ffff187224 */ /* 0x001fe400078e001e */
[----:B------:R-:W-:Y:S02]  /*7500*/  IMAD.MOV.U32 R30, RZ, RZ, R51 ;  /* 0x000000ffff1e7224 */ /* 0x000fe400078e0033 */
[----:B------:R-:W-:Y:S01]  /*7510*/  IMAD.MOV.U32 R51, RZ, RZ, R3 ;  /* 0x000000ffff337224 */ /* 0x000fe200078e0003 */
[----:B------:R-:W-:-:S03]  /*7520*/  ISETP.GT.U32.AND P3, PT, R2, R68, PT ;  /* 0x000000440200720c */ /* 0x000fc60003f64070 */
[----:B------:R-:W-:Y:S01]  /*7530*/  @!P0 IMAD.MOV R51, RZ, RZ, -R51 ;  /* 0x000000ffff338224 */ /* 0x000fe200078e0a33 */
[----:B------:R-:W-:Y:S01]  /*7540*/  ISETP.GE.U32.AND P0, PT, R75, 0x7fffff6a, PT ;  /* 0x7fffff6a4b00780c */ /* 0x000fe20003f06070 */
[----:B------:R-:W-:Y:S01]  /*7550*/  IMAD.HI.U32 R72, R0, R69, RZ ;  /* 0x0000004500487227 */ /* 0x000fe200078e00ff */
[----:B------:R-:W-:-:S03]  /*7560*/  PRMT R82, RZ, 0x7610, R82 ;  /* 0x00007610ff527816 */ /* 0x000fc60000000052 */
[----:B------:R-:W-:Y:S02]  /*7570*/  IMAD.MOV.U32 R22, RZ, RZ, R35 ;  /* 0x000000ffff167224 */ /* 0x000fe400078e0023 */
[----:B------:R-:W-:Y:S02]  /*7580*/  IMAD R74, R66, 0x16, RZ ;  /* 0x00000016424a7824 */ /* 0x000fe400078e02ff */
[----:B------:R-:W-:Y:S02]  /*7590*/  IMAD.MOV.U32 R35, RZ, RZ, R52 ;  /* 0x000000ffff237224 */ /* 0x000fe400078e0034 */
[----:B------:R-:W-:Y:S02]  /*75a0*/  VIADD R3, R57, 0xd ;  /* 0x0000000d39037836 */ /* 0x000fe40000000000 */
[----:B------:R-:W-:Y:S02]  /*75b0*/  IMAD.MOV.U32 R52, RZ, RZ, R70 ;  /* 0x000000ffff347224 */ /* 0x000fe400078e0046 */
[----:B------:R-:W-:-:S02]  /*75c0*/  IMAD.MOV R72, RZ, RZ, -R72 ;  /* 0x000000ffff487224 */ /* 0x000fc400078e0a48 */
[C---:B------:R-:W-:Y:S02]  /*75d0*/  VIADD R70, R57.reuse, 0xe ;  /* 0x0000000e39467836 */ /* 0x040fe40000000000 */
[----:B------:R-:W-:Y:S02]  /*75e0*/  VIADD R76, R57, 0xf ;  /* 0x0000000f394c7836 */ /* 0x000fe40000000000 */
[----:B------:R-:W-:Y:S01]  /*75f0*/  IMAD.WIDE R28, R74, 0x2, R64 ;  /* 0x000000024a1c7825 */ /* 0x000fe200078e0240 */
[----:B------:R-:W-:-:S03]  /*7600*/  @!P5 IADD3 R52, PT, PT, -R52, RZ, RZ ;  /* 0x000000ff3434d210 */ /* 0x000fc60007ffe1ff */
[----:B-1----:R-:W-:Y:S01]  /*7610*/  IMAD.WIDE R26, R74, 0x2, R62 ;  /* 0x000000024a1a7825 */ /* 0x002fe200078e023e */
[----:B------:R-:W-:Y:S01]  /*7620*/  ISETP.GE.AND P5, PT, R73, RZ, PT ;  /* 0x000000ff4900720c */ /* 0x000fe20003fa6270 */
[----:B------:R-:W2:Y:S02]  /*7630*/  @!P0 LDG.E.U16 R82, desc[UR20][R28.64] ;  /* 0x000000141c528981 */ /* 0x000ea4000c1e1500 */
[--C-:B------:R-:W-:Y:S01]  /*7640*/  @!P6 IMAD.IADD R71, R71, 0x1, -R2.reuse ;  /* 0x000000014747e824 */ /* 0x100fe200078e0a02 */
[----:B------:R-:W-:Y:S01]  /*7650*/  ISETP.GE.AND P6, PT, R3, RZ, PT ;  /* 0x000000ff0300720c */ /* 0x000fe20003fc6270 */
[----:B------:R-:W-:Y:S01]  /*7660*/  IMAD R69, R2, R72, R69 ;  /* 0x0000004802457224 */ /* 0x000fe200078e0245 */
[----:B------:R-:W-:Y:S01]  /*7670*/  IABS R3, R3 ;  /* 0x0000000300037213 */ /* 0x000fe20000000000 */
[----:B------:R0:W2:Y:S01]  /*7680*/  @!P0 LDG.E.U16 R81, desc[UR20][R26.64] ;  /* 0x000000141a518981 */ /* 0x0000a2000c1e1500 */
[----:B------:R-:W-:Y:S02]  /*7690*/  IABS R72, R70 ;  /* 0x0000004600487213 */ /* 0x000fe40000000000 */
[----:B------:R-:W-:Y:S01]  /*76a0*/  IABS R73, R76 ;  /* 0x0000004c00497213 */ /* 0x000fe20000000000 */
[----:B------:R-:W-:Y:S01]  /*76b0*/  @!P3 IMAD.IADD R68, R68, 0x1, -R2 ;  /* 0x000000014444b824 */ /* 0x000fe200078e0a02 */
[----:B------:R-:W-:Y:S01]  /*76c0*/  ISETP.GT.U32.AND P0, PT, R2, R71, PT ;  /* 0x000000470200720c */ /* 0x000fe20003f04070 */
[C---:B------:R-:W-:Y:S01]  /*76d0*/  IMAD.HI.U32 R74, R0.reuse, R3, RZ ;  /* 0x00000003004a7227 */ /* 0x040fe200078e00ff */
[----:B------:R-:W-:Y:S03]  /*76e0*/  STL.64 [R1+0x558], R28 ;  /* 0x0005581c01007387 */ /* 0x000fe60000100a00 */
[----:B------:R-:W-:Y:S01]  /*76f0*/  IMAD.MOV.U32 R25, RZ, RZ, R77 ;  /* 0x000000ffff197224 */ /* 0x000fe200078e004d */
[----:B------:R0:W-:Y:S01]  /*7700*/  STL.64 [R1+0x550], R26 ;  /* 0x0005501a01007387 */ /* 0x0001e20000100a00 */
[----:B------:R-:W-:-:S04]  /*7710*/  IMAD.HI.U32 R75, R0, R72, RZ ;  /* 0x00000048004b7227 */ /* 0x000fc800078e00ff */
[----:B------:R-:W-:-:S04]  /*7720*/  IMAD.HI.U32 R77, R0, R73, RZ ;  /* 0x00000049004d7227 */ /* 0x000fc800078e00ff */
[----:B0-----:R-:W-:Y:S02]  /*7730*/  IMAD.MOV.U32 R26, RZ, RZ, R68 ;  /* 0x000000ffff1a7224 */ /* 0x001fe400078e0044 */
[----:B------:R-:W-:Y:S02]  /*7740*/  IMAD.MOV R68, RZ, RZ, -R74 ;  /* 0x000000ffff447224 */ /* 0x000fe400078e0a4a */
[----:B------:R-:W-:Y:S02]  /*7750*/  IMAD.MOV R74, RZ, RZ, -R75 ;  /* 0x000000ffff4a7224 */ /* 0x000fe400078e0a4b */
[----:B------:R-:W-:Y:S02]  /*7760*/  IMAD.MOV R75, RZ, RZ, -R77 ;  /* 0x000000ffff4b7224 */ /* 0x000fe400078e0a4d */
[----:B------:R-:W-:Y:S02]  /*7770*/  VIADD R77, R58, 0xfffffff8 ;  /* 0xfffffff83a4d7836 */ /* 0x000fe40000000000 */
[----:B------:R-:W-:-:S03]  /*7780*/  @!P0 IMAD.IADD R71, R71, 0x1, -R2 ;  /* 0x0000000147478824 */ /* 0x000fc600078e0a02 */
[----:B------:R-:W-:Y:S01]  /*7790*/  ISETP.GE.U32.AND P0, PT, R77, 0x7fffff79, PT ;  /* 0x7fffff794d00780c */ /* 0x000fe20003f06070 */
[----:B------:R-:W-:Y:S01]  /*77a0*/  IMAD R39, R66, 0x7, RZ ;  /* 0x0000000742277824 */ /* 0x000fe200078e02ff */
[----:B------:R-:W-:-:S03]  /*77b0*/  PRMT R43, RZ, 0x7610, R43 ;  /* 0x00007610ff2b7816 */ /* 0x000fc6000000002b */
[----:B------:R-:W-:Y:S01]  /*77c0*/  IMAD.WIDE R44, R39, 0x2, R64 ;  /* 0x00000002272c7825 */ /* 0x000fe200078e0240 */
[----:B------:R-:W-:-:S03]  /*77d0*/  PRMT R38, RZ, 0x7610, R38 ;  /* 0x00007610ff267816 */ /* 0x000fc60000000026 */
[----:B------:R-:W-:-:S04]  /*77e0*/  IMAD.WIDE R40, R39, 0x2, R62 ;  /* 0x0000000227287825 */ /* 0x000fc800078e023e */
[----:B------:R-:W2:Y:S04]  /*77f0*/  @!P0 LDG.E.U16 R43, desc[UR20][R44.64] ;  /* 0x000000142c2b8981 */ /* 0x000ea8000c1e1500 */
[----:B------:R-:W3:Y:S01]  /*7800*/  @!P0 LDG.E.U16 R38, desc[UR20][R40.64] ;  /* 0x0000001428268981 */ /* 0x000ee2000c1e1500 */
[----:B------:R-:W-:-:S13]  /*7810*/  ISETP.GT.U32.AND P3, PT, R2, R69, PT ;  /* 0x000000450200720c */ /* 0x000fda0003f64070 */
[----:B------:R-:W-:-:S05]  /*7820*/  @!P3 IMAD.IADD R69, R69, 0x1, -R2 ;  /* 0x000000014545b824 */ /* 0x000fca00078e0a02 */
[C---:B------:R-:W-:Y:S01]  /*7830*/  ISETP.GT.U32.AND P3, PT, R2.reuse, R69, PT ;  /* 0x000000450200720c */ /* 0x040fe20003f64070 */
[C---:B------:R-:W-:Y:S02]  /*7840*/  IMAD R68, R2.reuse, R68, R3 ;  /* 0x0000004402447224 */ /* 0x040fe400078e0203 */
[----:B------:R-:W-:-:S10]  /*7850*/  IMAD R3, R2, R74, R72 ;  /* 0x0000004a02037224 */ /* 0x000fd400078e0248 */
[----:B------:R-:W-:Y:S01]  /*7860*/  @!P3 IMAD.IADD R69, R69, 0x1, -R2 ;  /* 0x000000014545b824 */ /* 0x000fe200078e0a02 */
[----:B------:R-:W-:-:S13]  /*7870*/  ISETP.GT.U32.AND P3, PT, R2, R68, PT ;  /* 0x000000440200720c */ /* 0x000fda0003f64070 */
[----:B------:R-:W-:Y:S01]  /*7880*/  @!P3 IMAD.IADD R68, R68, 0x1, -R2 ;  /* 0x000000014444b824 */ /* 0x000fe200078e0a02 */
[C---:B------:R-:W-:Y:S01]  /*7890*/  ISETP.GT.U32.AND P3, PT, R2.reuse, R3, PT ;  /* 0x000000030200720c */ /* 0x040fe20003f64070 */
[C---:B------:R-:W-:Y:S01]  /*78a0*/  VIADD R77, R57.reuse, 0x11 ;  /* 0x00000011394d7836 */ /* 0x040fe20000000000 */
[----:B------:R-:W-:Y:S01]  /*78b0*/  MOV R27, R17 ;  /* 0x00000011001b7202 */ /* 0x000fe20000000f00 */
[----:B------:R-:W-:Y:S01]  /*78c0*/  IMAD.MOV.U32 R17, RZ, RZ, R19 ;  /* 0x000000ffff117224 */ /* 0x000fe200078e0013 */
[----:B------:R-:W-:Y:S01]  /*78d0*/  ISETP.GT.U32.AND P0, PT, R2, R68, PT ;  /* 0x000000440200720c */ /* 0x000fe20003f04070 */
[----:B------:R-:W-:Y:S01]  /*78e0*/  IMAD.MOV.U32 R19, RZ, RZ, R80 ;  /* 0x000000ffff137224 */ /* 0x000fe200078e0050 */
[----:B------:R-:W-:-:S07]  /*78f0*/  IADD3 R80, PT, PT, R57, 0x12, RZ ;  /* 0x0000001239507810 */ /* 0x000fce0007ffe0ff */
[----:B------:R-:W-:Y:S01]  /*7900*/  @!P3 IMAD.IADD R3, R3, 0x1, -R2 ;  /* 0x000000010303b824 */ /* 0x000fe200078e0a02 */
[----:B------:R-:W-:Y:S01]  /*7910*/  IABS R72, R77 ;  /* 0x0000004d00487213 */ /* 0x000fe20000000000 */
[----:B------:R-:W-:-:S03]  /*7920*/  @!P2 IMAD.MOV R26, RZ, RZ, -R26 ;  /* 0x000000ffff1aa224 */ /* 0x000fc600078e0a1a */
[----:B------:R-:W-:Y:S02]  /*7930*/  ISETP.GT.U32.AND P3, PT, R2, R3, PT ;  /* 0x000000030200720c */ /* 0x000fe40003f64070 */
[----:B------:R-:W-:Y:S01]  /*7940*/  IABS R74, R80 ;  /* 0x00000050004a7213 */ /* 0x000fe20000000000 */
[----:B------:R-:W-:Y:S01]  /*7950*/  IMAD.MOV.U32 R39, RZ, RZ, R71 ;  /* 0x000000ffff277224 */ /* 0x000fe200078e0047 */
[----:B------:R-:W-:Y:S01]  /*7960*/  ISETP.GE.AND P2, PT, R70, RZ, PT ;  /* 0x000000ff4600720c */ /* 0x000fe20003f46270 */
[----:B------:R-:W-:Y:S01]  /*7970*/  IMAD R70, R2, R75, R73 ;  /* 0x0000004b02467224 */ /* 0x000fe200078e0249 */
[----:B------:R-:W-:Y:S01]  /*7980*/  STL [R1+0x88c], R26 ;  /* 0x00088c1a01007387 */ /* 0x000fe20000100800 */
[----:B------:R-:W-:-:S03]  /*7990*/  IMAD.HI.U32 R31, R0, R72, RZ ;  /* 0x00000048001f7227 */ /* 0x000fc600078e00ff */
[----:B------:R0:W-:Y:S01]  /*79a0*/  STL.64 [R1+0x648], R44 ;  /* 0x0006482c01007387 */ /* 0x0001e20000100a00 */
[----:B------:R-:W-:-:S03]  /*79b0*/  IMAD.HI.U32 R28, R0, R74, RZ ;  /* 0x0000004a001c7227 */ /* 0x000fc600078e00ff */
[----:B------:R-:W-:Y:S01]  /*79c0*/  STL.64 [R1+0x640], R40 ;  /* 0x0006402801007387 */ /* 0x000fe20000100a00 */
[----:B------:R-:W-:Y:S01]  /*79d0*/  @!P4 IMAD.MOV R39, RZ, RZ, -R39 ;  /* 0x000000ffff27c224 */ /* 0x000fe200078e0a27 */
[----:B------:R-:W-:Y:S01]  /*79e0*/  ISETP.GT.U32.AND P4, PT, R2, R70, PT ;  /* 0x000000460200720c */ /* 0x000fe20003f84070 */
[----:B------:R-:W-:Y:S02]  /*79f0*/  IMAD.MOV R31, RZ, RZ, -R31 ;  /* 0x000000ffff1f7224 */ /* 0x000fe400078e0a1f */
[----:B------:R-:W-:Y:S01]  /*7a00*/  IMAD.MOV R28, RZ, RZ, -R28 ;  /* 0x000000ffff1c7224 */ /* 0x000fe200078e0a1c */
[----:B0-----:R-:W4:Y:S01]  /*7a10*/  LDL.LU.64 R44, [R1+0x1728] ;  /* 0x00172800012c7983 */ /* 0x001f220000300a00 */
[--C-:B------:R-:W-:Y:S02]  /*7a20*/  @!P0 IMAD.IADD R68, R68, 0x1, -R2.reuse ;  /* 0x0000000144448824 */ /* 0x100fe400078e0a02 */
[----:B------:R-:W-:Y:S02]  /*7a30*/  @!P3 IMAD.IADD R3, R3, 0x1, -R2 ;  /* 0x000000010303b824 */ /* 0x000fe400078e0a02 */
[----:B------:R-:W-:-:S02]  /*7a40*/  IMAD.MOV.U32 R26, RZ, RZ, R16 ;  /* 0x000000ffff1a7224 */ /* 0x000fc400078e0010 */
[----:B------:R-:W-:Y:S02]  /*7a50*/  IMAD.MOV.U32 R29, RZ, RZ, R22 ;  /* 0x000000ffff1d7224 */ /* 0x000fe400078e0016 */
[C---:B------:R-:W-:Y:S02]  /*7a60*/  IMAD R72, R2.reuse, R31, R72 ;  /* 0x0000001f02487224 */ /* 0x040fe400078e0248 */
[----:B------:R-:W-:Y:S02]  /*7a70*/  IMAD.MOV.U32 R16, RZ, RZ, R35 ;  /* 0x000000ffff107224 */ /* 0x000fe400078e0023 */
[----:B------:R-:W-:Y:S02]  /*7a80*/  IMAD.MOV.U32 R22, RZ, RZ, R79 ;  /* 0x000000ffff167224 */ /* 0x000fe400078e004f */
[----:B------:R-:W-:Y:S02]  /*7a90*/  IMAD R71, R2, R28, R74 ;  /* 0x0000001c02477224 */ /* 0x000fe400078e024a */
[----:B------:R-:W-:-:S02]  /*7aa0*/  IMAD.MOV.U32 R31, RZ, RZ, R68 ;  /* 0x000000ffff1f7224 */ /* 0x000fc400078e0044 */
[----:B------:R-:W-:Y:S02]  /*7ab0*/  IMAD.MOV.U32 R35, RZ, RZ, R78 ;  /* 0x000000ffff237224 */ /* 0x000fe400078e004e */
[C---:B------:R-:W-:Y:S02]  /*7ac0*/  VIADD R79, R57.reuse, 0x13 ;  /* 0x00000013394f7836 */ /* 0x040fe40000000000 */
[----:B------:R-:W-:Y:S02]  /*7ad0*/  IMAD.MOV.U32 R28, RZ, RZ, R3 ;  /* 0x000000ffff1c7224 */ /* 0x000fe400078e0003 */
[----:B------:R-:W-:Y:S02]  /*7ae0*/  VIADD R78, R57, 0x10 ;  /* 0x00000010394e7836 */ /* 0x000fe40000000000 */
[----:B------:R-:W-:Y:S01]  /*7af0*/  @!P6 IMAD.MOV R31, RZ, RZ, -R31 ;  /* 0x000000ffff1fe224 */ /* 0x000fe200078e0a1f */
[----:B------:R-:W-:Y:S01]  /*7b00*/  IABS R75, R79 ;  /* 0x0000004f004b7213 */ /* 0x000fe20000000000 */
[----:B------:R-:W-:Y:S01]  /*7b10*/  @!P2 IMAD.MOV R28, RZ, RZ, -R28 ;  /* 0x000000ffff1ca224 */ /* 0x000fe200078e0a1c */
[----:B------:R-:W-:Y:S01]  /*7b20*/  IABS R73, R78 ;  /* 0x0000004e00497213 */ /* 0x000fe20000000000 */
[----:B------:R-:W-:Y:S01]  /*7b30*/  @!P4 IMAD.IADD R70, R70, 0x1, -R2 ;  /* 0x000000014646c824 */ /* 0x000fe200078e0a02 */
[----:B------:R-:W-:Y:S01]  /*7b40*/  IADD3 R74, PT, PT, R58, -0x1f, RZ ;  /* 0xffffffe13a4a7810 */ /* 0x000fe20007ffe0ff */
[----:B------:R-:W-:-:S03]  /*7b50*/  IMAD.HI.U32 R37, R0, R75, RZ ;  /* 0x0000004b00257227 */ /* 0x000fc600078e00ff */
[----:B------:R-:W-:Y:S01]  /*7b60*/  ISETP.GT.U32.AND P4, PT, R2, R70, PT ;  /* 0x000000460200720c */ /* 0x000fe20003f84070 */
[----:B------:R-:W-:Y:S01]  /*7b70*/  IMAD.HI.U32 R36, R0, R73, RZ ;  /* 0x0000004900247227 */ /* 0x000fe200078e00ff */
[----:B------:R-:W-:-:S03]  /*7b80*/  ISETP.GE.U32.AND P3, PT, R74, 0x7fffff62, PT ;  /* 0x7fffff624a00780c */ /* 0x000fc60003f66070 */
[----:B------:R-:W-:Y:S02]  /*7b90*/  IMAD.MOV R36, RZ, RZ, -R36 ;  /* 0x000000ffff247224 */ /* 0x000fe400078e0a24 */
[----:B------:R-:W-:Y:S02]  /*7ba0*/  VIADD R68, R58, 0xffffffe8 ;  /* 0xffffffe83a447836 */ /* 0x000fe40000000000 */
[----:B------:R-:W-:-:S03]  /*7bb0*/  IMAD R73, R2, R36, R73 ;  /* 0x0000002402497224 */ /* 0x000fc600078e0249 */
[----:B------:R-:W-:Y:S01]  /*7bc0*/  ISETP.GE.U32.AND P2, PT, R68, 0x7fffff69, PT ;  /* 0x7fffff694400780c */ /* 0x000fe20003f46070 */
[----:B------:R-:W-:Y:S01]  /*7bd0*/  IMAD R68, R66, 0xf, RZ ;  /* 0x0000000f42447824 */ /* 0x000fe200078e02ff */
[----:B------:R-:W-:Y:S01]  /*7be0*/  PRMT R15, RZ, 0x7610, R15 ;  /* 0x00007610ff0f7816 */ /* 0x000fe2000000000f */
[----:B------:R-:W-:Y:S01]  /*7bf0*/  @!P4 IMAD.IADD R70, R70, 0x1, -R2 ;  /* 0x000000014646c824 */ /* 0x000fe200078e0a02 */
[----:B------:R-:W-:Y:S02]  /*7c00*/  PRMT R13, RZ, 0x7610, R13 ;  /* 0x00007610ff0d7816 */ /* 0x000fe4000000000d */
[----:B------:R-:W-:Y:S02]  /*7c10*/  PRMT R7, RZ, 0x7610, R7 ;  /* 0x00007610ff077816 */ /* 0x000fe40000000007 */
[----:B------:R-:W-:Y:S01]  /*7c20*/  PRMT R10, RZ, 0x7610, R10 ;  /* 0x00007610ff0a7816 */ /* 0x000fe2000000000a */
[----:B--2---:R0:W-:Y:S04]  /*7c30*/  STL [R1+0x9b4], R43 ;  /* 0x0009b42b01007387 */ /* 0x0041e80000100800 */
[----:B0-----:R-:W2:Y:S04]  /*7c40*/  LDL.LU R43, [R1+0x1720] ;  /* 0x00172000012b7983 */ /* 0x001ea80000300800 */
[----:B------:R-:W2:Y:S04]  /*7c50*/  LDL.LU.64 R40, [R1+0x1718] ;  /* 0x0017180001287983 */ /* 0x000ea80000300a00 */
[----:B---3--:R0:W-:Y:S02]  /*7c60*/  STL [R1+0x9b0], R38 ;  /* 0x0009b02601007387 */ /* 0x0081e40000100800 */
[----:B0-----:R-:W-:-:S04]  /*7c70*/  IMAD.MOV.U32 R38, RZ, RZ, R69 ;  /* 0x000000ffff267224 */ /* 0x001fc800078e0045 */
[----:B------:R-:W-:Y:S01]  /*7c80*/  @!P5 IMAD.MOV R38, RZ, RZ, -R38 ;  /* 0x000000ffff26d224 */ /* 0x000fe200078e0a26 */
[----:B------:R-:W-:Y:S04]  /*7c90*/  STL [R1+0x888], R39 ;  /* 0x0008882701007387 */ /* 0x000fe80000100800 */
[----:B------:R-:W-:Y:S01]  /*7ca0*/  STL [R1+0x884], R38 ;  /* 0x0008842601007387 */ /* 0x000fe20000100800 */
[----:B------:R-:W-:-:S03]  /*7cb0*/  ISETP.GE.AND P5, PT, R76, RZ, PT ;  /* 0x000000ff4c00720c */ /* 0x000fc60003fa6270 */
[----:B------:R-:W-:Y:S01]  /*7cc0*/  STL [R1+0x880], R31 ;  /* 0x0008801f01007387 */ /* 0x000fe20000100800 */
[----:B------:R-:W-:-:S03]  /*7cd0*/  VIADD R76, R58, 0xfffffff0 ;  /* 0xfffffff03a4c7836 */ /* 0x000fc60000000000 */
[----:B------:R0:W-:Y:S01]  /*7ce0*/  STL [R1+0x87c], R28 ;  /* 0x00087c1c01007387 */ /* 0x0001e20000100800 */
[----:B------:R-:W-:Y:S01]  /*7cf0*/  IMAD.MOV R69, RZ, RZ, -R37 ;  /* 0x000000ffff457224 */ /* 0x000fe200078e0a25 */
[----:B------:R-:W-:Y:S01]  /*7d00*/  ISETP.GE.U32.AND P0, PT, R76, 0x7fffff71, PT ;  /* 0x7fffff714c00780c */ /* 0x000fe20003f06070 */
[----:B0-----:R-:W-:Y:S02]  /*7d10*/  IMAD.MOV.U32 R28, RZ, RZ, R29 ;  /* 0x000000ffff1c7224 */ /* 0x001fe400078e001d */
[----:B------:R-:W-:Y:S02]  /*7d20*/  IMAD.MOV.U32 R29, RZ, RZ, R26 ;  /* 0x000000ffff1d7224 */ /* 0x000fe400078e001a */
[----:B------:R-:W-:Y:S02]  /*7d30*/  IMAD.MOV.U32 R26, RZ, RZ, R27 ;  /* 0x000000ffff1a7224 */ /* 0x000fe400078e001b */
[----:B------:R-:W-:Y:S01]  /*7d40*/  IMAD.MOV.U32 R27, RZ, RZ, R24 ;  /* 0x000000ffff1b7224 */ /* 0x000fe200078e0018 */
[----:B------:R-:W-:Y:S01]  /*7d50*/  MOV R24, R25 ;  /* 0x0000001900187202 */ /* 0x000fe20000000f00 */
[----:B------:R-:W-:-:S02]  /*7d60*/  IMAD.MOV.U32 R25, RZ, RZ, R35 ;  /* 0x000000ffff197224 */ /* 0x000fc400078e0023 */
[----:B------:R-:W-:Y:S02]  /*7d70*/  IMAD R35, R66, 0x1e, RZ ;  /* 0x0000001e42237824 */ /* 0x000fe400078e02ff */
[--C-:B------:R-:W-:Y:S01]  /*7d80*/  IMAD R69, R2, R69, R75.reuse ;  /* 0x0000004502457224 */ /* 0x100fe200078e024b */
[----:B------:R-:W-:Y:S01]  /*7d90*/  PRMT R75, RZ, 0x7610, R75 ;  /* 0x00007610ff4b7816 */ /* 0x000fe2000000004b */
[----:B------:R-:W-:-:S04]  /*7da0*/  IMAD.WIDE R36, R35, 0x2, R64 ;  /* 0x0000000223247825 */ /* 0x000fc800078e0240 */
[----:B------:R-:W-:Y:S01]  /*7db0*/  IMAD.WIDE R38, R68, 0x2, R64 ;  /* 0x0000000244267825 */ /* 0x000fe200078e0240 */
[----:B------:R0:W-:Y:S03]  /*7dc0*/  STL.64 [R1+0x4d8], R36 ;  /* 0x0004d82401007387 */ /* 0x0001e60000100a00 */
[----:B------:R-:W-:Y:S01]  /*7dd0*/  IMAD.MOV.U32 R31, RZ, RZ, R24 ;  /* 0x000000ffff1f7224 */ /* 0x000fe200078e0018 */
[----:B------:R0:W3:Y:S01]  /*7de0*/  @!P3 LDG.E.U16 R75, desc[UR20][R36.64] ;  /* 0x00000014244bb981 */ /* 0x0000e2000c1e1500 */
[----:B------:R-:W-:Y:S02]  /*7df0*/  IMAD.MOV.U32 R24, RZ, RZ, R34 ;  /* 0x000000ffff187224 */ /* 0x000fe400078e0022 */
[----:B------:R-:W-:Y:S01]  /*7e00*/  IMAD.MOV.U32 R34, RZ, RZ, R70 ;  /* 0x000000ffff227224 */ /* 0x000fe200078e0046 */
[----:B------:R-:W2:Y:S01]  /*7e10*/  @!P0 LDG.E.U16 R15, desc[UR20][R38.64] ;  /* 0x00000014260f8981 */ /* 0x000ea2000c1e1500 */
[----:B------:R-:W-:-:S02]  /*7e20*/  IMAD R70, R66, 0x17, RZ ;  /* 0x0000001742467824 */ /* 0x000fc400078e02ff */
[--C-:B0-----:R-:W-:Y:S01]  /*7e30*/  IMAD.WIDE R36, R68, 0x2, R62.reuse ;  /* 0x0000000244247825 */ /* 0x101fe200078e023e */
[----:B------:R-:W-:Y:S04]  /*7e40*/  STL.64 [R1+0x5c8], R38 ;  /* 0x0005c82601007387 */ /* 0x000fe80000100a00 */
[----:B------:R0:W3:Y:S04]  /*7e50*/  @!P0 LDG.E.U16 R13, desc[UR20][R36.64] ;  /* 0x00000014240d8981 */ /* 0x0000e8000c1e1500 */
[----:B------:R0:W-:Y:S02]  /*7e60*/  STL.64 [R1+0x5c0], R36 ;  /* 0x0005c02401007387 */ /* 0x0001e40000100a00 */
[----:B0-----:R-:W-:-:S05]  /*7e70*/  IMAD.WIDE R36, R70, 0x2, R62 ;  /* 0x0000000246247825 */ /* 0x001fca00078e023e */
[----:B------:R0:W4:Y:S01]  /*7e80*/  @!P2 LDG.E.U16 R7, desc[UR20][R36.64] ;  /* 0x000000142407a981 */ /* 0x000122000c1e1500 */
[----:B------:R-:W-:-:S05]  /*7e90*/  IMAD.WIDE R38, R70, 0x2, R64 ;  /* 0x0000000246267825 */ /* 0x000fca00078e0240 */
[----:B------:R-:W4:Y:S01]  /*7ea0*/  @!P2 LDG.E.U16 R10, desc[UR20][R38.64] ;  /* 0x00000014260aa981 */ /* 0x000f22000c1e1500 */
[C---:B------:R-:W-:Y:S02]  /*7eb0*/  ISETP.GT.U32.AND P6, PT, R2.reuse, R73, PT ;  /* 0x000000490200720c */ /* 0x040fe40003fc4070 */
[C---:B------:R-:W-:Y:S01]  /*7ec0*/  ISETP.GT.U32.AND P4, PT, R2.reuse, R72, PT ;  /* 0x000000480200720c */ /* 0x040fe20003f84070 */
[----:B------:R-:W-:Y:S01]  /*7ed0*/  @!P5 IMAD.MOV R34, RZ, RZ, -R34 ;  /* 0x000000ffff22d224 */ /* 0x000fe200078e0a22 */
[----:B------:R-:W-:-:S09]  /*7ee0*/  ISETP.GT.U32.AND P5, PT, R2, R71, PT ;  /* 0x000000470200720c */ /* 0x000fd20003fa4070 */
[--C-:B------:R-:W-:Y:S01]  /*7ef0*/  @!P6 IMAD.IADD R73, R73, 0x1, -R2.reuse ;  /* 0x000000014949e824 */ /* 0x100fe200078e0a02 */
[----:B------:R-:W-:Y:S01]  /*7f00*/  ISETP.GT.U32.AND P0, PT, R2, R69, PT ;  /* 0x000000450200720c */ /* 0x000fe20003f04070 */
[----:B------:R-:W-:-:S03]  /*7f10*/  @!P4 IMAD.IADD R72, R72, 0x1, -R2 ;  /* 0x000000014848c824 */ /* 0x000fc600078e0a02 */
[C---:B------:R-:W-:Y:S02]  /*7f20*/  ISETP.GT.U32.AND P6, PT, R2.reuse, R73, PT ;  /* 0x000000490200720c */ /* 0x040fe40003fc4070 */
[----:B------:R-:W-:Y:S01]  /*7f30*/  ISETP.GT.U32.AND P4, PT, R2, R72, PT ;  /* 0x000000480200720c */ /* 0x000fe20003f84070 */
[----:B------:R-:W-:Y:S01]  /*7f40*/  VIADD R3, R57, 0x14 ;  /* 0x0000001439037836 */ /* 0x000fe20000000000 */
[----:B------:R1:W-:Y:S01]  /*7f50*/  STL.64 [R1+0x548], R38 ;  /* 0x0005482601007387 */ /* 0x0003e20000100a00 */
[--C-:B------:R-:W-:Y:S01]  /*7f60*/  @!P5 IMAD.IADD R71, R71, 0x1, -R2.reuse ;  /* 0x000000014747d824 */ /* 0x100fe200078e0a02 */
[----:B------:R-:W-:Y:S02]  /*7f70*/  ISETP.GE.AND P2, PT, R77, RZ, PT ;  /* 0x000000ff4d00720c */ /* 0x000fe40003f46270 */
[----:B------:R0:W-:Y:S01]  /*7f80*/  STL.64 [R1+0x540], R36 ;  /* 0x0005402401007387 */ /* 0x0001e20000100a00 */
[----:B------:R-:W-:Y:S01]  /*7f90*/  IABS R74, R3 ;  /* 0x00000003004a7213 */ /* 0x000fe20000000000 */
[----:B------:R-:W-:-:S03]  /*7fa0*/  @!P0 IMAD.IADD R69, R69, 0x1, -R2 ;  /* 0x0000000145458824 */ /* 0x000fc600078e0a02 */
[--C-:B------:R-:W-:Y:S01]  /*7fb0*/  @!P6 IMAD.IADD R73, R73, 0x1, -R2.reuse ;  /* 0x000000014949e824 */ /* 0x100fe200078e0a02 */
[----:B------:R-:W-:Y:S01]  /*7fc0*/  ISETP.GE.AND P6, PT, R78, RZ, PT ;  /* 0x000000ff4e00720c */ /* 0x000fe20003fc6270 */
[----:B-1----:R-:W4:Y:S01]  /*7fd0*/  LDL.LU.64 R38, [R1+0x1710] ;  /* 0x0017100001267983 */ /* 0x002f220000300a00 */
[----:B------:R-:W-:Y:S01]  /*7fe0*/  ISETP.GT.U32.AND P5, PT, R2, R71, PT ;  /* 0x000000470200720c */ /* 0x000fe20003fa4070 */
[----:B------:R-:W-:Y:S01]  /*7ff0*/  IMAD.HI.U32 R68, R0, R74, RZ ;  /* 0x0000004a00447227 */ /* 0x000fe200078e00ff */
[----:B------:R-:W-:Y:S02]  /*8000*/  ISETP.GT.U32.AND P0, PT, R2, R69, PT ;  /* 0x000000450200720c */ /* 0x000fe40003f04070 */
[----:B0-----:R-:W-:Y:S01]  /*8010*/  MOV R37, R31 ;  /* 0x0000001f00257202 */ /* 0x001fe20000000f00 */
[----:B------:R-:W-:Y:S02]  /*8020*/  @!P4 IMAD.IADD R72, R72, 0x1, -R2 ;  /* 0x000000014848c824 */ /* 0x000fe400078e0a02 */
[----:B------:R-:W-:-:S02]  /*8030*/  IMAD.MOV.U32 R31, RZ, RZ, R17 ;  /* 0x000000ffff1f7224 */ /* 0x000fc400078e0011 */
[----:B------:R-:W-:Y:S02]  /*8040*/  IMAD.MOV.U32 R17, RZ, RZ, R73 ;  /* 0x000000ffff117224 */ /* 0x000fe400078e0049 */
[----:B------:R-:W-:Y:S02]  /*8050*/  IMAD.MOV R68, RZ, RZ, -R68 ;  /* 0x000000ffff447224 */ /* 0x000fe400078e0a44 */
[----:B------:R-:W-:Y:S01]  /*8060*/  @!P6 IMAD.MOV R17, RZ, RZ, -R17 ;  /* 0x000000ffff11e224 */ /* 0x000fe200078e0a11 */
[----:B------:R-:W-:Y:S01]  /*8070*/  ISETP.GE.AND P6, PT, R80, RZ, PT ;  /* 0x000000ff5000720c */ /* 0x000fe20003fc6270 */
[----:B------:R-:W-:Y:S02]  /*8080*/  IMAD R74, R2, R68, R74 ;  /* 0x00000044024a7224 */ /* 0x000fe400078e024a */
[----:B------:R-:W-:Y:S02]  /*8090*/  VIADD R68, R57, 0x15 ;  /* 0x0000001539447836 */ /* 0x000fe40000000000 */
[----:B------:R-:W-:-:S02]  /*80a0*/  @!P5 IMAD.IADD R71, R71, 0x1, -R2 ;  /* 0x000000014747d824 */ /* 0x000fc400078e0a02 */
[----:B------:R-:W-:Y:S01]  /*80b0*/  @!P0 IMAD.IADD R69, R69, 0x1, -R2 ;  /* 0x0000000145458824 */ /* 0x000fe200078e0a02 */
[----:B------:R-:W-:Y:S01]  /*80c0*/  ISETP.GE.AND P0, PT, R68, RZ, PT ;  /* 0x000000ff4400720c */ /* 0x000fe20003f06270 */
[----:B------:R-:W-:Y:S01]  /*80d0*/  IMAD.MOV.U32 R36, RZ, RZ, R16 ;  /* 0x000000ffff247224 */ /* 0x000fe200078e0010 */
[----:B------:R-:W-:Y:S01]  /*80e0*/  ISETP.GE.AND P5, PT, R3, RZ, PT ;  /* 0x000000ff0300720c */ /* 0x000fe20003fa6270 */
[----:B------:R-:W-:Y:S01]  /*80f0*/  VIADD R3, R57, 0x16 ;  /* 0x0000001639037836 */ /* 0x000fe20000000000 */
[----:B------:R-:W-:Y:S01]  /*8100*/  IABS R68, R68 ;  /* 0x0000004400447213 */ /* 0x000fe20000000000 */
[----:B------:R-:W-:-:S04]  /*8110*/  IMAD.MOV.U32 R16, RZ, RZ, R71 ;  /* 0x000000ffff107224 */ /* 0x000fc800078e0047 */
[----:B------:R-:W-:Y:S01]  /*8120*/  @!P6 IMAD.MOV R16, RZ, RZ, -R16 ;  /* 0x000000ffff10e224 */ /* 0x000fe200078e0a10 */
[----:B------:R-:W-:Y:S02]  /*8130*/  ISETP.GE.AND P6, PT, R3, RZ, PT ;  /* 0x000000ff0300720c */ /* 0x000fe40003fc6270 */
[----:B------:R-:W-:Y:S01]  /*8140*/  IABS R3, R3 ;  /* 0x0000000300037213 */ /* 0x000fe20000000000 */
[----:B------:R-:W-:-:S04]  /*8150*/  @!UP1 UIADD3 UR10, UPT, UPT, -UR10, 0x100000, URZ ;  /* 0x001000000a0a9890 */ /* 0x000fc8000fffe1ff */
[----:B------:R-:W-:Y:S02]  /*8160*/  @!UP1 USHF.L.U32 UR11, UR10, 0xb, URZ ;  /* 0x0000000b0a0b9899 */ /* 0x000fe400080006ff */
[----:B------:R-:W-:Y:S01]  /*8170*/  @!UP1 USHF.L.U32 UR10, UR10, 0x1, URZ ;  /* 0x000000010a0a9899 */ /* 0x000fe200080006ff */
[----:B------:R-:W-:-:S11]  /*8180*/  VOTEU.ALL UP1, P1 ;  /* 0x0000000000ff7886 */ /* 0x000fd60000820000 */
[----:B------:R0:W1:Y:S01]  /*8190*/  @!UP1 SYNCS.EXCH.64 URZ, [UR4+0x30008], UR10 ;  /* 0x0300080a04ff95b2 */ /* 0x0000620008000100 */
[----:B--2---:R-:W-:Y:S01]  /*81a0*/  STL [R1+0x9ac], R15 ;  /* 0x0009ac0f01007387 */ /* 0x004fe20000100800 */
[----:B------:R-:W-:Y:S01]  /*81b0*/  ISETP.GT.U32.AND P4, PT, R2, R74, PT ;  /* 0x0000004a0200720c */ /* 0x000fe20003f84070 */
[----:B------:R-:W-:Y:S01]  /*81c0*/  VIADD R70, R57, 0x18 ;  /* 0x0000001839467836 */ /* 0x000fe20000000000 */
[----:B------:R-:W-:Y:S01]  /*81d0*/  PRMT R78, RZ, 0x7610, R78 ;  /* 0x00007610ff4e7816 */ /* 0x000fe2000000004e */
[----:B0-----:R-:W0:Y:S01]  /*81e0*/  LDCU UR10, c[0x0][0x3b0] ;  /* 0x00007600ff0a77ac */ /* 0x001e220008000800 */
[----:B------:R-:W-:Y:S02]  /*81f0*/  PRMT R11, RZ, 0x7610, R11 ;  /* 0x00007610ff0b7816 */ /* 0x000fe4000000000b */
[----:B------:R-:W-:Y:S01]  /*8200*/  PRMT R8, RZ, 0x7610, R8 ;  /* 0x00007610ff087816 */ /* 0x000fe20000000008 */
[----:B------:R-:W2:Y:S01]  /*8210*/  LDCU UR11, c[0x0][0x3b0] ;  /* 0x00007600ff0b77ac */ /* 0x000ea20008000800 */
[----:B---3--:R3:W-:Y:S02]  /*8220*/  STL [R1+0x9a8], R13 ;  /* 0x0009a80d01007387 */ /* 0x0087e40000100800 */
[----:B---3--:R-:W3:Y:S02]  /*8230*/  S2R R13, SR_TID.X ;  /* 0x00000000000d7919 */ /* 0x008ee40000002100 */
[----:B----4-:R4:W-:Y:S02]  /*8240*/  STL [R1+0x9a0], R7 ;  /* 0x0009a00701007387 */ /* 0x0109e40000100800 */
[----:B----4-:R-:W-:-:S04]  /*8250*/  IMAD.MOV.U32 R7, RZ, RZ, R72 ;  /* 0x000000ffff077224 */ /* 0x010fc800078e0048 */
[----:B------:R-:W-:Y:S01]  /*8260*/  @!P2 IMAD.MOV R7, RZ, RZ, -R7 ;  /* 0x000000ffff07a224 */ /* 0x000fe200078e0a07 */
[----:B------:R-:W-:Y:S01]  /*8270*/  ISETP.GE.AND P2, PT, R79, RZ, PT ;  /* 0x000000ff4f00720c */ /* 0x000fe20003f46270 */
[----:B------:R-:W-:Y:S02]  /*8280*/  IMAD.MOV.U32 R15, RZ, RZ, R31 ;  /* 0x000000ffff0f7224 */ /* 0x000fe400078e001f */
[----:B------:R-:W-:Y:S02]  /*8290*/  IMAD.MOV.U32 R31, RZ, RZ, R50 ;  /* 0x000000ffff1f7224 */ /* 0x000fe400078e0032 */
[----:B------:R-:W-:Y:S02]  /*82a0*/  VIADD R72, R57, 0x17 ;  /* 0x0000001739487836 */ /* 0x000fe40000000000 */
[----:B------:R-:W-:Y:S02]  /*82b0*/  IMAD.MOV.U32 R50, RZ, RZ, R69 ;  /* 0x000000ffff327224 */ /* 0x000fe400078e0045 */
[----:B------:R-:W-:Y:S01]  /*82c0*/  IMAD.MOV.U32 R69, RZ, RZ, R68 ;  /* 0x000000ffff457224 */ /* 0x000fe200078e0044 */
[----:B------:R-:W-:-:S03]  /*82d0*/  IABS R71, R72 ;  /* 0x0000004800477213 */ /* 0x000fc60000000000 */
[----:B------:R-:W-:Y:S01]  /*82e0*/  @!P2 IMAD.MOV R50, RZ, RZ, -R50 ;  /* 0x000000ffff32a224 */ /* 0x000fe200078e0a32 */
[----:B------:R-:W-:Y:S01]  /*82f0*/  ISETP.GE.AND P2, PT, R72, RZ, PT ;  /* 0x000000ff4800720c */ /* 0x000fe20003f46270 */
[----:B------:R-:W-:-:S04]  /*8300*/  IMAD.HI.U32 R72, R0, R69, RZ ;  /* 0x0000004500487227 */ /* 0x000fc800078e00ff */
[----:B------:R-:W-:Y:S02]  /*8310*/  IMAD.MOV.U32 R68, RZ, RZ, R3 ;  /* 0x000000ffff447224 */ /* 0x000fe400078e0003 */
[----:B------:R-:W-:Y:S02]  /*8320*/  IMAD.MOV R3, RZ, RZ, -R72 ;  /* 0x000000ffff037224 */ /* 0x000fe400078e0a48 */
[----:B---3--:R-:W-:Y:S02]  /*8330*/  IMAD R77, R13, 0x80, R13 ;  /* 0x000000800d4d7824 */ /* 0x008fe400078e020d */
[----:B------:R-:W-:Y:S01]  /*8340*/  IMAD.HI.U32 R72, R0, R68, RZ ;  /* 0x0000004400487227 */ /* 0x000fe200078e00ff */
[----:B------:R3:W-:Y:S03]  /*8350*/  STL [R1+0x9a4], R10 ;  /* 0x0009a40a01007387 */ /* 0x0007e60000100800 */
[----:B------:R-:W-:-:S02]  /*8360*/  IMAD R69, R2, R3, R69 ;  /* 0x0000000302457224 */ /* 0x000fc400078e0245 */
[----:B------:R-:W-:Y:S01]  /*8370*/  IMAD.HI.U32 R73, R0, R71, RZ ;  /* 0x0000004700497227 */ /* 0x000fe200078e00ff */
[----:B------:R4:W-:Y:S03]  /*8380*/  STL [R1+0x870], R7 ;  /* 0x0008700701007387 */ /* 0x0009e60000100800 */
[----:B------:R-:W-:Y:S02]  /*8390*/  IMAD.SHL.U32 R3, R77, 0x2, RZ ;  /* 0x000000024d037824 */ /* 0x000fe400078e00ff */
[----:B------:R-:W-:Y:S02]  /*83a0*/  IMAD.MOV R72, RZ, RZ, -R72 ;  /* 0x000000ffff487224 */ /* 0x000fe400078e0a48 */
[----:B------:R-:W-:Y:S01]  /*83b0*/  IMAD.MOV R73, RZ, RZ, -R73 ;  /* 0x000000ffff497224 */ /* 0x000fe200078e0a49 */
[----:B------:R-:W-:Y:S01]  /*83c0*/  LOP3.LUT R3, R3, 0x407e, RZ, 0xc0, !PT ;  /* 0x0000407e03037812 */ /* 0x000fe200078ec0ff */
[----:B---3--:R-:W-:-:S02]  /*83d0*/  IMAD.MOV.U32 R10, RZ, RZ, R27 ;  /* 0x000000ffff0a7224 */ /* 0x008fc400078e001b */
[----:B----4-:R-:W-:Y:S02]  /*83e0*/  IMAD.MOV.U32 R7, RZ, RZ, R26 ;  /* 0x000000ffff077224 */ /* 0x010fe400078e001a */
[----:B------:R-:W3:Y:S01]  /*83f0*/  LDL.LU R26, [R1+0x7e4] ;  /* 0x0007e400011a7983 */ /* 0x000ee20000300800 */
[----:B------:R-:W-:Y:S01]  /*8400*/  IMAD.MOV.U32 R80, RZ, RZ, R15 ;  /* 0x000000ffff507224 */ /* 0x000fe200078e000f */
[----:B------:R-:W-:Y:S01]  /*8410*/  MOV R79, R36 ;  /* 0x00000024004f7202 */ /* 0x000fe20000000f00 */
[----:B------:R-:W-:Y:S01]  /*8420*/  IMAD.MOV.U32 R13, RZ, RZ, R24 ;  /* 0x000000ffff0d7224 */ /* 0x000fe200078e0018 */
[----:B------:R-:W4:Y:S01]  /*8430*/  LDL.LU R27, [R1+0x7e0] ;  /* 0x0007e000011b7983 */ /* 0x000f220000300800 */
[----:B------:R-:W-:Y:S01]  /*8440*/  MOV R15, R25 ;  /* 0x00000019000f7202 */ /* 0x000fe20000000f00 */
[----:B------:R-:W-:Y:S02]  /*8450*/  IMAD.MOV.U32 R77, RZ, RZ, R37 ;  /* 0x000000ffff4d7224 */ /* 0x000fe400078e0025 */
[----:B------:R-:W2:Y:S01]  /*8460*/  LDL.LU R24, [R1+0x7cc] ;  /* 0x0007cc0001187983 */ /* 0x000ea20000300800 */
[----:B------:R-:W-:-:S02]  /*8470*/  IMAD R68, R2, R72, R68 ;  /* 0x0000004802447224 */ /* 0x000fc400078e0244 */
[----:B------:R-:W-:Y:S01]  /*8480*/  IMAD.MOV.U32 R36, RZ, RZ, R22 ;  /* 0x000000ffff247224 */ /* 0x000fe200078e0016 */
[----:B------:R-:W2:Y:S01]  /*8490*/  LDL.LU R25, [R1+0x7c8] ;  /* 0x0007c80001197983 */ /* 0x000ea20000300800 */
[----:B------:R-:W-:Y:S02]  /*84a0*/  IMAD.MOV.U32 R72, RZ, RZ, R31 ;  /* 0x000000ffff487224 */ /* 0x000fe400078e001f */
[----:B------:R-:W-:Y:S01]  /*84b0*/  IMAD R71, R2, R73, R71 ;  /* 0x0000004902477224 */ /* 0x000fe200078e0247 */
[----:B------:R-:W2:Y:S01]  /*84c0*/  LDL.LU R22, [R1+0x7c4] ;  /* 0x0007c40001167983 */ /* 0x000ea20000300800 */
[----:B------:R-:W-:Y:S02]  /*84d0*/  IMAD.MOV.U32 R37, RZ, RZ, R19 ;  /* 0x000000ffff257224 */ /* 0x000fe400078e0013 */
[----:B------:R-:W-:Y:S01]  /*84e0*/  IMAD.MOV.U32 R73, RZ, RZ, R28 ;  /* 0x000000ffff497224 */ /* 0x000fe200078e001c */
[----:B------:R-:W2:Y:S01]  /*84f0*/  LDL.LU R19, [R1+0x7c0] ;  /* 0x0007c00001137983 */ /* 0x000ea20000300800 */
[----:B------:R-:W-:-:S02]  /*8500*/  IMAD.MOV.U32 R31, RZ, RZ, R18 ;  /* 0x000000ffff1f7224 */ /* 0x000fc400078e0012 */
[----:B------:R-:W-:Y:S01]  /*8510*/  IMAD.MOV.U32 R28, RZ, RZ, R23 ;  /* 0x000000ffff1c7224 */ /* 0x000fe200078e0017 */
[----:B------:R0:W-:Y:S04]  /*8520*/  STS.U16 [R3+UR4], R29 ;  /* 0x0000001d03007988 */ /* 0x0001e80008000404 */
[----:B------:R-:W2:Y:S04]  /*8530*/  LDL.LU R18, [R1+0x7bc] ;  /* 0x0007bc0001127983 */ /* 0x000ea80000300800 */
[----:B------:R-:W3:Y:S01]  /*8540*/  LDL.LU R23, [R1+0x7b8] ;  /* 0x0007b80001177983 */ /* 0x000ee20000300800 */
[----:B0-----:R-:W-:-:S03]  /*8550*/  IMAD.MOV.U32 R29, RZ, RZ, R92 ;  /* 0x000000ffff1d7224 */ /* 0x001fc600078e005c */
[----:B------:R-:W3:Y:S04]  /*8560*/  LDL.LU R92, [R1+0x7b4] ;  /* 0x0007b400015c7983 */ /* 0x000ee80000300800 */
[----:B------:R0:W-:Y:S04]  /*8570*/  STS.U16 [R3+UR4+0x8000], R93 ;  /* 0x0080005d03007988 */ /* 0x0001e80008000404 */
[----:B0-----:R-:W3:Y:S04]  /*8580*/  LDL.LU R93, [R1+0x860] ;  /* 0x00086000015d7983 */ /* 0x001ee80000300800 */
[----:B------:R0:W-:Y:S04]  /*8590*/  STS.U16 [R3+UR4+0x8400], R30 ;  /* 0x0084001e03007988 */ /* 0x0001e80008000404 */
[----:B0-----:R-:W4:Y:S01]  /*85a0*/  LDL.LU R30, [R1+0x85c] ;  /* 0x00085c00011e7983 */ /* 0x001f220000300800 */
[----:B------:R-:W-:-:S04]  /*85b0*/  @!P4 IADD3 R74, PT, PT, R74, -R2, RZ ;  /* 0x800000024a4ac210 */ /* 0x000fc80007ffe0ff */
[----:B------:R-:W-:Y:S01]  /*85c0*/  ISETP.GT.U32.AND P4, PT, R2, R74, PT ;  /* 0x0000004a0200720c */ /* 0x000fe20003f84070 */
[----:B------:R0:W-:Y:S04]  /*85d0*/  STS.U16 [R3+UR4+0x8c00], R21 ;  /* 0x008c001503007988 */ /* 0x0001e80008000404 */
[----:B------:R0:W-:Y:S04]  /*85e0*/  STS.U16 [R3+UR4+0x9000], R20 ;  /* 0x0090001403007988 */ /* 0x0001e80008000404 */
[----:B------:R1:W-:Y:S04]  /*85f0*/  STS.U16 [R3+UR4+0x1c00], R36 ;  /* 0x001c002403007988 */ /* 0x0003e80008000404 */
[----:B------:R-:W-:Y:S01]  /*8600*/  @!P4 IMAD.IADD R74, R74, 0x1, -R2 ;  /* 0x000000014a4ac824 */ /* 0x000fe200078e0a02 */
[----:B------:R-:W-:Y:S01]  /*8610*/  ISETP.GE.AND P4, PT, R70, RZ, PT ;  /* 0x000000ff4600720c */ /* 0x000fe20003f86270 */
[----:B0-----:R-:W4:Y:S01]  /*8620*/  LDL.LU R21, [R1+0x858] ;  /* 0x0008580001157983 */ /* 0x001f220000300800 */
[----:B------:R-:W-:-:S03]  /*8630*/  IABS R70, R70 ;  /* 0x0000004600467213 */ /* 0x000fc60000000000 */
[----:B------:R-:W4:Y:S04]  /*8640*/  LDL.LU R20, [R1+0x854] ;  /* 0x0008540001147983 */ /* 0x000f280000300800 */
[----:B-1----:R-:W4:Y:S01]  /*8650*/  LDL.LU R36, [R1+0x83c] ;  /* 0x00083c0001247983 */ /* 0x002f220000300800 */
[----:B------:R-:W-:-:S04]  /*8660*/  IMAD.HI.U32 R76, R0, R70, RZ ;  /* 0x00000046004c7227 */ /* 0x000fc800078e00ff */
[----:B------:R-:W-:Y:S01]  /*8670*/  IMAD.MOV R76, RZ, RZ, -R76 ;  /* 0x000000ffff4c7224 */ /* 0x000fe200078e0a4c */
[----:B------:R-:W-:Y:S03]  /*8680*/  STS.U16 [R3+UR4+0x400], R73 ;  /* 0x0004004903007988 */ /* 0x000fe60008000404 */
[----:B------:R-:W-:Y:S01]  /*8690*/  IMAD R70, R2, R76, R70 ;  /* 0x0000004c02467224 */ /* 0x000fe200078e0246 */
[----:B--2---:R-:W-:Y:S04]  /*86a0*/  STS.U16 [R3+UR4+0xb000], R18 ;  /* 0x00b0001203007988 */ /* 0x004fe80008000404 */
[----:B---3--:R0:W-:Y:S04]  /*86b0*/  STS.U16 [R3+UR4+0x3800], R93 ;  /* 0x0038005d03007988 */ /* 0x0081e80008000404 */
[----:B0-----:R-:W2:Y:S04]  /*86c0*/  LDL.LU R93, [R1+0x838] ;  /* 0x00083800015d7983 */ /* 0x001ea80000300800 */
[----:B------:R-:W3:Y:S04]  /*86d0*/  LDL.LU R76, [R1+0x830] ;  /* 0x00083000014c7983 */ /* 0x000ee80000300800 */
[----:B------:R-:W3:Y:S04]  /*86e0*/  LDL.LU R73, [R1+0x82c] ;  /* 0x00082c0001497983 */ /* 0x000ee80000300800 */
[----:B----4-:R0:W-:Y:S04]  /*86f0*/  STS.U16 [R3+UR4+0xb800], R30 ;  /* 0x00b8001e03007988 */ /* 0x0101e80008000404 */
[----:B------:R-:W4:Y:S04]  /*8700*/  LDL.LU R18, [R1+0x80c] ;  /* 0x00080c0001127983 */ /* 0x000f280000300800 */
[----:B0-----:R-:W4:Y:S04]  /*8710*/  LDL.LU R30, [R1+0x808] ;  /* 0x00080800011e7983 */ /* 0x001f280000300800 */
[----:B------:R0:W-:Y:S04]  /*8720*/  STS.U16 [R3+UR4+0x3400], R23 ;  /* 0x0034001703007988 */ /* 0x0001e80008000404 */
[----:B------:R1:W-:Y:S04]  /*8730*/  STS.U16 [R3+UR4+0x800], R72 ;  /* 0x0008004803007988 */ /* 0x0003e80008000404 */
[----:B------:R1:W-:Y:S04]  /*8740*/  STS.U16 [R3+UR4+0x8800], R77 ;  /* 0x0088004d03007988 */ /* 0x0003e80008000404 */
[----:B0-----:R-:W4:Y:S04]  /*8750*/  LDL.LU R23, [R1+0x804] ;  /* 0x0008040001177983 */ /* 0x001f280000300800 */
[----:B-1----:R-:W4:Y:S04]  /*8760*/  LDL.LU R72, [R1+0x800] ;  /* 0x0008000001487983 */ /* 0x002f280000300800 */
[----:B------:R0:W-:Y:S04]  /*8770*/  STS.U16 [R3+UR4+0xc00], R79 ;  /* 0x000c004f03007988 */ /* 0x0001e80008000404 */
[----:B------:R-:W4:Y:S04]  /*8780*/  LDL.LU R77, [R1+0x7dc] ;  /* 0x0007dc00014d7983 */ /* 0x000f280000300800 */
[----:B------:R1:W-:Y:S04]  /*8790*/  STS.U16 [R3+UR4+0x1000], R80 ;  /* 0x0010005003007988 */ /* 0x0003e80008000404 */
[----:B0-----:R-:W4:Y:S04]  /*87a0*/  LDL.LU R79, [R1+0x7d8] ;  /* 0x0007d800014f7983 */ /* 0x001f280000300800 */
[----:B------:R0:W-:Y:S04]  /*87b0*/  STS.U16 [R3+UR4+0x1400], R7 ;  /* 0x0014000703007988 */ /* 0x0001e80008000404 */
[----:B-1----:R-:W4:Y:S04]  /*87c0*/  LDL.LU R80, [R1+0x7d4] ;  /* 0x0007d40001507983 */ /* 0x002f280000300800 */
        /* <DEDUP_REMOVED lines=18> */
[----:B------:R-:W-:Y:S04]  /*88f0*/  STS.U16 [R3+UR4+0xa800], R24 ;  /* 0x00a8001803007988 */ /* 0x000fe80008000404 */
[----:B------:R0:W-:Y:S04]  /*8900*/  STS.U16 [R3+UR4+0xb400], R92 ;  /* 0x00b4005c03007988 */ /* 0x0001e80008000404 */
[----:B-1----:R-:W4:Y:S04]  /*8910*/  LDL.LU R27, [R1+0x790] ;  /* 0x00079000011b7983 */ /* 0x002f280000300800 */
[----:B------:R1:W-:Y:S01]  /*8920*/  STS.U16 [R3+UR4+0x2c00], R25 ;  /* 0x002c001903007988 */ /* 0x0003e20008000404 */
[----:B0-----:R-:W-:-:S03]  /*8930*/  LOP3.LUT R92, R3, 0x10, RZ, 0x3c, !PT ;  /* 0x00000010035c7812 */ /* 0x001fc600078e3cff */
[----:B------:R-:W4:Y:S04]  /*8940*/  LDL.LU R24, [R1+0x78c] ;  /* 0x00078c0001187983 */ /* 0x000f280000300800 */
        /* <DEDUP_REMOVED lines=10> */
[----:B0-----:R-:W4:Y:S04]  /*89f0*/  LDL.LU R36, [R1+0x170c] ;  /* 0x00170c0001247983 */ /* 0x001f280000300800 */
[----:B--2---:R0:W-:Y:S04]  /*8a00*/  STS.U16 [R92+UR4+0x8480], R93 ;  /* 0x0084805d5c007988 */ /* 0x0041e80008000404 */
[----:B0-----:R-:W2:Y:S04]  /*8a10*/  LDL.LU R93, [R1+0x774] ;  /* 0x00077400015d7983 */ /* 0x001ea80000300800 */
[----:B---3--:R-:W-:Y:S04]  /*8a20*/  STS.U16 [R92+UR4+0x880], R76 ;  /* 0x0008804c5c007988 */ /* 0x008fe80008000404 */
[----:B------:R-:W-:Y:S04]  /*8a30*/  STS.U16 [R92+UR4+0x8880], R73 ;  /* 0x008880495c007988 */ /* 0x000fe80008000404 */
[----:B----4-:R0:W-:Y:S04]  /*8a40*/  STS.U16 [R92+UR4+0xc80], R18 ;  /* 0x000c80125c007988 */ /* 0x0101e80008000404 */
[----:B------:R1:W-:Y:S04]  /*8a50*/  STS.U16 [R92+UR4+0x8c80], R30 ;  /* 0x008c801e5c007988 */ /* 0x0003e80008000404 */
[----:B0-----:R-:W3:Y:S04]  /*8a60*/  LDL.LU R18, [R1+0x768] ;  /* 0x0007680001127983 */ /* 0x001ee80000300800 */
[----:B-1----:R-:W4:Y:S04]  /*8a70*/  LDL.LU R30, [R1+0x764] ;  /* 0x00076400011e7983 */ /* 0x002f280000300800 */
[----:B------:R0:W-:Y:S04]  /*8a80*/  STS.U16 [R92+UR4+0x1080], R23 ;  /* 0x001080175c007988 */ /* 0x0001e80008000404 */
[----:B------:R-:W-:Y:S04]  /*8a90*/  STS.U16 [R92+UR4+0x9080], R72 ;  /* 0x009080485c007988 */ /* 0x000fe80008000404 */
[----:B------:R-:W-:Y:S04]  /*8aa0*/  STS.U16 [R92+UR4+0x1480], R77 ;  /* 0x0014804d5c007988 */ /* 0x000fe80008000404 */
[----:B0-----:R-:W4:Y:S04]  /*8ab0*/  LDL.LU R23, [R1+0x770] ;  /* 0x0007700001177983 */ /* 0x001f280000300800 */
[----:B------:R-:W-:Y:S04]  /*8ac0*/  STS.U16 [R92+UR4+0x9480], R79 ;  /* 0x0094804f5c007988 */ /* 0x000fe80008000404 */
        /* <DEDUP_REMOVED lines=11> */
[----:B------:R0:W-:Y:S04]  /*8b80*/  STS.U16 [R92+UR4+0xac80], R24 ;  /* 0x00ac80185c007988 */ /* 0x0001e80008000404 */
[----:B------:R1:W-:Y:S04]  /*8b90*/  STS.U16 [R92+UR4+0x3080], R25 ;  /* 0x003080195c007988 */ /* 0x0003e80008000404 */
[----:B0-----:R-:W4:Y:S04]  /*8ba0*/  LDL.LU R24, [R1+0x76c] ;  /* 0x00076c0001187983 */ /* 0x001f280000300800 */
[----:B------:R-:W-:Y:S04]  /*8bb0*/  STS.U16 [R92+UR4+0xb080], R22 ;  /* 0x00b080165c007988 */ /* 0x000fe80008000404 */
[----:B-1----:R-:W4:Y:S04]  /*8bc0*/  LDL.LU R25, [R1+0x760] ;  /* 0x0007600001197983 */ /* 0x002f280000300800 */
[----:B------:R-:W-:Y:S04]  /*8bd0*/  STS.U16 [R92+UR4+0x3480], R19 ;  /* 0x003480135c007988 */ /* 0x000fe80008000404 */
[----:B------:R-:W-:Y:S04]  /*8be0*/  STS.U16 [R92+UR4+0xb480], R21 ;  /* 0x00b480155c007988 */ /* 0x000fe80008000404 */
[----:B------:R-:W-:Y:S04]  /*8bf0*/  STS.U16 [R92+UR4+0x3880], R20 ;  /* 0x003880145c007988 */ /* 0x000fe80008000404 */
[----:B--2---:R0:W-:Y:S04]  /*8c00*/  STS.U16 [R92+UR4+0xb880], R93 ;  /* 0x00b8805d5c007988 */ /* 0x0041e80008000404 */
[----:B0-----:R-:W2:Y:S04]  /*8c10*/  LDL.LU R93, [R1+0x75c] ;  /* 0x00075c00015d7983 */ /* 0x001ea80000300800 */
[----:B------:R-:W2:Y:S04]  /*8c20*/  LDL.LU R21, [R1+0x758] ;  /* 0x0007580001157983 */ /* 0x000ea80000300800 */
[----:B------:R-:W2:Y:S04]  /*8c30*/  LDL.LU R20, [R1+0x754] ;  /* 0x0007540001147983 */ /* 0x000ea80000300800 */
[----:B---3--:R-:W-:Y:S04]  /*8c40*/  STS.U16 [R92+UR4+0x3c80], R18 ;  /* 0x003c80125c007988 */ /* 0x008fe80008000404 */
[----:B----4-:R0:W-:Y:S04]  /*8c50*/  STS.U16 [R92+UR4+0xbc80], R30 ;  /* 0x00bc801e5c007988 */ /* 0x0101e80008000404 */
[----:B0-----:R-:W3:Y:S04]  /*8c60*/  LDL.LU R30, [R1+0x750] ;  /* 0x00075000011e7983 */ /* 0x001ee80000300800 */
[----:B------:R-:W4:Y:S04]  /*8c70*/  LDL.LU R76, [R1+0x74c] ;  /* 0x00074c00014c7983 */ /* 0x000f280000300800 */
        /* <DEDUP_REMOVED lines=10> */
[----:B------:R-:W4:Y:S01]  /*8d20*/  LDL.LU R31, [R1+0xbc] ;  /* 0x0000bc00011f7983 */ /* 0x000f220000300800 */
[----:B------:R-:W-:-:S03]  /*8d30*/  LOP3.LUT R22, R3, 0x20, RZ, 0x3c, !PT ;  /* 0x0000002003167812 */ /* 0x000fc600078e3cff */
[----:B------:R-:W4:Y:S04]  /*8d40*/  LDL.LU R28, [R1+0xb8] ;  /* 0x0000b800011c7983 */ /* 0x000f280000300800 */
[----:B------:R-:W4:Y:S04]  /*8d50*/  LDL.LU R29, [R1+0x54] ;  /* 0x00005400011d7983 */ /* 0x000f280000300800 */
[----:B------:R-:W4:Y:S04]  /*8d60*/  LDL.LU R19, [R1+0x50] ;  /* 0x0000500001137983 */ /* 0x000f280000300800 */
[----:B------:R-:W4:Y:S04]  /*8d70*/  LDL.LU R26, [R1+0x4c] ;  /* 0x00004c00011a7983 */ /* 0x000f280000300800 */
[----:B------:R-:W4:Y:S04]  /*8d80*/  LDL.LU R27, [R1+0x48] ;  /* 0x00004800011b7983 */ /* 0x000f280000300800 */
[----:B------:R0:W-:Y:S04]  /*8d90*/  STS.U16 [R92+UR4+0x80], R23 ;  /* 0x000080175c007988 */ /* 0x0001e80008000404 */
[----:B------:R-:W4:Y:S04]  /*8da0*/  LDL.LU R18, [R1+0x44] ;  /* 0x0000440001127983 */ /* 0x000f280000300800 */
[----:B0-----:R-:W4:Y:S04]  /*8db0*/  LDL.LU R23, [R1+0x40] ;  /* 0x0000400001177983 */ /* 0x001f280000300800 */
[----:B------:R0:W-:Y:S04]  /*8dc0*/  STS.U16 [R92+UR4+0x8080], R24 ;  /* 0x008080185c007988 */ /* 0x0001e80008000404 */
[----:B------:R1:W-:Y:S04]  /*8dd0*/  STS.U16 [R22+UR4+0x100], R25 ;  /* 0x0001001916007988 */ /* 0x0003e80008000404 */
[----:B0-----:R-:W4:Y:S04]  /*8de0*/  LDL.LU R92, [R1+0x1708] ;  /* 0x00170800015c7983 */ /* 0x001f280000300800 */
[----:B------:R-:W4:Y:S04]  /*8df0*/  LDL.LU R24, [R1+0x3c] ;  /* 0x00003c0001187983 */ /* 0x000f280000300800 */
[----:B-1----:R-:W4:Y:S04]  /*8e00*/  LDL.LU R25, [R1+0x38] ;  /* 0x0000380001197983 */ /* 0x002f280000300800 */
[----:B--2---:R0:W-:Y:S04]  /*8e10*/  STS.U16 [R22+UR4+0x8100], R93 ;  /* 0x0081005d16007988 */ /* 0x0041e80008000404 */
[----:B------:R1:W-:Y:S04]  /*8e20*/  STS.U16 [R22+UR4+0x500], R21 ;  /* 0x0005001516007988 */ /* 0x0003e80008000404 */
[----:B0-----:R-:W2:Y:S04]  /*8e30*/  LDL.LU R93, [R1+0x1704] ;  /* 0x00170400015d7983 */ /* 0x001ea80000300800 */
[----:B-1----:R-:W2:Y:S04]  /*8e40*/  LDL.LU R21, [R1+0xcc] ;  /* 0x0000cc0001157983 */ /* 0x002ea80000300800 */
[----:B------:R0:W-:Y:S04]  /*8e50*/  STS.U16 [R22+UR4+0x8500], R20 ;  /* 0x0085001416007988 */ /* 0x0001e80008000404 */
[----:B0-----:R-:W2:Y:S04]  /*8e60*/  LDL.LU R20, [R1+0xc8] ;  /* 0x0000c80001147983 */ /* 0x001ea80000300800 */
[----:B---3--:R0:W-:Y:S04]  /*8e70*/  STS.U16 [R22+UR4+0x900], R30 ;  /* 0x0009001e16007988 */ /* 0x0081e80008000404 */
[----:B0-----:R-:W3:Y:S04]  /*8e80*/  LDL.LU R30, [R1+0xc4] ;  /* 0x0000c400011e7983 */ /* 0x001ee80000300800 */
[----:B----4-:R-:W-:Y:S04]  /*8e90*/  STS.U16 [R22+UR4+0x8900], R76 ;  /* 0x0089004c16007988 */ /* 0x010fe80008000404 */
        /* <DEDUP_REMOVED lines=14> */
[----:B------:R-:W-:Y:S04]  /*8f80*/  STS.U16 [R22+UR4+0x2900], R26 ;  /* 0x0029001a16007988 */ /* 0x000fe80008000404 */
[----:B------:R-:W-:Y:S04]  /*8f90*/  STS.U16 [R22+UR4+0xa900], R27 ;  /* 0x00a9001b16007988 */ /* 0x000fe80008000404 */
[----:B------:R1:W-:Y:S04]  /*8fa0*/  STS.U16 [R22+UR4+0x2d00], R18 ;  /* 0x002d001216007988 */ /* 0x0003e80008000404 */
[----:B------:R4:W-:Y:S04]  /*8fb0*/  STS.U16 [R22+UR4+0xad00], R23 ;  /* 0x00ad001716007988 */ /* 0x0009e80008000404 */
[----:B0-----:R-:W3:Y:S04]  /*8fc0*/  LDL.LU R19, [R1+0xc0] ;  /* 0x0000c00001137983 */ /* 0x001ee80000300800 */
[----:B-1----:R-:W3:Y:S04]  /*8fd0*/  LDL.LU R18, [R1+0x2bc] ;  /* 0x0002bc0001127983 */ /* 0x002ee80000300800 */
[----:B----4-:R-:W4:Y:S04]  /*8fe0*/  LDL.LU R23, [R1+0x2b8] ;  /* 0x0002b80001177983 */ /* 0x010f280000300800 */
[----:B------:R-:W-:Y:S04]  /*8ff0*/  STS.U16 [R22+UR4+0x3100], R24 ;  /* 0x0031001816007988 */ /* 0x000fe80008000404 */
[----:B------:R-:W-:Y:S04]  /*9000*/  STS.U16 [R22+UR4+0xb100], R25 ;  /* 0x00b1001916007988 */ /* 0x000fe80008000404 */
[----:B--2---:R-:W-:Y:S04]  /*9010*/  STS.U16 [R22+UR4+0x3500], R93 ;  /* 0x0035005d16007988 */ /* 0x004fe80008000404 */
[----:B------:R-:W-:Y:S04]  /*9020*/  STS.U16 [R22+UR4+0xb500], R92 ;  /* 0x00b5005c16007988 */ /* 0x000fe80008000404 */
[----:B------:R0:W-:Y:S04]  /*9030*/  STS.U16 [R22+UR4+0x3900], R21 ;  /* 0x0039001516007988 */ /* 0x0001e80008000404 */
[----:B0-----:R-:W2:Y:S04]  /*9040*/  LDL.LU R21, [R1+0x254] ;  /* 0x0002540001157983 */ /* 0x001ea80000300800 */
[----:B------:R-:W2:Y:S04]  /*9050*/  LDL.LU R92, [R1+0x250] ;  /* 0x00025000015c7983 */ /* 0x000ea80000300800 */
[----:B------:R0:W-:Y:S04]  /*9060*/  STS.U16 [R22+UR4+0xb900], R20 ;  /* 0x00b9001416007988 */ /* 0x0001e80008000404 */
[----:B------:R-:W2:Y:S04]  /*9070*/  LDL.LU R93, [R1+0x24c] ;  /* 0x00024c00015d7983 */ /* 0x000ea80000300800 */
[----:B0-----:R-:W2:Y:S04]  /*9080*/  LDL.LU R20, [R1+0x248] ;  /* 0x0002480001147983 */ /* 0x001ea80000300800 */
[----:B------:R-:W2:Y:S04]  /*9090*/  LDL.LU R76, [R1+0x244] ;  /* 0x00024400014c7983 */ /* 0x000ea80000300800 */
        /* <DEDUP_REMOVED lines=8> */
[----:B---3--:R0:W-:Y:S04]  /*9120*/  STS.U16 [R22+UR4+0x3d00], R30 ;  /* 0x003d001e16007988 */ /* 0x0081e80008000404 */
[----:B------:R-:W3:Y:S04]  /*9130*/  LDL.LU R37, [R1+0x1c0] ;  /* 0x0001c00001257983 */ /* 0x000ee80000300800 */
[----:B0-----:R-:W3:Y:S01]  /*9140*/  LDL.LU R30, [R1+0x1bc] ;  /* 0x0001bc00011e7983 */ /* 0x001ee20000300800 */
[----:B------:R-:W-:-:S03]  /*9150*/  LOP3.LUT R72, R3, 0x30, RZ, 0x3c, !PT ;  /* 0x0000003003487812 */ /* 0x000fc600078e3cff */
[----:B------:R-:W3:Y:S04]  /*9160*/  LDL.LU R31, [R1+0x1b8] ;  /* 0x0001b800011f7983 */ /* 0x000ee80000300800 */
[----:B------:R-:W3:Y:S04]  /*9170*/  LDL.LU R28, [R1+0x154] ;  /* 0x00015400011c7983 */ /* 0x000ee80000300800 */
[----:B------:R-:W3:Y:S04]  /*9180*/  LDL.LU R29, [R1+0x150] ;  /* 0x00015000011d7983 */ /* 0x000ee80000300800 */
[----:B------:R-:W3:Y:S04]  /*9190*/  LDL.LU R26, [R1+0x14c] ;  /* 0x00014c00011a7983 */ /* 0x000ee80000300800 */
[----:B------:R-:W3:Y:S04]  /*91a0*/  LDL.LU R27, [R1+0x148] ;  /* 0x00014800011b7983 */ /* 0x000ee80000300800 */
[----:B------:R-:W3:Y:S04]  /*91b0*/  LDL.LU R24, [R1+0x144] ;  /* 0x0001440001187983 */ /* 0x000ee80000300800 */
[----:B------:R0:W-:Y:S04]  /*91c0*/  STS.U16 [R22+UR4+0xbd00], R19 ;  /* 0x00bd001316007988 */ /* 0x0001e80008000404 */
[----:B------:R1:W-:Y:S04]  /*91d0*/  STS.U16 [R72+UR4+0x180], R18 ;  /* 0x0001801248007988 */ /* 0x0003e80008000404 */
[----:B----4-:R4:W-:Y:S04]  /*91e0*/  STS.U16 [R72+UR4+0x8180], R23 ;  /* 0x0081801748007988 */ /* 0x0109e80008000404 */
[----:B------:R-:W3:Y:S04]  /*91f0*/  LDL.LU R25, [R1+0x140] ;  /* 0x0001400001197983 */ /* 0x000ee80000300800 */
[----:B0-----:R-:W3:Y:S04]  /*9200*/  LDL.LU R22, [R1+0x13c] ;  /* 0x00013c0001167983 */ /* 0x001ee80000300800 */
[----:B------:R-:W3:Y:S04]  /*9210*/  LDL.LU R19, [R1+0x138] ;  /* 0x0001380001137983 */ /* 0x000ee80000300800 */
[----:B-1----:R-:W3:Y:S04]  /*9220*/  LDL.LU R18, [R1+0xd4] ;  /* 0x0000d40001127983 */ /* 0x002ee80000300800 */
[----:B----4-:R-:W4:Y:S04]  /*9230*/  LDL.LU R23, [R1+0xd0] ;  /* 0x0000d00001177983 */ /* 0x010f280000300800 */
[----:B--2---:R0:W-:Y:S04]  /*9240*/  STS.U16 [R72+UR4+0x580], R21 ;  /* 0x0005801548007988 */ /* 0x0041e80008000404 */
[----:B------:R-:W-:Y:S04]  /*9250*/  STS.U16 [R72+UR4+0x8580], R92 ;  /* 0x0085805c48007988 */ /* 0x000fe80008000404 */
[----:B0-----:R-:W2:Y:S04]  /*9260*/  LDL.LU R21, [R1+0x2cc] ;  /* 0x0002cc0001157983 */ /* 0x001ea80000300800 */
[----:B------:R-:W-:Y:S04]  /*9270*/  STS.U16 [R72+UR4+0x980], R93 ;  /* 0x0009805d48007988 */ /* 0x000fe80008000404 */
[----:B------:R0:W-:Y:S04]  /*9280*/  STS.U16 [R72+UR4+0x8980], R20 ;  /* 0x0089801448007988 */ /* 0x0001e80008000404 */
        /* <DEDUP_REMOVED lines=9> */
[----:B0-----:R-:W2:Y:S04]  /*9320*/  LDL.LU R20, [R1+0x2c8] ;  /* 0x0002c80001147983 */ /* 0x001ea80000300800 */
[----:B---3--:R-:W-:Y:S04]  /*9330*/  STS.U16 [R72+UR4+0x9d80], R37 ;  /* 0x009d802548007988 */ /* 0x008fe80008000404 */
[----:B------:R0:W-:Y:S04]  /*9340*/  STS.U16 [R72+UR4+0x2180], R30 ;  /* 0x0021801e48007988 */ /* 0x0001e80008000404 */
[----:B0-----:R-:W3:Y:S04]  /*9350*/  LDL.LU R30, [R1+0x2c4] ;  /* 0x0002c400011e7983 */ /* 0x001ee80000300800 */
[----:B------:R-:W3:Y:S04]  /*9360*/  LDL.LU R80, [R1+0x2c0] ;  /* 0x0002c00001507983 */ /* 0x000ee80000300800 */
[----:B------:R-:W3:Y:S04]  /*9370*/  LDL.LU R7, [R1+0x440] ;  /* 0x0004400001077983 */ /* 0x000ee80000300800 */
[----:B------:R0:W-:Y:S04]  /*9380*/  STS.U16 [R72+UR4+0xa180], R31 ;  /* 0x00a1801f48007988 */ /* 0x0001e80008000404 */
[----:B------:R-:W3:Y:S04]  /*9390*/  LDL.LU R37, [R1+0x3dc] ;  /* 0x0003dc0001257983 */ /* 0x000ee80000300800 */
[----:B------:R1:W-:Y:S04]  /*93a0*/  STS.U16 [R72+UR4+0x2580], R28 ;  /* 0x0025801c48007988 */ /* 0x0003e80008000404 */
[----:B0-----:R-:W3:Y:S04]  /*93b0*/  LDL.LU R31, [R1+0x3d8] ;  /* 0x0003d800011f7983 */ /* 0x001ee80000300800 */
[----:B------:R-:W3:Y:S04]  /*93c0*/  LDL.LU R15, [R1+0x3d4] ;  /* 0x0003d400010f7983 */ /* 0x000ee80000300800 */
[----:B------:R0:W-:Y:S04]  /*93d0*/  STS.U16 [R72+UR4+0xa580], R29 ;  /* 0x00a5801d48007988 */ /* 0x0001e80008000404 */
[----:B-1----:R-:W3:Y:S04]  /*93e0*/  LDL.LU R28, [R1+0x3d0] ;  /* 0x0003d000011c7983 */ /* 0x002ee80000300800 */
[----:B------:R1:W-:Y:S04]  /*93f0*/  STS.U16 [R72+UR4+0x2980], R26 ;  /* 0x0029801a48007988 */ /* 0x0003e80008000404 */
[----:B0-----:R-:W3:Y:S04]  /*9400*/  LDL.LU R29, [R1+0x3cc] ;  /* 0x0003cc00011d7983 */ /* 0x001ee80000300800 */
        /* <DEDUP_REMOVED lines=12> */
[----:B----4-:R0:W-:Y:S04]  /*94d0*/  STS.U16 [R72+UR4+0xb580], R23 ;  /* 0x00b5801748007988 */ /* 0x0101e80008000404 */
[----:B-1----:R-:W4:Y:S04]  /*94e0*/  LDL.LU R18, [R1+0x348] ;  /* 0x0003480001127983 */ /* 0x002f280000300800 */
[----:B0-----:R-:W4:Y:S04]  /*94f0*/  LDL.LU R23, [R1+0x344] ;  /* 0x0003440001177983 */ /* 0x001f280000300800 */
[----:B------:R-:W4:Y:S04]  /*9500*/  LDL.LU R10, [R1+0x2d0] ;  /* 0x0002d000010a7983 */ /* 0x000f280000300800 */
[----:B--2---:R0:W-:Y:S04]  /*9510*/  STS.U16 [R72+UR4+0x3980], R21 ;  /* 0x0039801548007988 */ /* 0x0041e80008000404 */
[----:B0-----:R-:W2:Y:S04]  /*9520*/  LDL.LU R21, [R1+0x6b4] ;  /* 0x0006b40001157983 */ /* 0x001ea80000300800 */
[----:B------:R0:W-:Y:S04]  /*9530*/  STS.U16 [R72+UR4+0xb980], R20 ;  /* 0x00b9801448007988 */ /* 0x0001e80008000404 */
[----:B0-----:R-:W2:Y:S04]  /*9540*/  LDL.LU R20, [R1+0x4d4] ;  /* 0x0004d40001147983 */ /* 0x001ea80000300800 */
[----:B---3--:R0:W-:Y:S04]  /*9550*/  STS.U16 [R72+UR4+0x3d80], R30 ;  /* 0x003d801e48007988 */ /* 0x0081e80008000404 */
[----:B0-----:R-:W3:Y:S01]  /*9560*/  LDL.LU R30, [R1+0x4d0] ;  /* 0x0004d000011e7983 */ /* 0x001ee20000300800 */
[----:B------:R-:W-:-:S03]  /*9570*/  LOP3.LUT R13, R3, 0x40, RZ, 0x3c, !PT ;  /* 0x00000040030d7812 */ /* 0x000fc600078e3cff */
[----:B------:R-:W3:Y:S04]  /*9580*/  LDL.LU R92, [R1+0x4c8] ;  /* 0x0004c800015c7983 */ /* 0x000ee80000300800 */
[----:B------:R-:W3:Y:S04]  /*9590*/  LDL.LU R93, [R1+0x4c4] ;  /* 0x0004c400015d7983 */ /* 0x000ee80000300800 */
[----:B------:R-:W3:Y:S04]  /*95a0*/  LDL.LU R76, [R1+0x4c0] ;  /* 0x0004c000014c7983 */ /* 0x000ee80000300800 */
[----:B------:R0:W-:Y:S04]  /*95b0*/  STS.U16 [R72+UR4+0xbd80], R80 ;  /* 0x00bd805048007988 */ /* 0x0001e80008000404 */
[----:B------:R-:W3:Y:S04]  /*95c0*/  LDL.LU R73, [R1+0x45c] ;  /* 0x00045c0001497983 */ /* 0x000ee80000300800 */
[----:B------:R1:W-:Y:S04]  /*95d0*/  STS.U16 [R13+UR4+0x200], R7 ;  /* 0x000200070d007988 */ /* 0x0003e80008000404 */
[----:B0-----:R-:W3:Y:S04]  /*95e0*/  LDL.LU R72, [R1+0x458] ;  /* 0x0004580001487983 */ /* 0x001ee80000300800 */
[----:B------:R-:W3:Y:S04]  /*95f0*/  LDL.LU R77, [R1+0x454] ;  /* 0x00045400014d7983 */ /* 0x000ee80000300800 */
[----:B------:R-:W3:Y:S04]  /*9600*/  LDL.LU R79, [R1+0x450] ;  /* 0x00045000014f7983 */ /* 0x000ee80000300800 */
        /* <DEDUP_REMOVED lines=23> */
[----:B----4-:R1:W-:Y:S04]  /*9780*/  STS.U16 [R13+UR4+0x1a00], R18 ;  /* 0x001a00120d007988 */ /* 0x0103e80008000404 */
[----:B0-----:R-:W4:Y:S04]  /*9790*/  LDL.LU R19, [R1+0x16dc] ;  /* 0x0016dc0001137983 */ /* 0x001f280000300800 */
[----:B------:R0:W-:Y:S04]  /*97a0*/  STS.U16 [R13+UR4+0x9a00], R23 ;  /* 0x009a00170d007988 */ /* 0x0001e80008000404 */
[----:B-1----:R-:W4:Y:S04]  /*97b0*/  LDL.LU R18, [R1+0x16d8] ;  /* 0x0016d80001127983 */ /* 0x002f280000300800 */
[----:B------:R1:W-:Y:S04]  /*97c0*/  STS.U16 [R13+UR4+0x1e00], R10 ;  /* 0x001e000a0d007988 */ /* 0x0003e80008000404 */
[----:B0-----:R-:W4:Y:S01]  /*97d0*/  LDL.LU R23, [R1+0x16d4] ;  /* 0x0016d40001177983 */ /* 0x001f220000300800 */
[----:B-1----:R-:W-:-:S03]  /*97e0*/  IMAD.MOV.U32 R10, RZ, RZ, R74 ;  /* 0x000000ffff0a7224 */ /* 0x002fc600078e004a */
[----:B------:R-:W4:Y:S04]  /*97f0*/  LDL.LU R74, [R1+0x4cc] ;  /* 0x0004cc00014a7983 */ /* 0x000f280000300800 */
[----:B--2---:R0:W-:Y:S04]  /*9800*/  STS.U16 [R13+UR4+0x9e00], R21 ;  /* 0x009e00150d007988 */ /* 0x0041e80008000404 */
[----:B0-----:R-:W2:Y:S04]  /*9810*/  LDL.LU R21, [R1+0x16d0] ;  /* 0x0016d00001157983 */ /* 0x001ea80000300800 */
[----:B------:R0:W-:Y:S04]  /*9820*/  STS.U16 [R13+UR4+0x2200], R20 ;  /* 0x002200140d007988 */ /* 0x0001e80008000404 */
[----:B0-----:R-:W2:Y:S04]  /*9830*/  LDL.LU R20, [R1+0x16cc] ;  /* 0x0016cc0001147983 */ /* 0x001ea80000300800 */
[----:B---3--:R0:W-:Y:S04]  /*9840*/  STS.U16 [R13+UR4+0xa200], R30 ;  /* 0x00a2001e0d007988 */ /* 0x0081e80008000404 */
[----:B0-----:R-:W3:Y:S01]  /*9850*/  LDL.LU R30, [R1+0x16c8] ;  /* 0x0016c800011e7983 */ /* 0x001ee20000300800 */
[----:B------:R-:W-:Y:S01]  /*9860*/  @!P5 IMAD.MOV R10, RZ, RZ, -R10 ;  /* 0x000000ffff0ad224 */ /* 0x000fe200078e0a0a */
[----:B------:R-:W-:-:S13]  /*9870*/  ISETP.GT.U32.AND P5, PT, R2, R69, PT ;  /* 0x000000450200720c */ /* 0x000fda0003fa4070 */
[----:B------:R-:W-:-:S05]  /*9880*/  @!P5 IMAD.IADD R69, R69, 0x1, -R2 ;  /* 0x000000014545d824 */ /* 0x000fca00078e0a02 */
[----:B------:R-:W-:-:S13]  /*9890*/  ISETP.GT.U32.AND P5, PT, R2, R69, PT ;  /* 0x000000450200720c */ /* 0x000fda0003fa4070 */
[----:B------:R-:W-:Y:S01]  /*98a0*/  @!P5 IMAD.IADD R69, R69, 0x1, -R2 ;  /* 0x000000014545d824 */ /* 0x000fe200078e0a02 */
[----:B------:R-:W-:-:S13]  /*98b0*/  ISETP.GT.U32.AND P5, PT, R2, R68, PT ;  /* 0x000000440200720c */ /* 0x000fda0003fa4070 */
[----:B------:R-:W-:-:S05]  /*98c0*/  @!P5 IMAD.IADD R68, R68, 0x1, -R2 ;  /* 0x000000014444d824 */ /* 0x000fca00078e0a02 */
[----:B------:R-:W-:-:S13]  /*98d0*/  ISETP.GT.U32.AND P5, PT, R2, R68, PT ;  /* 0x000000440200720c */ /* 0x000fda0003fa4070 */
[----:B------:R-:W-:Y:S01]  /*98e0*/  @!P5 IMAD.IADD R68, R68, 0x1, -R2 ;  /* 0x000000014444d824 */ /* 0x000fe200078e0a02 */
[----:B------:R-:W-:-:S13]  /*98f0*/  ISETP.GT.U32.AND P5, PT, R2, R71, PT ;  /* 0x000000470200720c */ /* 0x000fda0003fa4070 */
[----:B------:R-:W-:-:S05]  /*9900*/  @!P5 IMAD.IADD R71, R71, 0x1, -R2 ;  /* 0x000000014747d824 */ /* 0x000fca00078e0a02 */
[----:B------:R-:W-:Y:S01]  /*9910*/  ISETP.GT.U32.AND P5, PT, R2, R71, PT ;  /* 0x000000470200720c */ /* 0x000fe20003fa4070 */
[----:B----4-:R-:W-:Y:S04]  /*9920*/  STS.U16 [R13+UR4+0x2600], R74 ;  /* 0x0026004a0d007988 */ /* 0x010fe80008000404 */
[----:B------:R-:W-:Y:S04]  /*9930*/  STS.U16 [R13+UR4+0xa600], R92 ;  /* 0x00a6005c0d007988 */ /* 0x000fe80008000404 */
[----:B------:R-:W-:Y:S04]  /*9940*/  STS.U16 [R13+UR4+0x2a00], R93 ;  /* 0x002a005d0d007988 */ /* 0x000fe80008000404 */
[----:B------:R-:W-:Y:S04]  /*9950*/  STS.U16 [R13+UR4+0xaa00], R76 ;  /* 0x00aa004c0d007988 */ /* 0x000fe80008000404 */
[----:B------:R-:W-:Y:S04]  /*9960*/  STS.U16 [R13+UR4+0x2e00], R73 ;  /* 0x002e00490d007988 */ /* 0x000fe80008000404 */
[----:B------:R0:W-:Y:S04]  /*9970*/  STS.U16 [R13+UR4+0xae00], R72 ;  /* 0x00ae00480d007988 */ /* 0x0001e80008000404 */
[----:B------:R-:W-:Y:S04]  /*9980*/  STS.U16 [R13+UR4+0x3200], R77 ;  /* 0x0032004d0d007988 */ /* 0x000fe80008000404 */
[----:B------:R-:W-:Y:S04]  /*9990*/  STS.U16 [R13+UR4+0xb200], R79 ;  /* 0x00b2004f0d007988 */ /* 0x000fe80008000404 */
[----:B------:R-:W-:Y:S04]  /*99a0*/  STS.U16 [R13+UR4+0x3600], R80 ;  /* 0x003600500d007988 */ /* 0x000fe80008000404 */
[----:B------:R1:W-:Y:S01]  /*99b0*/  STS.U16 [R13+UR4+0xb600], R7 ;  /* 0x00b600070d007988 */ /* 0x0003e20008000404 */
[----:B0-----:R-:W-:-:S02]  /*99c0*/  VIADD R72, R57, 0x19 ;  /* 0x0000001939487836 */ /* 0x001fc40000000000 */
[----:B------:R-:W-:Y:S01]  /*99d0*/  VIADD R73, R57, 0x1a ;  /* 0x0000001a39497836 */ /* 0x000fe20000000000 */
[----:B------:R-:W-:Y:S02]  /*99e0*/  PRMT R18, RZ, 0x7610, R18 ;  /* 0x00007610ff127816 */ /* 0x000fe40000000012 */
[----:B-1----:R-:W-:Y:S02]  /*99f0*/  MOV R7, R69 ;  /* 0x0000004500077202 */ /* 0x002fe40000000f00 */
[----:B------:R-:W-:-:S03]  /*9a00*/  IABS R69, R72 ;  /* 0x0000004800457213 */ /* 0x000fc60000000000 */
[----:B------:R-:W-:Y:S01]  /*9a10*/  @!P0 IMAD.MOV R7, RZ, RZ, -R7 ;  /* 0x000000ffff078224 */ /* 0x000fe200078e0a07 */
[----:B------:R-:W-:Y:S02]  /*9a20*/  ISETP.GE.AND P0, PT, R72, RZ, PT ;  /* 0x000000ff4800720c */ /* 0x000fe40003f06270 */
[----:B------:R-:W-:-:S05]  /*9a30*/  IABS R72, R73 ;  /* 0x0000004900487213 */ /* 0x000fca0000000000 */
[----:B------:R-:W-:-:S04]  /*9a40*/  IMAD.HI.U32 R77, R0, R72, RZ ;  /* 0x00000048004d7227 */ /* 0x000fc800078e00ff */
[----:B------:R-:W-:Y:S02]  /*9a50*/  IMAD.MOV R77, RZ, RZ, -R77 ;  /* 0x000000ffff4d7224 */ /* 0x000fe400078e0a4d */
[----:B------:R-:W-:Y:S02]  /*9a60*/  @!P5 IMAD.IADD R71, R71, 0x1, -R2 ;  /* 0x000000014747d824 */ /* 0x000fe400078e0a02 */
[----:B------:R-:W-:Y:S01]  /*9a70*/  IMAD.HI.U32 R76, R0, R69, RZ ;  /* 0x00000045004c7227 */ /* 0x000fe200078e00ff */
[----:B---3--:R0:W-:Y:S04]  /*9a80*/  STS.U16 [R13+UR4+0x3a00], R30 ;  /* 0x003a001e0d007988 */ /* 0x0081e80008000404 */
[----:B------:R1:W-:Y:S01]  /*9a90*/  STS.U16 [R13+UR4+0xba00], R15 ;  /* 0x00ba000f0d007988 */ /* 0x0003e20008000404 */
[----:B0-----:R-:W-:-:S03]  /*9aa0*/  LOP3.LUT R30, R3, 0x50, RZ, 0x3c, !PT ;  /* 0x00000050031e7812 */ /* 0x001fc600078e3cff */
[----:B------:R0:W-:Y:S04]  /*9ab0*/  STS.U16 [R13+UR4+0x3e00], R23 ;  /* 0x003e00170d007988 */ /* 0x0001e80008000404 */
[----:B------:R-:W-:Y:S04]  /*9ac0*/  STS.U16 [R13+UR4+0xbe00], R22 ;  /* 0x00be00160d007988 */ /* 0x000fe80008000404 */
[----:B------:R-:W-:Y:S04]  /*9ad0*/  STS.U16 [R30+UR4+0x280], R25 ;  /* 0x000280191e007988 */ /* 0x000fe80008000404 */
[----:B------:R-:W-:Y:S04]  /*9ae0*/  STS.U16 [R30+UR4+0x8280], R24 ;  /* 0x008280181e007988 */ /* 0x000fe80008000404 */
[----:B------:R-:W-:Y:S04]  /*9af0*/  STS.U16 [R30+UR4+0x680], R27 ;  /* 0x0006801b1e007988 */ /* 0x000fe80008000404 */
[----:B------:R-:W-:Y:S04]  /*9b00*/  STS.U16 [R30+UR4+0x8680], R26 ;  /* 0x0086801a1e007988 */ /* 0x000fe80008000404 */
[----:B------:R-:W-:Y:S04]  /*9b10*/  STS.U16 [R30+UR4+0xa80], R29 ;  /* 0x000a801d1e007988 */ /* 0x000fe80008000404 */
[----:B------:R-:W-:Y:S01]  /*9b20*/  STS.U16 [R30+UR4+0x8a80], R28 ;  /* 0x008a801c1e007988 */ /* 0x000fe20008000404 */
[----:B-1----:R-:W-:-:S03]  /*9b30*/  IMAD.MOV.U32 R15, RZ, RZ, R68 ;  /* 0x000000ffff0f7224 */ /* 0x002fc600078e0044 */
[----:B------:R-:W-:Y:S04]  /*9b40*/  STS.U16 [R30+UR4+0xe80], R31 ;  /* 0x000e801f1e007988 */ /* 0x000fe80008000404 */
[----:B------:R-:W-:Y:S04]  /*9b50*/  STS.U16 [R30+UR4+0x8e80], R37 ;  /* 0x008e80251e007988 */ /* 0x000fe80008000404 */
[----:B------:R-:W-:Y:S04]  /*9b60*/  STS.U16 [R30+UR4+0x1280], R36 ;  /* 0x001280241e007988 */ /* 0x000fe80008000404 */
[----:B------:R-:W-:Y:S01]  /*9b70*/  STS.U16 [R30+UR4+0x9280], R39 ;  /* 0x009280271e007988 */ /* 0x000fe20008000404 */
[----:B------:R-:W-:-:S03]  /*9b80*/  @!P6 IMAD.MOV R15, RZ, RZ, -R15 ;  /* 0x000000ffff0fe224 */ /* 0x000fc600078e0a0f */
[----:B------:R-:W-:Y:S01]  /*9b90*/  STS.U16 [R30+UR4+0x1680], R38 ;  /* 0x001680261e007988 */ /* 0x000fe20008000404 */
[----:B------:R-:W-:-:S03]  /*9ba0*/  ISETP.GT.U32.AND P6, PT, R2, R70, PT ;  /* 0x000000460200720c */ /* 0x000fc60003fc4070 */
        /* <DEDUP_REMOVED lines=12> */
[----:B------:R-:W-:Y:S01]  /*9c70*/  STS.U16 [R30+UR4+0xae80], R67 ;  /* 0x00ae80431e007988 */ /* 0x000fe20008000404 */
[----:B------:R-:W-:-:S03]  /*9c80*/  @!P6 IMAD.IADD R70, R70, 0x1, -R2 ;  /* 0x000000014646e824 */ /* 0x000fc600078e0a02 */
[----:B------:R-:W-:Y:S04]  /*9c90*/  STS.U16 [R30+UR4+0x3280], R85 ;  /* 0x003280551e007988 */ /* 0x000fe80008000404 */
[----:B------:R-:W-:Y:S04]  /*9ca0*/  STS.U16 [R30+UR4+0xb280], R55 ;  /* 0x00b280371e007988 */ /* 0x000fe80008000404 */
[----:B------:R1:W-:Y:S01]  /*9cb0*/  STS.U16 [R30+UR4+0x3680], R54 ;  /* 0x003680361e007988 */ /* 0x0003e20008000404 */
[----:B------:R-:W-:Y:S01]  /*9cc0*/  ISETP.GT.U32.AND P6, PT, R2, R70, PT ;  /* 0x000000460200720c */ /* 0x000fe20003fc4070 */
[----:B------:R-:W-:-:S02]  /*9cd0*/  VIADD R68, R57, 0x1b ;  /* 0x0000001b39447836 */ /* 0x000fc40000000000 */
[----:B0-----:R-:W3:Y:S01]  /*9ce0*/  LDL.LU R23, [R1+0x16c4] ;  /* 0x0016c40001177983 */ /* 0x001ee20000300800 */
[----:B-1----:R-:W-:Y:S02]  /*9cf0*/  IMAD.WIDE R54, R35, 0x2, R62 ;  /* 0x0000000223367825 */ /* 0x002fe400078e023e */
[----:B------:R-:W-:Y:S01]  /*9d00*/  IABS R74, R68 ;  /* 0x00000044004a7213 */ /* 0x000fe20000000000 */
[----:B------:R0:W-:Y:S04]  /*9d10*/  STS.U16 [R30+UR4+0xb680], R47 ;  /* 0x00b6802f1e007988 */ /* 0x0001e80008000404 */
[----:B------:R1:W4:Y:S01]  /*9d20*/  @!P3 LDG.E.U16 R18, desc[UR20][R54.64] ;  /* 0x000000143612b981 */ /* 0x000322000c1e1500 */
[----:B------:R-:W-:Y:S01]  /*9d30*/  ISETP.GE.AND P5, PT, R68, RZ, PT ;  /* 0x000000ff4400720c */ /* 0x000fe20003fa6270 */
[----:B------:R-:W-:Y:S01]  /*9d40*/  IMAD R68, R2, R77, R72 ;  /* 0x0000004d02447224 */ /* 0x000fe200078e0248 */
[----:B------:R-:W-:Y:S01]  /*9d50*/  IADD3 R72, PT, PT, R58, -0x20, RZ ;  /* 0xffffffe03a487810 */ /* 0x000fe20007ffe0ff */
[----:B------:R-:W-:Y:S01]  /*9d60*/  STS.U16 [R30+UR4+0x3a80], R91 ;  /* 0x003a805b1e007988 */ /* 0x000fe20008000404 */
[----:B------:R-:W-:-:S02]  /*9d70*/  ISETP.GE.AND P3, PT, R73, RZ, PT ;  /* 0x000000ff4900720c */ /* 0x000fc40003f66270 */
[----:B0-----:R-:W-:Y:S01]  /*9d80*/  LOP3.LUT R47, R3, 0x60, RZ, 0x3c, !PT ;  /* 0x00000060032f7812 */ /* 0x001fe200078e3cff */
[----:B------:R-:W-:Y:S01]  /*9d90*/  STS.U16 [R30+UR4+0xba80], R90 ;  /* 0x00ba805a1e007988 */ /* 0x000fe20008000404 */
[----:B------:R-:W-:Y:S02]  /*9da0*/  IMAD.MOV R73, RZ, RZ, -R76 ;  /* 0x000000ffff497224 */ /* 0x000fe400078e0a4c */
[----:B------:R-:W-:Y:S01]  /*9db0*/  @!P6 IMAD.IADD R70, R70, 0x1, -R2 ;  /* 0x000000014646e824 */ /* 0x000fe200078e0a02 */
[----:B------:R-:W-:Y:S01]  /*9dc0*/  STS.U16 [R30+UR4+0x3e80], R89 ;  /* 0x003e80591e007988 */ /* 0x000fe20008000404 */
[----:B------:R-:W-:Y:S01]  /*9dd0*/  ISETP.GE.U32.AND P6, PT, R72, 0x7fffff61, PT ;  /* 0x7fffff614800780c */ /* 0x000fe20003fc6070 */
[----:B------:R-:W-:Y:S02]  /*9de0*/  IMAD R69, R2, R73, R69 ;  /* 0x0000004902457224 */ /* 0x000fe400078e0245 */
[----:B------:R-:W-:Y:S01]  /*9df0*/  STS.U16 [R30+UR4+0xbe80], R88 ;  /* 0x00be80581e007988 */ /* 0x000fe20008000404 */
[----:B------:R-:W-:-:S03]  /*9e00*/  IMAD R73, R66, 0x1f, RZ ;  /* 0x0000001f42497824 */ /* 0x000fc600078e02ff */
[----:B------:R-:W-:Y:S04]  /*9e10*/  STS.U16 [R47+UR4+0x300], R87 ;  /* 0x000300572f007988 */ /* 0x000fe80008000404 */
[----:B------:R-:W-:Y:S04]  /*9e20*/  STS.U16 [R47+UR4+0x8300], R86 ;  /* 0x008300562f007988 */ /* 0x000fe80008000404 */
[----:B------:R-:W-:Y:S04]  /*9e30*/  STS.U16 [R47+UR4+0x700], R84 ;  /* 0x000700542f007988 */ /* 0x000fe80008000404 */
[----:B------:R-:W-:Y:S04]  /*9e40*/  STS.U16 [R47+UR4+0x8700], R83 ;  /* 0x008700532f007988 */ /* 0x000fe80008000404 */
[----:B------:R-:W-:Y:S04]  /*9e50*/  STS.U16 [R47+UR4+0xb00], R82 ;  /* 0x000b00522f007988 */ /* 0x000fe80008000404 */
[----:B------:R0:W-:Y:S04]  /*9e60*/  STS.U16 [R47+UR4+0x8b00], R81 ;  /* 0x008b00512f007988 */ /* 0x0001e80008000404 */
[----:B------:R-:W2:Y:S01]  /*9e70*/  LDL.LU R22, [R1+0x16c0] ;  /* 0x0016c00001167983 */ /* 0x000ea20000300800 */
[----:B0-----:R-:W-:-:S03]  /*9e80*/  IMAD.WIDE R80, R73, 0x2, R64 ;  /* 0x0000000249507825 */ /* 0x001fc600078e0240 */
[----:B------:R-:W-:Y:S04]  /*9e90*/  STL [R1+0x1284], R13 ;  /* 0x0012840d01007387 */ /* 0x000fe80000100800 */
[----:B------:R-:W-:Y:S04]  /*9ea0*/  STL [R1+0x1400], R13 ;  /* 0x0014000d01007387 */ /* 0x000fe80000100800 */
[----:B------:R-:W2:Y:S04]  /*9eb0*/  LDL.LU R25, [R1+0x16bc] ;  /* 0x0016bc0001197983 */ /* 0x000ea80000300800 */
[----:B------:R-:W3:Y:S04]  /*9ec0*/  @!P6 LDG.E.U16 R78, desc[UR20][R80.64] ;  /* 0x00000014504ee981 */ /* 0x000ee8000c1e1500 */
[----:B------:R-:W3:Y:S04]  /*9ed0*/  LDL.LU R24, [R1+0x16b8] ;  /* 0x0016b80001187983 */ /* 0x000ee80000300800 */
        /* <DEDUP_REMOVED lines=23> */
[----:B------:R-:W-:Y:S04]  /*a050*/  STL [R1+0x14d0], R3 ;  /* 0x0014d00301007387 */ /* 0x000fe80000100800 */
[----:B------:R-:W-:Y:S04]  /*a060*/  STL [R1+0x126c], R30 ;  /* 0x00126c1e01007387 */ /* 0x000fe80000100800 */
[----:B------:R-:W-:Y:S04]  /*a070*/  STL [R1+0x1514], R30 ;  /* 0x0015141e01007387 */ /* 0x000fe80000100800 */
[----:B------:R-:W-:Y:S04]  /*a080*/  STL [R1+0x1650], R47 ;  /* 0x0016502f01007387 */ /* 0x000fe80000100800 */
[----:B------:R-:W-:Y:S04]  /*a090*/  STL.64 [R1+0x4d0], R54 ;  /* 0x0004d03601007387 */ /* 0x000fe80000100a00 */
[----:B------:R0:W-:Y:S02]  /*a0a0*/  STS.U16 [R47+UR4+0xf00], R75 ;  /* 0x000f004b2f007988 */ /* 0x0001e40008000404 */
[----:B0-----:R-:W-:-:S04]  /*a0b0*/  IMAD.HI.U32 R75, R0, R74, RZ ;  /* 0x0000004a004b7227 */ /* 0x001fc800078e00ff */
[----:B------:R-:W-:Y:S02]  /*a0c0*/  IMAD.MOV R75, RZ, RZ, -R75 ;  /* 0x000000ffff4b7224 */ /* 0x000fe400078e0a4b */
[----:B-1----:R-:W-:-:S04]  /*a0d0*/  IMAD.WIDE R54, R73, 0x2, R62 ;  /* 0x0000000249367825 */ /* 0x002fc800078e023e */
[----:B------:R-:W-:Y:S01]  /*a0e0*/  IMAD R76, R66, 0x26, RZ ;  /* 0x00000026424c7824 */ /* 0x000fe200078e02ff */
[----:B------:R0:W3:Y:S04]  /*a0f0*/  @!P6 LDG.E.U16 R11, desc[UR20][R54.64] ;  /* 0x00000014360be981 */ /* 0x0000e8000c1e1500 */
[----:B----4-:R1:W-:Y:S02]  /*a100*/  STL [R1+0x810], R18 ;  /* 0x0008101201007387 */ /* 0x0103e40000100800 */
[----:B-1----:R-:W-:-:S04]  /*a110*/  IMAD.MOV.U32 R18, RZ, RZ, R71 ;  /* 0x000000ffff127224 */ /* 0x002fc800078e0047 */
[----:B------:R-:W-:Y:S01]  /*a120*/  @!P2 IMAD.MOV R18, RZ, RZ, -R18 ;  /* 0x000000ffff12a224 */ /* 0x000fe200078e0a12 */
[C---:B------:R-:W-:Y:S01]  /*a130*/  ISETP.GT.U32.AND P2, PT, R2.reuse, R69, PT ;  /* 0x000000450200720c */ /* 0x040fe20003f44070 */
[----:B------:R-:W-:Y:S02]  /*a140*/  IMAD R71, R2, R75, R74 ;  /* 0x0000004b02477224 */ /* 0x000fe400078e024a */
[----:B------:R-:W-:Y:S01]  /*a150*/  VIADD R74, R58, 0xffffffd9 ;  /* 0xffffffd93a4a7836 */ /* 0x000fe20000000000 */
[----:B------:R-:W-:Y:S09]  /*a160*/  STL.64 [R1+0x4c8], R80 ;  /* 0x0004c85001007387 */ /* 0x000ff20000100a00 */
[----:B------:R-:W-:Y:S01]  /*a170*/  @!P2 IMAD.IADD R69, R69, 0x1, -R2 ;  /* 0x000000014545a824 */ /* 0x000fe200078e0a02 */
[----:B------:R-:W-:Y:S01]  /*a180*/  ISETP.GE.U32.AND P2, PT, R74, 0x7fffff5a, PT ;  /* 0x7fffff5a4a00780c */ /* 0x000fe20003f46070 */
[----:B------:R0:W-:Y:S02]  /*a190*/  STL.64 [R1+0x4c0], R54 ;  /* 0x0004c03601007387 */ /* 0x0001e40000100a00 */
[----:B0-----:R-:W-:-:S10]  /*a1a0*/  IMAD.WIDE R54, R76, 0x2, R62 ;  /* 0x000000024c367825 */ /* 0x001fd400078e023e */
[----:B------:R-:W4:Y:S01]  /*a1b0*/  @!P2 LDG.E.U16 R8, desc[UR20][R54.64] ;  /* 0x000000143608a981 */ /* 0x000f22000c1e1500 */
[----:B--2---:R-:W-:-:S03]  /*a1c0*/  PRMT R25, RZ, 0x7610, R25 ;  /* 0x00007610ff197816 */ /* 0x004fc60000000019 */
[----:B---3--:R0:W-:Y:S02]  /*a1d0*/  STL [R1+0x99c], R78 ;  /* 0x00099c4e01007387 */ /* 0x0081e40000100800 */
[----:B0-----:R-:W-:-:S05]  /*a1e0*/  IMAD.WIDE R78, R76, 0x2, R64 ;  /* 0x000000024c4e7825 */ /* 0x001fca00078e0240 */
[----:B------:R-:W2:Y:S01]  /*a1f0*/  @!P2 LDG.E.U16 R25, desc[UR20][R78.64] ;  /* 0x000000144e19a981 */ /* 0x000ea2000c1e1500 */
[----:B------:R-:W-:Y:S01]  /*a200*/  ISETP.GT.U32.AND P6, PT, R2, R69, PT ;  /* 0x000000450200720c */ /* 0x000fe20003fc4070 */
[C---:B------:R-:W-:Y:S02]  /*a210*/  VIADD R72, R57.reuse, 0x1c ;  /* 0x0000001c39487836 */ /* 0x040fe40000000000 */
[----:B------:R-:W-:Y:S02]  /*a220*/  IMAD.MOV.U32 R35, RZ, RZ, R70 ;  /* 0x000000ffff237224 */ /* 0x000fe400078e0046 */
[----:B------:R-:W-:Y:S01]  /*a230*/  VIADD R73, R57, 0x1d ;  /* 0x0000001d39497836 */ /* 0x000fe20000000000 */
[----:B------:R-:W-:Y:S01]  /*a240*/  IABS R70, R72 ;  /* 0x0000004800467213 */ /* 0x000fe20000000000 */
[----:B------:R-:W-:Y:S03]  /*a250*/  STL.64 [R1+0x458], R78 ;  /* 0x0004584e01007387 */ /* 0x000fe60000100a00 */
[----:B------:R-:W-:Y:S01]  /*a260*/  IABS R75, R73 ;  /* 0x00000049004b7213 */ /* 0x000fe20000000000 */
[----:B------:R-:W-:Y:S01]  /*a270*/  IMAD.HI.U32 R74, R0, R70, RZ ;  /* 0x00000046004a7227 */ /* 0x000fe200078e00ff */
[----:B------:R-:W-:Y:S03]  /*a280*/  STL.64 [R1+0x450], R54 ;  /* 0x0004503601007387 */ /* 0x000fe60000100a00 */
[----:B------:R-:W-:-:S02]  /*a290*/  @!P6 IMAD.IADD R69, R69, 0x1, -R2 ;  /* 0x000000014545e824 */ /* 0x000fc400078e0a02 */
[----:B------:R-:W-:Y:S02]  /*a2a0*/  IMAD.MOV R74, RZ, RZ, -R74 ;  /* 0x000000ffff4a7224 */ /* 0x000fe400078e0a4a */
[----:B------:R-:W-:Y:S02]  /*a2b0*/  VIADD R76, R58, 0xffffffd8 ;  /* 0xffffffd83a4c7836 */ /* 0x000fe40000000000 */
[C---:B------:R-:W-:Y:S01]  /*a2c0*/  IMAD R70, R2.reuse, R74, R70 ;  /* 0x0000004a02467224 */ /* 0x040fe200078e0246 */
[----:B------:R-:W-:Y:S01]  /*a2d0*/  PRMT R24, RZ, 0x7610, R24 ;  /* 0x00007610ff187816 */ /* 0x000fe20000000018 */
[----:B------:R-:W-:Y:S01]  /*a2e0*/  @!P4 IMAD.MOV R35, RZ, RZ, -R35 ;  /* 0x000000ffff23c224 */ /* 0x000fe200078e0a23 */
[----:B------:R-:W-:Y:S01]  /*a2f0*/  ISETP.GT.U32.AND P4, PT, R2, R68, PT ;  /* 0x000000440200720c */ /* 0x000fe20003f84070 */
[----:B--2---:R-:W-:Y:S04]  /*a300*/  STL [R1+0x1518], R25 ;  /* 0x0015181901007387 */ /* 0x004fe80000100800 */
[----:B----4-:R-:W-:Y:S04]  /*a310*/  STL [R1+0x151c], R8 ;  /* 0x00151c0801007387 */ /* 0x010fe80000100800 */
[----:B------:R0:W-:Y:S02]  /*a320*/  STL [R1+0x998], R11 ;  /* 0x0009980b01007387 */ /* 0x0001e40000100800 */
[----:B0-----:R-:W-:Y:S01]  /*a330*/  MOV R11, R69 ;  /* 0x00000045000b7202 */ /* 0x001fe20000000f00 */
[----:B------:R-:W-:-:S04]  /*a340*/  IMAD.MOV.U32 R69, RZ, RZ, R75 ;  /* 0x000000ffff457224 */ /* 0x000fc800078e004b */
[----:B------:R-:W-:-:S04]  /*a350*/  IMAD.HI.U32 R74, R0, R69, RZ ;  /* 0x00000045004a7227 */ /* 0x000fc800078e00ff */
[----:B------:R-:W-:Y:S01]  /*a360*/  @!P0 IMAD.MOV R11, RZ, RZ, -R11 ;  /* 0x000000ffff0b8224 */ /* 0x000fe200078e0a0b */
[----:B------:R-:W-:Y:S01]  /*a370*/  ISETP.GE.U32.AND P0, PT, R76, 0x7fffff59, PT ;  /* 0x7fffff594c00780c */ /* 0x000fe20003f06070 */
[----:B------:R-:W-:-:S04]  /*a380*/  IMAD.MOV R74, RZ, RZ, -R74 ;  /* 0x000000ffff4a7224 */ /* 0x000fc800078e0a4a */
[----:B------:R-:W-:Y:S02]  /*a390*/  IMAD R69, R2, R74, R69 ;  /* 0x0000004a02457224 */ /* 0x000fe400078e0245 */
[----:B------:R-:W-:-:S04]  /*a3a0*/  IMAD R74, R66, 0x27, RZ ;  /* 0x00000027424a7824 */ /* 0x000fc800078e02ff */
[----:B------:R-:W-:-:S05]  /*a3b0*/  IMAD.WIDE R54, R74, 0x2, R62 ;  /* 0x000000024a367825 */ /* 0x000fca00078e023e */
[----:B------:R-:W2:Y:S01]  /*a3c0*/  @!P0 LDG.E.U16 R24, desc[UR20][R54.64] ;  /* 0x0000001436188981 */ /* 0x000ea2000c1e1500 */
[----:B------:R-:W-:Y:S01]  /*a3d0*/  @!P4 IMAD.IADD R68, R68, 0x1, -R2 ;  /* 0x000000014444c824 */ /* 0x000fe200078e0a02 */
[----:B------:R-:W-:-:S04]  /*a3e0*/  ISETP.GT.U32.AND P6, PT, R2, R71, PT ;  /* 0x000000470200720c */ /* 0x000fc80003fc4070 */
[----:B------:R-:W-:-:S09]  /*a3f0*/  ISETP.GT.U32.AND P4, PT, R2, R68, PT ;  /* 0x000000440200720c */ /* 0x000fd20003f84070 */
[----:B------:R-:W-:-:S04]  /*a400*/  @!P6 IMAD.IADD R71, R71, 0x1, -R2 ;  /* 0x000000014747e824 */ /* 0x000fc800078e0a02 */
[----:B------:R-:W-:Y:S01]  /*a410*/  @!P4 IMAD.IADD R68, R68, 0x1, -R2 ;  /* 0x000000014444c824 */ /* 0x000fe200078e0a02 */
[C---:B------:R-:W-:Y:S02]  /*a420*/  ISETP.GT.U32.AND P4, PT, R2.reuse, R70, PT ;  /* 0x000000460200720c */ /* 0x040fe40003f84070 */
[----:B------:R-:W-:Y:S01]  /*a430*/  ISETP.GT.U32.AND P6, PT, R2, R71, PT ;  /* 0x000000470200720c */ /* 0x000fe20003fc4070 */
[----:B------:R-:W-:Y:S01]  /*a440*/  IMAD.WIDE R78, R74, 0x2, R64 ;  /* 0x000000024a4e7825 */ /* 0x000fe200078e0240 */
[----:B------:R-:W-:-:S09]  /*a450*/  ISETP.GE.AND P2, PT, R72, RZ, PT ;  /* 0x000000ff4800720c */ /* 0x000fd20003f46270 */
[--C-:B------:R-:W-:Y:S02]  /*a460*/  @!P4 IMAD.IADD R70, R70, 0x1, -R2.reuse ;  /* 0x000000014646c824 */ /* 0x100fe400078e0a02 */
[----:B------:R-:W-:Y:S01]  /*a470*/  @!P6 IMAD.IADD R71, R71, 0x1, -R2 ;  /* 0x000000014747e824 */ /* 0x000fe200078e0a02 */
[----:B------:R0:W-:Y:S02]  /*a480*/  STL.64 [R1+0x448], R78 ;  /* 0x0004484e01007387 */ /* 0x0001e40000100a00 */
[----:B------:R-:W-:Y:S01]  /*a490*/  ISETP.GT.U32.AND P4, PT, R2, R70, PT ;  /* 0x000000460200720c */ /* 0x000fe20003f84070 */
[----:B------:R-:W-:Y:S01]  /*a4a0*/  VIADD R72, R57, 0x1e ;  /* 0x0000001e39487836 */ /* 0x000fe20000000000 */
[----:B------:R-:W-:Y:S01]  /*a4b0*/  STL.64 [R1+0x440], R54 ;  /* 0x0004403601007387 */ /* 0x000fe20000100a00 */
[----:B------:R-:W-:-:S03]  /*a4c0*/  PRMT R56, RZ, 0x7610, R56 ;  /* 0x00007610ff387816 */ /* 0x000fc60000000038 */
[----:B------:R-:W-:Y:S02]  /*a4d0*/  IABS R75, R72 ;  /* 0x00000048004b7213 */ /* 0x000fe40000000000 */
[----:B------:R-:W-:Y:S01]  /*a4e0*/  ISETP.GE.AND P6, PT, R72, RZ, PT ;  /* 0x000000ff4800720c */ /* 0x000fe20003fc6270 */
[----:B------:R-:W-:Y:S01]  /*a4f0*/  VIADD R72, R58, 0xffffffd0 ;  /* 0xffffffd03a487836 */ /* 0x000fe20000000000 */
[----:B------:R0:W3:Y:S01]  /*a500*/  @!P0 LDG.E.U16 R56, desc[UR20][R78.64] ;  /* 0x000000144e388981 */ /* 0x0000e2000c1e1500 */
[----:B------:R-:W-:Y:S02]  /*a510*/  IMAD R77, R66, 0x2e, RZ ;  /* 0x0000002e424d7824 */ /* 0x000fe400078e02ff */
[----:B------:R-:W-:Y:S01]  /*a520*/  @!P4 IMAD.IADD R70, R70, 0x1, -R2 ;  /* 0x000000014646c824 */ /* 0x000fe200078e0a02 */
[----:B------:R-:W-:Y:S01]  /*a530*/  ISETP.GE.U32.AND P4, PT, R72, 0x7fffff51, PT ;  /* 0x7fffff514800780c */ /* 0x000fe20003f86070 */
[----:B------:R-:W-:Y:S01]  /*a540*/  IMAD.WIDE R86, R77, 0x2, R64 ;  /* 0x000000024d567825 */ /* 0x000fe200078e0240 */
[----:B------:R-:W-:-:S03]  /*a550*/  PRMT R42, RZ, 0x7610, R42 ;  /* 0x00007610ff2a7816 */ /* 0x000fc6000000002a */
[----:B0-----:R-:W-:Y:S01]  /*a560*/  IMAD R78, R66, 0x2f, RZ ;  /* 0x0000002f424e7824 */ /* 0x001fe200078e02ff */
[----:B------:R-:W-:-:S03]  /*a570*/  PRMT R39, RZ, 0x7610, R39 ;  /* 0x00007610ff277816 */ /* 0x000fc60000000027 */
[----:B------:R-:W-:-:S05]  /*a580*/  IMAD.WIDE R80, R78, 0x2, R64 ;  /* 0x000000024e507825 */ /* 0x000fca00078e0240 */
[----:B------:R-:W4:Y:S04]  /*a590*/  @!P4 LDG.E.U16 R39, desc[UR20][R80.64] ;  /* 0x000000145027c981 */ /* 0x000f28000c1e1500 */
[----:B--2---:R0:W-:Y:S02]  /*a5a0*/  STL [R1+0x980], R24 ;  /* 0x0009801801007387 */ /* 0x0041e40000100800 */
[----:B0-----:R-:W-:Y:S01]  /*a5b0*/  MOV R24, R71 ;  /* 0x0000004700187202 */ /* 0x001fe20000000f00 */
[----:B------:R-:W-:-:S04]  /*a5c0*/  VIADD R71, R58, 0xffffffd1 ;  /* 0xffffffd13a477836 */ /* 0x000fc80000000000 */
[----:B------:R-:W-:Y:S01]  /*a5d0*/  @!P5 IMAD.MOV R24, RZ, RZ, -R24 ;  /* 0x000000ffff18d224 */ /* 0x000fe200078e0a18 */
[----:B------:R-:W-:-:S13]  /*a5e0*/  ISETP.GE.U32.AND P5, PT, R71, 0x7fffff52, PT ;  /* 0x7fffff524700780c */ /* 0x000fda0003fa6070 */
[----:B------:R-:W2:Y:S01]  /*a5f0*/  @!P5 LDG.E.U16 R42, desc[UR20][R86.64] ;  /* 0x00000014562ad981 */ /* 0x000ea2000c1e1500 */
[----:B------:R-:W-:Y:S02]  /*a600*/  IMAD.MOV.U32 R92, RZ, RZ, R68 ;  /* 0x000000ffff5c7224 */ /* 0x000fe400078e0044 */
[----:B------:R-:W-:Y:S01]  /*a610*/  IMAD.MOV.U32 R68, RZ, RZ, R75 ;  /* 0x000000ffff447224 */ /* 0x000fe200078e004b */
[----:B------:R-:W-:Y:S01]  /*a620*/  ISETP.GT.U32.AND P0, PT, R2, R69, PT ;  /* 0x000000450200720c */ /* 0x000fe20003f04070 */
[----:B------:R-:W-:Y:S01]  /*a630*/  @!P3 IMAD.MOV R92, RZ, RZ, -R92 ;  /* 0x000000ffff5cb224 */ /* 0x000fe200078e0a5c */
[----:B------:R-:W-:Y:S01]  /*a640*/  ISETP.GE.AND P3, PT, R73, RZ, PT ;  /* 0x000000ff4900720c */ /* 0x000fe20003f66270 */
[----:B------:R-:W-:-:S04]  /*a650*/  IMAD.HI.U32 R73, R0, R68, RZ ;  /* 0x0000004400497227 */ /* 0x000fc800078e00ff */
[----:B------:R-:W-:-:S04]  /*a660*/  IMAD.MOV R73, RZ, RZ, -R73 ;  /* 0x000000ffff497224 */ /* 0x000fc800078e0a49 */
[----:B------:R-:W-:Y:S02]  /*a670*/  IMAD R68, R2, R73, R68 ;  /* 0x0000004902447224 */ /* 0x000fe400078e0244 */
[----:B------:R-:W-:-:S03]  /*a680*/  @!P0 IMAD.IADD R69, R69, 0x1, -R2 ;  /* 0x0000000145458824 */ /* 0x000fc600078e0a02 */
[----:B------:R-:W-:Y:S01]  /*a690*/  ISETP.GT.U32.AND P0, PT, R2, R68, PT ;  /* 0x000000440200720c */ /* 0x000fe20003f04070 */
[----:B------:R-:W-:Y:S01]  /*a6a0*/  IMAD.WIDE R82, R77, 0x2, R62 ;  /* 0x000000024d527825 */ /* 0x000fe200078e023e */
[----:B------:R-:W-:Y:S01]  /*a6b0*/  PRMT R36, RZ, 0x7610, R36 ;  /* 0x00007610ff247816 */ /* 0x000fe20000000024 */
[----:B---3--:R-:W-:Y:S02]  /*a6c0*/  STL [R1+0x984], R56 ;  /* 0x0009843801007387 */ /* 0x008fe40000100800 */
[----:B------:R-:W-:Y:S02]  /*a6d0*/  IMAD.WIDE R54, R78, 0x2, R62 ;  /* 0x000000024e367825 */ /* 0x000fe400078e023e */
[----:B------:R-:W-:Y:S04]  /*a6e0*/  STL.64 [R1+0x3d8], R86 ;  /* 0x0003d85601007387 */ /* 0x000fe80000100a00 */
[----:B------:R-:W-:Y:S02]  /*a6f0*/  STL.64 [R1+0x3d0], R82 ;  /* 0x0003d05201007387 */ /* 0x000fe40000100a00 */
[----:B------:R-:W-:Y:S01]  /*a700*/  @!P0 IMAD.IADD R68, R68, 0x1, -R2 ;  /* 0x0000000144448824 */ /* 0x000fe200078e0a02 */
[----:B------:R-:W-:Y:S01]  /*a710*/  ISETP.GT.U32.AND P0, PT, R2, R69, PT ;  /* 0x000000450200720c */ /* 0x000fe20003f04070 */
[----:B------:R0:W3:Y:S01]  /*a720*/  @!P4 LDG.E.U16 R36, desc[UR20][R54.64] ;  /* 0x000000143624c981 */ /* 0x0000e2000c1e1500 */
[----:B------:R-:W-:-:S02]  /*a730*/  VIADD R71, R57, 0x1f ;  /* 0x0000001f39477836 */ /* 0x000fc40000000000 */
[----:B------:R-:W-:Y:S01]  /*a740*/  VIADD R72, R57, 0x20 ;  /* 0x0000002039487836 */ /* 0x000fe20000000000 */
[----:B------:R-:W-:Y:S02]  /*a750*/  PRMT R47, RZ, 0x7610, R47 ;  /* 0x00007610ff2f7816 */ /* 0x000fe4000000002f */
[----:B------:R-:W-:Y:S02]  /*a760*/  IABS R73, R71 ;  /* 0x0000004700497213 */ /* 0x000fe40000000000 */
[----:B------:R-:W-:Y:S02]  /*a770*/  IABS R74, R72 ;  /* 0x00000048004a7213 */ /* 0x000fe40000000000 */
[----:B------:R-:W3:Y:S01]  /*a780*/  @!P5 LDG.E.U16 R47, desc[UR20][R82.64] ;  /* 0x00000014522fd981 */ /* 0x000ee2000c1e1500 */
[----:B------:R-:W-:Y:S01]  /*a790*/  IMAD.HI.U32 R75, R0, R73, RZ ;  /* 0x00000049004b7227 */ /* 0x000fe200078e00ff */
[----:B------:R-:W-:-:S03]  /*a7a0*/  ISETP.GE.AND P5, PT, R71, RZ, PT ;  /* 0x000000ff4700720c */ /* 0x000fc60003fa6270 */
[----:B------:R-:W-:Y:S02]  /*a7b0*/  @!P0 IMAD.IADD R69, R69, 0x1, -R2 ;  /* 0x0000000145458824 */ /* 0x000fe400078e0a02 */
[----:B------:R-:W-:Y:S02]  /*a7c0*/  IMAD.MOV R71, RZ, RZ, -R75 ;  /* 0x000000ffff477224 */ /* 0x000fe400078e0a4b */
[----:B------:R-:W-:Y:S01]  /*a7d0*/  IMAD R75, R66, 0x36, RZ ;  /* 0x00000036424b7824 */ /* 0x000fe200078e02ff */
[----:B------:R-:W-:Y:S02]  /*a7e0*/  PRMT R19, RZ, 0x7610, R19 ;  /* 0x00007610ff137816 */ /* 0x000fe40000000013 */
[----:B------:R-:W-:Y:S01]  /*a7f0*/  PRMT R30, RZ, 0x7610, R30 ;  /* 0x00007610ff1e7816 */ /* 0x000fe2000000001e */
[----:B------:R-:W-:Y:S01]  /*a800*/  IMAD.WIDE R78, R75, 0x2, R64 ;  /* 0x000000024b4e7825 */ /* 0x000fe200078e0240 */
[----:B--2---:R-:W-:Y:S04]  /*a810*/  STL [R1+0x1520], R42 ;  /* 0x0015202a01007387 */ /* 0x004fe80000100800 */
[----:B------:R-:W-:Y:S04]  /*a820*/  STL.64 [R1+0x3c8], R80 ;  /* 0x0003c85001007387 */ /* 0x000fe80000100a00 */
[----:B------:R-:W-:Y:S04]  /*a830*/  STL.64 [R1+0x3c0], R54 ;  /* 0x0003c03601007387 */ /* 0x000fe80000100a00 */
[----:B----4-:R1:W-:Y:S02]  /*a840*/  STL [R1+0x97c], R39 ;  /* 0x00097c2701007387 */ /* 0x0103e40000100800 */
[----:B-1----:R-:W-:-:S04]  /*a850*/  IMAD.MOV.U32 R39, RZ, RZ, R70 ;  /* 0x000000ffff277224 */ /* 0x002fc800078e0046 */
[----:B------:R-:W-:Y:S01]  /*a860*/  @!P2 IMAD.MOV R39, RZ, RZ, -R39 ;  /* 0x000000ffff27a224 */ /* 0x000fe200078e0a27 */
[----:B------:R-:W-:Y:S02]  /*a870*/  ISETP.GE.AND P2, PT, R72, RZ, PT ;  /* 0x000000ff4800720c */ /* 0x000fe40003f46270 */
[----:B------:R-:W-:-:S04]  /*a880*/  IADD3 R72, PT, PT, R58, -0x37, RZ ;  /* 0xffffffc93a487810 */ /* 0x000fc80007ffe0ff */
[----:B------:R-:W-:Y:S01]  /*a890*/  ISETP.GE.U32.AND P0, PT, R72, 0x7fffff4a, PT ;  /* 0x7fffff4a4800780c */ /* 0x000fe20003f06070 */
[----:B0-----:R-:W-:-:S12]  /*a8a0*/  IMAD.WIDE R54, R75, 0x2, R62 ;  /* 0x000000024b367825 */ /* 0x001fd800078e023e */
[----:B------:R0:W2:Y:S04]  /*a8b0*/  @!P0 LDG.E.U16 R19, desc[UR20][R54.64] ;  /* 0x0000001436138981 */ /* 0x0000a8000c1e1500 */
[----:B------:R1:W4:Y:S01]  /*a8c0*/  @!P0 LDG.E.U16 R30, desc[UR20][R78.64] ;  /* 0x000000144e1e8981 */ /* 0x000322000c1e1500 */
[C---:B------:R-:W-:Y:S01]  /*a8d0*/  ISETP.GT.U32.AND P4, PT, R2.reuse, R68, PT ;  /* 0x000000440200720c */ /* 0x040fe20003f84070 */
[----:B------:R-:W-:Y:S02]  /*a8e0*/  IMAD R71, R2, R71, R73 ;  /* 0x0000004702477224 */ /* 0x000fe400078e0249 */
[----:B------:R-:W-:Y:S01]  /*a8f0*/  IMAD.HI.U32 R76, R0, R74, RZ ;  /* 0x0000004a004c7227 */ /* 0x000fe200078e00ff */
[----:B---3--:R3:W-:Y:S03]  /*a900*/  STL [R1+0x970], R36 ;  /* 0x0009702401007387 */ /* 0x0087e60000100800 */
[----:B------:R-:W-:-:S06]  /*a910*/  IMAD.MOV R70, RZ, RZ, -R76 ;  /* 0x000000ffff467224 */ /* 0x000fcc00078e0a4c */
[----:B------:R-:W-:Y:S01]  /*a920*/  @!P4 IMAD.IADD R68, R68, 0x1, -R2 ;  /* 0x000000014444c824 */ /* 0x000fe200078e0a02 */
[C---:B------:R-:W-:Y:S01]  /*a930*/  ISETP.GT.U32.AND P4, PT, R2.reuse, R71, PT ;  /* 0x000000470200720c */ /* 0x040fe20003f84070 */
[----:B------:R-:W-:Y:S02]  /*a940*/  IMAD R70, R2, R70, R74 ;  /* 0x0000004602467224 */ /* 0x000fe400078e024a */
[----:B---3--:R-:W-:-:S04]  /*a950*/  IMAD.MOV.U32 R36, RZ, RZ, R68 ;  /* 0x000000ffff247224 */ /* 0x008fc800078e0044 */
[----:B------:R-:W-:Y:S01]  /*a960*/  @!P6 IMAD.MOV R36, RZ, RZ, -R36 ;  /* 0x000000ffff24e224 */ /* 0x000fe200078e0a24 */
[----:B------:R-:W-:Y:S01]  /*a970*/  ISETP.GT.U32.AND P6, PT, R2, R70, PT ;  /* 0x000000460200720c */ /* 0x000fe20003fc4070 */
[----:B------:R-:W-:-:S04]  /*a980*/  VIADD R72, R57, 0x21 ;  /* 0x0000002139487836 */ /* 0x000fc80000000000 */
[----:B------:R-:W-:Y:S02]  /*a990*/  @!P4 IMAD.IADD R71, R71, 0x1, -R2 ;  /* 0x000000014747c824 */ /* 0x000fe400078e0a02 */
[----:B------:R-:W-:-:S03]  /*a9a0*/  IMAD.MOV.U32 R42, RZ, RZ, R69 ;  /* 0x000000ffff2a7224 */ /* 0x000fc600078e0045 */
[----:B------:R-:W-:Y:S01]  /*a9b0*/  ISETP.GT.U32.AND P4, PT, R2, R71, PT ;  /* 0x000000470200720c */ /* 0x000fe20003f84070 */
[----:B------:R-:W-:Y:S01]  /*a9c0*/  VIADD R73, R57, 0x22 ;  /* 0x0000002239497836 */ /* 0x000fe20000000000 */
[----:B------:R-:W-:Y:S01]  /*a9d0*/  IABS R69, R72 ;  /* 0x0000004800457213 */ /* 0x000fe20000000000 */
[----:B------:R-:W-:Y:S01]  /*a9e0*/  @!P3 IMAD.MOV R42, RZ, RZ, -R42 ;  /* 0x000000ffff2ab224 */ /* 0x000fe200078e0a2a */
[----:B------:R-:W-:Y:S02]  /*a9f0*/  ISETP.GE.AND P3, PT, R72, RZ, PT ;  /* 0x000000ff4800720c */ /* 0x000fe40003f66270 */
[----:B------:R-:W-:Y:S01]  /*aa00*/  IABS R72, R73 ;  /* 0x0000004900487213 */ /* 0x000fe20000000000 */
[----:B------:R-:W-:Y:S01]  /*aa10*/  IMAD.HI.U32 R76, R0, R69, RZ ;  /* 0x00000045004c7227 */ /* 0x000fe200078e00ff */
[----:B------:R-:W-:-:S03]  /*aa20*/  ISETP.GE.AND P0, PT, R73, RZ, PT ;  /* 0x000000ff4900720c */ /* 0x000fc60003f06270 */
[----:B------:R-:W-:Y:S01]  /*aa30*/  @!P6 IMAD.IADD R70, R70, 0x1, -R2 ;  /* 0x000000014646e824 */ /* 0x000fe200078e0a02 */
[----:B------:R-:W-:Y:S01]  /*aa40*/  STL [R1+0x974], R47 ;  /* 0x0009742f01007387 */ /* 0x000fe20000100800 */
[----:B------:R-:W-:Y:S02]  /*aa50*/  VIADD R68, R57, 0x23 ;  /* 0x0000002339447836 */ /* 0x000fe40000000000 */
[----:B------:R-:W-:Y:S01]  /*aa60*/  IMAD.HI.U32 R77, R0, R72, RZ ;  /* 0x00000048004d7227 */ /* 0x000fe200078e00ff */
[----:B------:R-:W-:Y:S01]  /*aa70*/  STL.64 [R1+0x358], R78 ;  /* 0x0003584e01007387 */ /* 0x000fe20000100a00 */
[C---:B------:R-:W-:Y:S02]  /*aa80*/  ISETP.GT.U32.AND P6, PT, R2.reuse, R70, PT ;  /* 0x000000460200720c */ /* 0x040fe40003fc4070 */
[----:B------:R-:W-:Y:S02]  /*aa90*/  IMAD.MOV R73, RZ, RZ, -R76 ;  /* 0x000000ffff497224 */ /* 0x000fe400078e0a4c */
[----:B------:R-:W-:Y:S01]  /*aaa0*/  @!P4 IMAD.IADD R71, R71, 0x1, -R2 ;  /* 0x000000014747c824 */ /* 0x000fe200078e0a02 */
[----:B------:R0:W-:Y:S01]  /*aab0*/  STL.64 [R1+0x350], R54 ;  /* 0x0003503601007387 */ /* 0x0001e20000100a00 */
[----:B------:R-:W-:Y:S01]  /*aac0*/  IABS R74, R68 ;  /* 0x00000044004a7213 */ /* 0x000fe20000000000 */
[----:B------:R-:W-:Y:S01]  /*aad0*/  IMAD R69, R2, R73, R69 ;  /* 0x0000004902457224 */ /* 0x000fe200078e0245 */
[----:B------:R-:W-:-:S02]  /*aae0*/  IADD3 R77, PT, PT, -R77, RZ, RZ ;  /* 0x000000ff4d4d7210 */ /* 0x000fc40007ffe1ff */
[----:B------:R-:W-:Y:S01]  /*aaf0*/  ISETP.GE.AND P4, PT, R68, RZ, PT ;  /* 0x000000ff4400720c */ /* 0x000fe20003f86270 */
[----:B------:R-:W-:-:S04]  /*ab00*/  IMAD.HI.U32 R75, R0, R74, RZ ;  /* 0x0000004a004b7227 */ /* 0x000fc800078e00ff */
[----:B------:R-:W-:Y:S02]  /*ab10*/  IMAD R68, R2, R77, R72 ;  /* 0x0000004d02447224 */ /* 0x000fe400078e0248 */
[----:B------:R-:W-:Y:S02]  /*ab20*/  VIADD R72, R58, 0xffffffc8 ;  /* 0xffffffc83a487836 */ /* 0x000fe40000000000 */
[----:B------:R-:W-:Y:S02]  /*ab30*/  IMAD.MOV R75, RZ, RZ, -R75 ;  /* 0x000000ffff4b7224 */ /* 0x000fe400078e0a4b */
[----:B------:R-:W-:Y:S01]  /*ab40*/  @!P6 IMAD.IADD R70, R70, 0x1, -R2 ;  /* 0x000000014646e824 */ /* 0x000fe200078e0a02 */
[----:B------:R-:W-:Y:S01]  /*ab50*/  ISETP.GE.U32.AND P6, PT, R72, 0x7fffff49, PT ;  /* 0x7fffff494800780c */ /* 0x000fe20003fc6070 */
[----:B------:R-:W-:Y:S01]  /*ab60*/  IMAD R73, R66, 0x37, RZ ;  /* 0x0000003742497824 */ /* 0x000fe200078e02ff */
[----:B------:R-:W-:Y:S02]  /*ab70*/  PRMT R44, RZ, 0x7610, R44 ;  /* 0x00007610ff2c7816 */ /* 0x000fe4000000002c */
[----:B------:R-:W-:Y:S01]  /*ab80*/  PRMT R45, RZ, 0x7610, R45 ;  /* 0x00007610ff2d7816 */ /* 0x000fe2000000002d */
[----:B0-----:R-:W-:-:S04]  /*ab90*/  IMAD.WIDE R54, R73, 0x2, R62 ;  /* 0x0000000249367825 */ /* 0x001fc800078e023e */
[----:B-1----:R-:W-:Y:S01]  /*aba0*/  IMAD.WIDE R78, R73, 0x2, R64 ;  /* 0x00000002494e7825 */ /* 0x002fe200078e0240 */
[----:B------:R-:W-:-:S03]  /*abb0*/  PRMT R25, RZ, 0x7610, R25 ;  /* 0x00007610ff197816 */ /* 0x000fc60000000019 */
[----:B------:R-:W-:Y:S01]  /*abc0*/  IMAD R76, R66, 0x3e, RZ ;  /* 0x0000003e424c7824 */ /* 0x000fe200078e02ff */
[----:B------:R0:W3:Y:S04]  /*abd0*/  @!P6 LDG.E.U16 R44, desc[UR20][R54.64] ;  /* 0x00000014362ce981 */ /* 0x0000e8000c1e1500 */
[----:B------:R-:W3:Y:S04]  /*abe0*/  @!P6 LDG.E.U16 R45, desc[UR20][R78.64] ;  /* 0x000000144e2de981 */ /* 0x000ee8000c1e1500 */
[----:B--2---:R1:W-:Y:S02]  /*abf0*/  STL [R1+0x968], R19 ;  /* 0x0009681301007387 */ /* 0x0043e40000100800 */
[----:B-1----:R-:W-:-:S04]  /*ac00*/  IMAD.MOV.U32 R19, RZ, RZ, R71 ;  /* 0x000000ffff137224 */ /* 0x002fc800078e0047 */
[----:B------:R-:W-:Y:S01]  /*ac10*/  @!P5 IMAD.MOV R19, RZ, RZ, -R19 ;  /* 0x000000ffff13d224 */ /* 0x000fe200078e0a13 */
[C---:B------:R-:W-:Y:S01]  /*ac20*/  ISETP.GT.U32.AND P5, PT, R2.reuse, R69, PT ;  /* 0x000000450200720c */ /* 0x040fe20003fa4070 */
[----:B------:R-:W-:Y:S02]  /*ac30*/  IMAD R71, R2, R75, R74 ;  /* 0x0000004b02477224 */ /* 0x000fe400078e024a */
[----:B------:R-:W-:Y:S01]  /*ac40*/  VIADD R74, R58, 0xffffffc1 ;  /* 0xffffffc13a4a7836 */ /* 0x000fe20000000000 */
[----:B----4-:R-:W-:Y:S09]  /*ac50*/  STL [R1+0x96c], R30 ;  /* 0x00096c1e01007387 */ /* 0x010ff20000100800 */
[----:B------:R-:W-:Y:S01]  /*ac60*/  @!P5 IMAD.IADD R69, R69, 0x1, -R2 ;  /* 0x000000014545d824 */ /* 0x000fe200078e0a02 */
[----:B------:R-:W-:Y:S01]  /*ac70*/  ISETP.GE.U32.AND P5, PT, R74, 0x7fffff42, PT ;  /* 0x7fffff424a00780c */ /* 0x000fe20003fa6070 */
[----:B------:R-:W-:Y:S04]  /*ac80*/  STL.64 [R1+0x348], R78 ;  /* 0x0003484e01007387 */ /* 0x000fe80000100a00 */
[----:B------:R0:W-:Y:S02]  /*ac90*/  STL.64 [R1+0x340], R54 ;  /* 0x0003403601007387 */ /* 0x0001e40000100a00 */
[----:B0-----:R-:W-:-:S06]  /*aca0*/  IMAD.WIDE R54, R76, 0x2, R64 ;  /* 0x000000024c367825 */ /* 0x001fcc00078e0240 */
[----:B------:R-:W2:Y:S01]  /*acb0*/  @!P5 LDG.E.U16 R25, desc[UR20][R54.64] ;  /* 0x000000143619d981 */ /* 0x000ea2000c1e1500 */
[----:B------:R-:W-:Y:S01]  /*acc0*/  ISETP.GT.U32.AND P6, PT, R2, R69, PT ;  /* 0x000000450200720c */ /* 0x000fe20003fc4070 */
[C---:B------:R-:W-:Y:S02]  /*acd0*/  VIADD R72, R57.reuse, 0x24 ;  /* 0x0000002439487836 */ /* 0x040fe40000000000 */
[----:B------:R-:W-:Y:S02]  /*ace0*/  IMAD.MOV.U32 R30, RZ, RZ, R70 ;  /* 0x000000ffff1e7224 */ /* 0x000fe400078e0046 */
[----:B------:R-:W-:Y:S01]  /*acf0*/  VIADD R73, R57, 0x25 ;  /* 0x0000002539497836 */ /* 0x000fe20000000000 */
[----:B------:R-:W-:-:S04]  /*ad00*/  IABS R70, R72 ;  /* 0x0000004800467213 */ /* 0x000fc80000000000 */
[----:B------:R-:W-:Y:S01]  /*ad10*/  IABS R75, R73 ;  /* 0x00000049004b7213 */ /* 0x000fe20000000000 */
[----:B------:R-:W-:-:S04]  /*ad20*/  IMAD.HI.U32 R74, R0, R70, RZ ;  /* 0x00000046004a7227 */ /* 0x000fc800078e00ff */
[----:B------:R-:W-:Y:S02]  /*ad30*/  @!P6 IMAD.IADD R69, R69, 0x1, -R2 ;  /* 0x000000014545e824 */ /* 0x000fe400078e0a02 */
[----:B------:R-:W-:-:S04]  /*ad40*/  IMAD.MOV R74, RZ, RZ, -R74 ;  /* 0x000000ffff4a7224 */ /* 0x000fc800078e0a4a */
[----:B------:R-:W-:Y:S01]  /*ad50*/  IMAD R70, R2, R74, R70 ;  /* 0x0000004a02467224 */ /* 0x000fe200078e0246 */
[----:B---3--:R-:W-:Y:S04]  /*ad60*/  STL [R1+0x960], R44 ;  /* 0x0009602c01007387 */ /* 0x008fe80000100800 */
[----:B------:R0:W-:Y:S04]  /*ad70*/  STL [R1+0x964], R45 ;  /* 0x0009642d01007387 */ /* 0x0001e80000100800 */
[----:B------:R-:W-:Y:S01]  /*ad80*/  STL.64 [R1+0x2d0], R54 ;  /* 0x0002d03601007387 */ /* 0x000fe20000100a00 */
[----:B0-----:R-:W-:-:S05]  /*ad90*/  IMAD.WIDE R44, R76, 0x2, R62 ;  /* 0x000000024c2c7825 */ /* 0x001fca00078e023e */
[----:B------:R-:W-:Y:S01]  /*ada0*/  STL.64 [R1+0x2c8], R44 ;  /* 0x0002c82c01007387 */ /* 0x000fe20000100a00 */
[----:B------:R-:W-:Y:S01]  /*adb0*/  VIADD R76, R58, 0xffffffc0 ;  /* 0xffffffc03a4c7836 */ /* 0x000fe20000000000 */
[----:B------:R-:W-:Y:S02]  /*adc0*/  PRMT R23, RZ, 0x7610, R23 ;  /* 0x00007610ff177816 */ /* 0x000fe40000000017 */
[----:B------:R-:W-:-:S04]  /*add0*/  PRMT R20, RZ, 0x7610, R20 ;  /* 0x00007610ff147816 */ /* 0x000fc80000000014 */
[----:B------:R0:W3:Y:S04]  /*ade0*/  @!P5 LDG.E.U16 R23, desc[UR20][R44.64] ;  /* 0x000000142c17d981 */ /* 0x0000e8000c1e1500 */
[----:B--2---:R1:W-:Y:S02]  /*adf0*/  STL [R1+0x95c], R25 ;  /* 0x00095c1901007387 */ /* 0x0043e40000100800 */
[----:B-1----:R-:W-:Y:S02]  /*ae00*/  IMAD.MOV.U32 R25, RZ, RZ, R69 ;  /* 0x000000ffff197224 */ /* 0x002fe400078e0045 */
[----:B------:R-:W-:-:S04]  /*ae10*/  IMAD.MOV.U32 R69, RZ, RZ, R75 ;  /* 0x000000ffff457224 */ /* 0x000fc800078e004b */
[----:B------:R-:W-:-:S04]  /*ae20*/  IMAD.HI.U32 R74, R0, R69, RZ ;  /* 0x00000045004a7227 */ /* 0x000fc800078e00ff */
[----:B------:R-:W-:Y:S01]  /*ae30*/  @!P3 IMAD.MOV R25, RZ, RZ, -R25 ;  /* 0x000000ffff19b224 */ /* 0x000fe200078e0a19 */
[----:B------:R-:W-:Y:S01]  /*ae40*/  ISETP.GE.U32.AND P3, PT, R76, 0x7fffff41, PT ;  /* 0x7fffff414c00780c */ /* 0x000fe20003f66070 */
[----:B------:R-:W-:-:S04]  /*ae50*/  IMAD.MOV R74, RZ, RZ, -R74 ;  /* 0x000000ffff4a7224 */ /* 0x000fc800078e0a4a */
[----:B------:R-:W-:Y:S02]  /*ae60*/  IMAD R69, R2, R74, R69 ;  /* 0x0000004a02457224 */ /* 0x000fe400078e0245 */
[----:B------:R-:W-:-:S04]  /*ae70*/  IMAD R74, R66, 0x3f, RZ ;  /* 0x0000003f424a7824 */ /* 0x000fc800078e02ff */
[----:B0-----:R-:W-:-:S05]  /*ae80*/  IMAD.WIDE R44, R74, 0x2, R62 ;  /* 0x000000024a2c7825 */ /* 0x001fca00078e023e */
[----:B------:R-:W2:Y:S01]  /*ae90*/  @!P3 LDG.E.U16 R20, desc[UR20][R44.64] ;  /* 0x000000142c14b981 */ /* 0x000ea2000c1e1500 */
[----:B------:R-:W-:-:S13]  /*aea0*/  ISETP.GT.U32.AND P6, PT, R2, R71, PT ;  /* 0x000000470200720c */ /* 0x000fda0003fc4070 */
[----:B------:R-:W-:-:S05]  /*aeb0*/  @!P6 IMAD.IADD R71, R71, 0x1, -R2 ;  /* 0x000000014747e824 */ /* 0x000fca00078e0a02 */
[----:B------:R-:W-:Y:S01]  /*aec0*/  ISETP.GT.U32.AND P6, PT, R2, R71, PT ;  /* 0x000000470200720c */ /* 0x000fe20003fc4070 */
[----:B------:R-:W-:Y:S01]  /*aed0*/  IMAD.WIDE R54, R74, 0x2, R64 ;  /* 0x000000024a367825 */ /* 0x000fe200078e0240 */
[----:B------:R-:W-:-:S06]  /*aee0*/  PRMT R46, RZ, 0x7610, R46 ;  /* 0x00007610ff2e7816 */ /* 0x000fcc000000002e */
[----:B------:R0:W4:Y:S04]  /*aef0*/  @!P3 LDG.E.U16 R46, desc[UR20][R54.64] ;  /* 0x00000014362eb981 */ /* 0x000128000c1e1500 */
[----:B---3--:R-:W-:Y:S01]  /*af00*/  STL [R1+0x958], R23 ;  /* 0x0009581701007387 */ /* 0x008fe20000100800 */
[----:B------:R-:W-:-:S03]  /*af10*/  @!P6 IMAD.IADD R71, R71, 0x1, -R2 ;  /* 0x000000014747e824 */ /* 0x000fc600078e0a02 */
[----:B------:R0:W-:Y:S04]  /*af20*/  STL.64 [R1+0x2c0], R54 ;  /* 0x0002c03601007387 */ /* 0x0001e80000100a00 */
[----:B------:R-:W-:Y:S01]  /*af30*/  STL.64 [R1+0x2b8], R44 ;  /* 0x0002b82c01007387 */ /* 0x000fe20000100a00 */
[----:B------:R-:W-:Y:S01]  /*af40*/  IMAD R77, R66, 0x46, RZ ;  /* 0x00000046424d7824 */ /* 0x000fe200078e02ff */
[----:B------:R-:W-:-:S03]  /*af50*/  PRMT R21, RZ, 0x7610, R21 ;  /* 0x00007610ff157816 */ /* 0x000fc60000000015 */
[----:B0-----:R-:W-:-:S04]  /*af60*/  IMAD.WIDE R54, R77, 0x2, R62 ;  /* 0x000000024d367825 */ /* 0x001fc800078e023e */
[----:B------:R-:W-:Y:S01]  /*af70*/  @!P2 IMAD.MOV R30, RZ, RZ, -R30 ;  /* 0x000000ffff1ea224 */ /* 0x000fe200078e0a1e */
[----:B------:R-:W-:Y:S01]  /*af80*/  ISETP.GT.U32.AND P2, PT, R2, R68, PT ;  /* 0x000000440200720c */ /* 0x000fe20003f44070 */
[----:B--2---:R0:W-:Y:S02]  /*af90*/  STL [R1+0x950], R20 ;  /* 0x0009501401007387 */ /* 0x0041e40000100800 */
[----:B0-----:R-:W-:Y:S02]  /*afa0*/  IMAD.MOV.U32 R20, RZ, RZ, R71 ;  /* 0x000000ffff147224 */ /* 0x001fe400078e0047 */
[----:B------:R-:W-:Y:S02]  /*afb0*/  VIADD R71, R58, 0xffffffb9 ;  /* 0xffffffb93a477836 */ /* 0x000fe40000000000 */
[----:B------:R-:W-:-:S03]  /*afc0*/  @!P4 IMAD.MOV R20, RZ, RZ, -R20 ;  /* 0x000000ffff14c224 */ /* 0x000fc600078e0a14 */
[----:B------:R-:W-:-:S13]  /*afd0*/  ISETP.GE.U32.AND P4, PT, R71, 0x7fffff3a, PT ;  /* 0x7fffff3a4700780c */ /* 0x000fda0003f86070 */
[----:B------:R-:W2:Y:S01]  /*afe0*/  @!P4 LDG.E.U16 R21, desc[UR20][R54.64] ;  /* 0x000000143615c981 */ /* 0x000ea2000c1e1500 */
[----:B------:R-:W-:-:S04]  /*aff0*/  @!P2 IADD3 R68, PT, PT, R68, -R2, RZ ;  /* 0x800000024444a210 */ /* 0x000fc80007ffe0ff */
[----:B------:R-:W-:-:S13]  /*b000*/  ISETP.GT.U32.AND P2, PT, R2, R68, PT ;  /* 0x000000440200720c */ /* 0x000fda0003f44070 */
[----:B------:R-:W-:Y:S01]  /*b010*/  @!P2 IMAD.IADD R68, R68, 0x1, -R2 ;  /* 0x000000014444a824 */ /* 0x000fe200078e0a02 */
[----:B------:R-:W-:Y:S02]  /*b020*/  ISETP.GT.U32.AND P2, PT, R2, R70, PT ;  /* 0x000000460200720c */ /* 0x000fe40003f44070 */
[----:B------:R-:W-:Y:S01]  /*b030*/  ISETP.GE.AND P5, PT, R72, RZ, PT ;  /* 0x000000ff4800720c */ /* 0x000fe20003fa6270 */
[----:B------:R-:W-:-:S10]  /*b040*/  VIADD R72, R57, 0x26 ;  /* 0x0000002639487836 */ /* 0x000fd40000000000 */
[----:B------:R-:W-:-:S05]  /*b050*/  @!P2 IMAD.IADD R70, R70, 0x1, -R2 ;  /* 0x000000014646a824 */ /* 0x000fca00078e0a02 */
[----:B------:R-:W-:Y:S02]  /*b060*/  ISETP.GT.U32.AND P2, PT, R2, R70, PT ;  /* 0x000000460200720c */ /* 0x000fe40003f44070 */
[----:B------:R-:W-:Y:S01]  /*b070*/  IABS R75, R72 ;  /* 0x00000048004b7213 */ /* 0x000fe20000000000 */
[----:B------:R-:W-:Y:S01]  /*b080*/  IMAD.MOV.U32 R23, RZ, RZ, R68 ;  /* 0x000000ffff177224 */ /* 0x000fe200078e0044 */
[----:B------:R-:W-:Y:S01]  /*b090*/  ISETP.GE.AND P6, PT, R72, RZ, PT ;  /* 0x000000ff4800720c */ /* 0x000fe20003fc6270 */
[----:B------:R-:W-:Y:S02]  /*b0a0*/  VIADD R72, R58, 0xffffffb8 ;  /* 0xffffffb83a487836 */ /* 0x000fe40000000000 */
[----:B------:R-:W-:Y:S01]  /*b0b0*/  IMAD.MOV.U32 R68, RZ, RZ, R75 ;  /* 0x000000ffff447224 */ /* 0x000fe200078e004b */
[----:B------:R-:W-:Y:S02]  /*b0c0*/  @!P0 IADD3 R23, PT, PT, -R23, RZ, RZ ;  /* 0x000000ff17178210 */ /* 0x000fe40007ffe1ff */
[----:B------:R-:W-:Y:S01]  /*b0d0*/  ISETP.GE.AND P0, PT, R73, RZ, PT ;  /* 0x000000ff4900720c */ /* 0x000fe20003f06270 */
[----:B------:R-:W-:Y:S01]  /*b0e0*/  IMAD.HI.U32 R73, R0, R68, RZ ;  /* 0x0000004400497227 */ /* 0x000fe200078e00ff */
[----:B------:R-:W-:-:S03]  /*b0f0*/  ISETP.GT.U32.AND P3, PT, R2, R69, PT ;  /* 0x000000450200720c */ /* 0x000fc60003f64070 */
[----:B------:R-:W-:Y:S01]  /*b100*/  @!P2 IMAD.IADD R70, R70, 0x1, -R2 ;  /* 0x000000014646a824 */ /* 0x000fe200078e0a02 */
[----:B------:R-:W-:Y:S01]  /*b110*/  ISETP.GE.U32.AND P2, PT, R72, 0x7fffff39, PT ;  /* 0x7fffff394800780c */ /* 0x000fe20003f46070 */
[----:B------:R-:W-:Y:S02]  /*b120*/  IMAD.MOV R73, RZ, RZ, -R73 ;  /* 0x000000ffff497224 */ /* 0x000fe400078e0a49 */
[----:B------:R-:W-:Y:S01]  /*b130*/  IMAD R78, R66, 0x47, RZ ;  /* 0x00000047424e7824 */ /* 0x000fe200078e02ff */
[----:B------:R-:W-:Y:S01]  /*b140*/  PRMT R12, RZ, 0x7610, R12 ;  /* 0x00007610ff0c7816 */ /* 0x000fe2000000000c */
[----:B----4-:R0:W-:Y:S01]  /*b150*/  STL [R1+0x954], R46 ;  /* 0x0009542e01007387 */ /* 0x0101e20000100800 */
[----:B------:R-:W-:Y:S01]  /*b160*/  IMAD R68, R2, R73, R68 ;  /* 0x0000004902447224 */ /* 0x000fe200078e0244 */
[----:B------:R-:W-:Y:S01]  /*b170*/  PRMT R5, RZ, 0x7610, R5 ;  /* 0x00007610ff057816 */ /* 0x000fe20000000005 */
[----:B------:R-:W-:-:S04]  /*b180*/  IMAD.WIDE R44, R78, 0x2, R62 ;  /* 0x000000024e2c7825 */ /* 0x000fc800078e023e */
[----:B------:R-:W-:Y:S02]  /*b190*/  @!P3 IMAD.IADD R69, R69, 0x1, -R2 ;  /* 0x000000014545b824 */ /* 0x000fe400078e0a02 */
[--C-:B0-----:R-:W-:Y:S01]  /*b1a0*/  IMAD.WIDE R46, R78, 0x2, R64.reuse ;  /* 0x000000024e2e7825 */ /* 0x101fe200078e0240 */
[----:B------:R-:W-:Y:S01]  /*b1b0*/  ISETP.GT.U32.AND P3, PT, R2, R68, PT ;  /* 0x000000440200720c */ /* 0x000fe20003f64070 */
[----:B------:R-:W3:Y:S04]  /*b1c0*/  @!P2 LDG.E.U16 R5, desc[UR20][R44.64] ;  /* 0x000000142c05a981 */ /* 0x000ee8000c1e1500 */
[----:B------:R0:W4:Y:S01]  /*b1d0*/  @!P2 LDG.E.U16 R12, desc[UR20][R46.64] ;  /* 0x000000142e0ca981 */ /* 0x000122000c1e1500 */
[----:B------:R-:W-:-:S05]  /*b1e0*/  IMAD.WIDE R80, R77, 0x2, R64 ;  /* 0x000000024d507825 */ /* 0x000fca00078e0240 */
[----:B------:R-:W-:Y:S02]  /*b1f0*/  STL.64 [R1+0x250], R80 ;  /* 0x0002505001007387 */ /* 0x000fe40000100a00 */
[----:B------:R-:W-:Y:S02]  /*b200*/  @!P3 IMAD.IADD R68, R68, 0x1, -R2 ;  /* 0x000000014444b824 */ /* 0x000fe400078e0a02 */
[----:B------:R-:W-:Y:S01]  /*b210*/  STL.64 [R1+0x248], R54 ;  /* 0x0002483601007387 */ /* 0x000fe20000100a00 */
[----:B------:R-:W-:-:S03]  /*b220*/  ISETP.GT.U32.AND P3, PT, R2, R69, PT ;  /* 0x000000450200720c */ /* 0x000fc60003f64070 */
[----:B------:R0:W-:Y:S01]  /*b230*/  STL.64 [R1+0x240], R46 ;  /* 0x0002402e01007387 */ /* 0x0001e20000100a00 */
[----:B------:R-:W-:-:S03]  /*b240*/  VIADD R71, R57, 0x27 ;  /* 0x0000002739477836 */ /* 0x000fc60000000000 */
[----:B------:R-:W-:Y:S01]  /*b250*/  STL.64 [R1+0x238], R44 ;  /* 0x0002382c01007387 */ /* 0x000fe20000100a00 */
[----:B------:R-:W-:Y:S01]  /*b260*/  VIADD R72, R57, 0x28 ;  /* 0x0000002839487836 */ /* 0x000fe20000000000 */
[----:B------:R-:W-:-:S04]  /*b270*/  IABS R73, R71 ;  /* 0x0000004700497213 */ /* 0x000fc80000000000 */
[----:B------:R-:W-:Y:S01]  /*b280*/  IABS R74, R72 ;  /* 0x00000048004a7213 */ /* 0x000fe20000000000 */
[----:B------:R-:W-:Y:S01]  /*b290*/  IMAD.HI.U32 R75, R0, R73, RZ ;  /* 0x00000049004b7227 */ /* 0x000fe200078e00ff */
[----:B------:R-:W-:-:S03]  /*b2a0*/  ISETP.GE.AND P2, PT, R71, RZ, PT ;  /* 0x000000ff4700720c */ /* 0x000fc60003f46270 */
[----:B------:R-:W-:Y:S01]  /*b2b0*/  @!P3 IMAD.IADD R69, R69, 0x1, -R2 ;  /* 0x000000014545b824 */ /* 0x000fe200078e0a02 */
[----:B------:R-:W-:Y:S01]  /*b2c0*/  PRMT R48, RZ, 0x7610, R48 ;  /* 0x00007610ff307816 */ /* 0x000fe20000000030 */
[----:B------:R-:W-:Y:S02]  /*b2d0*/  IMAD.MOV R71, RZ, RZ, -R75 ;  /* 0x000000ffff477224 */ /* 0x000fe400078e0a4b */
[----:B------:R-:W-:Y:S01]  /*b2e0*/  IMAD R75, R66, 0x4e, RZ ;  /* 0x0000004e424b7824 */ /* 0x000fe200078e02ff */
[----:B------:R-:W-:Y:S02]  /*b2f0*/  PRMT R8, RZ, 0x7610, R8 ;  /* 0x00007610ff087816 */ /* 0x000fe40000000008 */
[----:B------:R-:W3:Y:S01]  /*b300*/  @!P4 LDG.E.U16 R48, desc[UR20][R80.64] ;  /* 0x000000145030c981 */ /* 0x000ee2000c1e1500 */
[----:B0-----:R-:W-:-:S03]  /*b310*/  IMAD.WIDE R46, R75, 0x2, R64 ;  /* 0x000000024b2e7825 */ /* 0x001fc600078e0240 */
[----:B--2---:R0:W-:Y:S02]  /*b320*/  STL [R1+0x944], R21 ;  /* 0x0009441501007387 */ /* 0x0041e40000100800 */
[----:B0-----:R-:W-:-:S05]  /*b330*/  MOV R21, R70 ;  /* 0x0000004600157202 */ /* 0x001fca0000000f00 */
[----:B------:R-:W-:Y:S01]  /*b340*/  @!P5 IMAD.MOV R21, RZ, RZ, -R21 ;  /* 0x000000ffff15d224 */ /* 0x000fe200078e0a15 */
[----:B------:R-:W-:Y:S01]  /*b350*/  ISETP.GE.AND P5, PT, R72, RZ, PT ;  /* 0x000000ff4800720c */ /* 0x000fe20003fa6270 */
[----:B------:R-:W-:-:S05]  /*b360*/  VIADD R72, R58, 0xffffffb1 ;  /* 0xffffffb13a487836 */ /* 0x000fca0000000000 */
[----:B------:R-:W-:-:S13]  /*b370*/  ISETP.GE.U32.AND P3, PT, R72, 0x7fffff32, PT ;  /* 0x7fffff324800780c */ /* 0x000fda0003f66070 */
[----:B------:R-:W2:Y:S01]  /*b380*/  @!P3 LDG.E.U16 R8, desc[UR20][R46.64] ;  /* 0x000000142e08b981 */ /* 0x000ea2000c1e1500 */
[----:B------:R-:W-:Y:S01]  /*b390*/  ISETP.GT.U32.AND P4, PT, R2, R68, PT ;  /* 0x000000440200720c */ /* 0x000fe20003f84070 */
[----:B------:R-:W-:-:S04]  /*b3a0*/  IMAD.HI.U32 R76, R0, R74, RZ ;  /* 0x0000004a004c7227 */ /* 0x000fc800078e00ff */
[----:B------:R-:W-:Y:S02]  /*b3b0*/  IMAD R71, R2, R71, R73 ;  /* 0x0000004702477224 */ /* 0x000fe400078e0249 */
[----:B------:R-:W-:-:S06]  /*b3c0*/  IMAD.MOV R70, RZ, RZ, -R76 ;  /* 0x000000ffff467224 */ /* 0x000fcc00078e0a4c */
[----:B------:R-:W-:Y:S01]  /*b3d0*/  @!P4 IMAD.IADD R68, R68, 0x1, -R2 ;  /* 0x000000014444c824 */ /* 0x000fe200078e0a02 */
[C---:B------:R-:W-:Y:S01]  /*b3e0*/  ISETP.GT.U32.AND P4, PT, R2.reuse, R71, PT ;  /* 0x000000470200720c */ /* 0x040fe20003f84070 */
[----:B------:R-:W-:Y:S02]  /*b3f0*/  IMAD R70, R2, R70, R74 ;  /* 0x0000004602467224 */ /* 0x000fe400078e024a */
[C---:B------:R-:W-:Y:S02]  /*b400*/  VIADD R72, R57.reuse, 0x29 ;  /* 0x0000002939487836 */ /* 0x040fe40000000000 */
[----:B------:R-:W-:Y:S01]  /*b410*/  VIADD R73, R57, 0x2a ;  /* 0x0000002a39497836 */ /* 0x000fe20000000000 */
[----:B----4-:R-:W-:Y:S04]  /*b420*/  STL [R1+0x94c], R12 ;  /* 0x00094c0c01007387 */ /* 0x010fe80000100800 */
[----:B---3--:R0:W-:Y:S02]  /*b430*/  STL [R1+0x940], R5 ;  /* 0x0009400501007387 */ /* 0x0081e40000100800 */
[----:B0-----:R-:W-:-:S05]  /*b440*/  IMAD.MOV.U32 R5, RZ, RZ, R68 ;  /* 0x000000ffff057224 */ /* 0x001fca00078e0044 */
[----:B------:R-:W-:Y:S02]  /*b450*/  @!P6 IADD3 R5, PT, PT, -R5, RZ, RZ ;  /* 0x000000ff0505e210 */ /* 0x000fe40007ffe1ff */
[C---:B------:R-:W-:Y:S01]  /*b460*/  ISETP.GT.U32.AND P6, PT, R2.reuse, R70, PT ;  /* 0x000000460200720c */ /* 0x040fe20003fc4070 */
[----:B------:R-:W-:Y:S02]  /*b470*/  @!P4 IMAD.IADD R71, R71, 0x1, -R2 ;  /* 0x000000014747c824 */ /* 0x000fe400078e0a02 */
[----:B------:R-:W-:Y:S01]  /*b480*/  IMAD.MOV.U32 R12, RZ, RZ, R69 ;  /* 0x000000ffff0c7224 */ /* 0x000fe200078e0045 */
[----:B------:R-:W-:Y:S01]  /*b490*/  PRMT R6, RZ, 0x7610, R6 ;  /* 0x00007610ff067816 */ /* 0x000fe20000000006 */
[----:B------:R-:W-:Y:S01]  /*b4a0*/  IMAD.WIDE R44, R75, 0x2, R62 ;  /* 0x000000024b2c7825 */ /* 0x000fe200078e023e */
[----:B------:R-:W-:Y:S02]  /*b4b0*/  ISETP.GT.U32.AND P4, PT, R2, R71, PT ;  /* 0x000000470200720c */ /* 0x000fe40003f84070 */
[----:B------:R-:W-:Y:S01]  /*b4c0*/  IABS R69, R72 ;  /* 0x0000004800457213 */ /* 0x000fe20000000000 */
[----:B------:R-:W-:Y:S01]  /*b4d0*/  @!P0 IMAD.MOV R12, RZ, RZ, -R12 ;  /* 0x000000ffff0c8224 */ /* 0x000fe200078e0a0c */
[----:B------:R-:W-:Y:S01]  /*b4e0*/  ISETP.GE.AND P0, PT, R72, RZ, PT ;  /* 0x000000ff4800720c */ /* 0x000fe20003f06270 */
[----:B------:R-:W-:Y:S01]  /*b4f0*/  VIADD R68, R57, 0x2b ;  /* 0x0000002b39447836 */ /* 0x000fe20000000000 */
[----:B------:R-:W-:Y:S01]  /*b500*/  IABS R72, R73 ;  /* 0x0000004900487213 */ /* 0x000fe20000000000 */
[----:B------:R-:W-:Y:S01]  /*b510*/  @!P6 IMAD.IADD R70, R70, 0x1, -R2 ;  /* 0x000000014646e824 */ /* 0x000fe200078e0a02 */
[----:B------:R0:W3:Y:S03]  /*b520*/  @!P3 LDG.E.U16 R6, desc[UR20][R44.64] ;  /* 0x000000142c06b981 */ /* 0x0000e6000c1e1500 */
[----:B------:R-:W-:Y:S01]  /*b530*/  IMAD.HI.U32 R77, R0, R72, RZ ;  /* 0x00000048004d7227 */ /* 0x000fe200078e00ff */
[----:B------:R-:W-:-:S02]  /*b540*/  ISETP.GT.U32.AND P3, PT, R2, R70, PT ;  /* 0x000000460200720c */ /* 0x000fc40003f64070 */
[----:B------:R-:W-:Y:S01]  /*b550*/  IABS R74, R68 ;  /* 0x00000044004a7213 */ /* 0x000fe20000000000 */
[----:B------:R-:W-:Y:S02]  /*b560*/  IMAD.MOV R77, RZ, RZ, -R77 ;  /* 0x000000ffff4d7224 */ /* 0x000fe400078e0a4d */
[----:B------:R-:W-:Y:S01]  /*b570*/  @!P4 IMAD.IADD R71, R71, 0x1, -R2 ;  /* 0x000000014747c824 */ /* 0x000fe200078e0a02 */
[----:B------:R-:W-:Y:S01]  /*b580*/  ISETP.GE.AND P4, PT, R68, RZ, PT ;  /* 0x000000ff4400720c */ /* 0x000fe20003f86270 */
[----:B------:R-:W-:Y:S02]  /*b590*/  IMAD R68, R2, R77, R72 ;  /* 0x0000004d02447224 */ /* 0x000fe400078e0248 */
[----:B------:R-:W-:Y:S01]  /*b5a0*/  IMAD.HI.U32 R75, R0, R74, RZ ;  /* 0x0000004a004b7227 */ /* 0x000fe200078e00ff */
[----:B------:R-:W-:Y:S03]  /*b5b0*/  STL [R1+0x948], R48 ;  /* 0x0009483001007387 */ /* 0x000fe60000100800 */
[----:B------:R-:W-:Y:S01]  /*b5c0*/  VIADD R72, R58, 0xffffffb0 ;  /* 0xffffffb03a487836 */ /* 0x000fe20000000000 */
[----:B------:R-:W-:Y:S01]  /*b5d0*/  STL.64 [R1+0x1d0], R46 ;  /* 0x0001d02e01007387 */ /* 0x000fe20000100a00 */
[----:B------:R-:W-:-:S02]  /*b5e0*/  IMAD.MOV R75, RZ, RZ, -R75 ;  /* 0x000000ffff4b7224 */ /* 0x000fc400078e0a4b */
[----:B------:R-:W-:Y:S01]  /*b5f0*/  @!P3 IMAD.IADD R70, R70, 0x1, -R2 ;  /* 0x000000014646b824 */ /* 0x000fe200078e0a02 */
[----:B------:R-:W-:Y:S01]  /*b600*/  STL.64 [R1+0x1c8], R44 ;  /* 0x0001c82c01007387 */ /* 0x000fe20000100a00 */
[----:B------:R-:W-:Y:S02]  /*b610*/  ISETP.GE.U32.AND P3, PT, R72, 0x7fffff31, PT ;  /* 0x7fffff314800780c */ /* 0x000fe40003f66070 */
[----:B------:R-:W-:Y:S02]  /*b620*/  PRMT R40, RZ, 0x7610, R40 ;  /* 0x00007610ff287816 */ /* 0x000fe40000000028 */
[----:B------:R-:W-:Y:S01]  /*b630*/  PRMT R41, RZ, 0x7610, R41 ;  /* 0x00007610ff297816 */ /* 0x000fe20000000029 */
[----:B--2---:R1:W-:Y:S02]  /*b640*/  STL [R1+0x93c], R8 ;  /* 0x00093c0801007387 */ /* 0x0043e40000100800 */
[----:B-1----:R-:W-:Y:S02]  /*b650*/  IMAD.MOV.U32 R8, RZ, RZ, R71 ;  /* 0x000000ffff087224 */ /* 0x002fe400078e0047 */
[----:B------:R-:W-:-:S02]  /*b660*/  IMAD R71, R2, R75, R74 ;  /* 0x0000004b02477224 */ /* 0x000fc400078e024a */
[----:B------:R-:W-:-:S04]  /*b670*/  IMAD R74, R66, 0x4f, RZ ;  /* 0x0000004f424a7824 */ /* 0x000fc800078e02ff */
[----:B0-----:R-:W-:-:S04]  /*b680*/  IMAD.WIDE R44, R74, 0x2, R62 ;  /* 0x000000024a2c7825 */ /* 0x001fc800078e023e */
[----:B------:R-:W-:Y:S01]  /*b690*/  IMAD.WIDE R46, R74, 0x2, R64 ;  /* 0x000000024a2e7825 */ /* 0x000fe200078e0240 */
[----:B------:R0:W2:Y:S04]  /*b6a0*/  @!P3 LDG.E.U16 R40, desc[UR20][R44.64] ;  /* 0x000000142c28b981 */ /* 0x0000a8000c1e1500 */
[----:B------:R-:W4:Y:S01]  /*b6b0*/  @!P3 LDG.E.U16 R41, desc[UR20][R46.64] ;  /* 0x000000142e29b981 */ /* 0x000f22000c1e1500 */
[----:B------:R-:W-:Y:S01]  /*b6c0*/  IMAD.HI.U32 R76, R0, R69, RZ ;  /* 0x00000045004c7227 */ /* 0x000fe200078e00ff */
[----:B------:R-:W-:-:S03]  /*b6d0*/  ISETP.GE.AND P6, PT, R73, RZ, PT ;  /* 0x000000ff4900720c */ /* 0x000fc60003fc6270 */
[----:B------:R-:W-:-:S04]  /*b6e0*/  IMAD.MOV R73, RZ, RZ, -R76 ;  /* 0x000000ffff497224 */ /* 0x000fc800078e0a4c */
[----:B------:R-:W-:Y:S02]  /*b6f0*/  IMAD R69, R2, R73, R69 ;  /* 0x0000004902457224 */ /* 0x000fe400078e0245 */
[----:B------:R-:W-:-:S03]  /*b700*/  @!P2 IMAD.MOV R8, RZ, RZ, -R8 ;  /* 0x000000ffff08a224 */ /* 0x000fc600078e0a08 */
[----:B------:R-:W-:Y:S01]  /*b710*/  ISETP.GT.U32.AND P2, PT, R2, R69, PT ;  /* 0x000000450200720c */ /* 0x000fe20003f44070 */
[----:B------:R-:W-:Y:S02]  /*b720*/  VIADD R75, R58, 0xffffffa9 ;  /* 0xffffffa93a4b7836 */ /* 0x000fe40000000000 */
[----:B------:R-:W-:Y:S01]  /*b730*/  IMAD R76, R66, 0x56, RZ ;  /* 0x00000056424c7824 */ /* 0x000fe200078e02ff */
[----:B------:R-:W-:-:S09]  /*b740*/  PRMT R4, RZ, 0x7610, R4 ;  /* 0x00007610ff047816 */ /* 0x000fd20000000004 */
[----:B------:R-:W-:Y:S01]  /*b750*/  @!P2 IMAD.IADD R69, R69, 0x1, -R2 ;  /* 0x000000014545a824 */ /* 0x000fe200078e0a02 */
[----:B------:R-:W-:Y:S01]  /*b760*/  ISETP.GE.U32.AND P2, PT, R75, 0x7fffff2a, PT ;  /* 0x7fffff2a4b00780c */ /* 0x000fe20003f46070 */
[----:B---3--:R-:W-:Y:S04]  /*b770*/  STL [R1+0x938], R6 ;  /* 0x0009380601007387 */ /* 0x008fe80000100800 */
[----:B------:R-:W-:Y:S04]  /*b780*/  STL.64 [R1+0x1c0], R46 ;  /* 0x0001c02e01007387 */ /* 0x000fe80000100a00 */
[----:B------:R0:W-:Y:S01]  /*b790*/  STL.64 [R1+0x1b8], R44 ;  /* 0x0001b82c01007387 */ /* 0x0001e20000100a00 */
[----:B------:R-:W-:Y:S01]  /*b7a0*/  PRMT R43, RZ, 0x7610, R43 ;  /* 0x00007610ff2b7816 */ /* 0x000fe2000000002b */
[----:B0-----:R-:W-:-:S05]  /*b7b0*/  IMAD.WIDE R44, R76, 0x2, R64 ;  /* 0x000000024c2c7825 */ /* 0x001fca00078e0240 */
[----:B------:R-:W3:Y:S04]  /*b7c0*/  @!P2 LDG.E.U16 R43, desc[UR20][R44.64] ;  /* 0x000000142c2ba981 */ /* 0x000ee8000c1e1500 */
[----:B--2---:R-:W-:Y:S04]  /*b7d0*/  STL [R1+0x928], R40 ;  /* 0x0009282801007387 */ /* 0x004fe80000100800 */
[----:B----4-:R0:W-:Y:S02]  /*b7e0*/  STL [R1+0x92c], R41 ;  /* 0x00092c2901007387 */ /* 0x0101e40000100800 */
[----:B0-----:R-:W-:-:S05]  /*b7f0*/  IMAD.WIDE R40, R76, 0x2, R62 ;  /* 0x000000024c287825 */ /* 0x001fca00078e023e */
[----:B------:R0:W2:Y:S01]  /*b800*/  @!P2 LDG.E.U16 R4, desc[UR20][R40.64] ;  /* 0x000000142804a981 */ /* 0x0000a2000c1e1500 */
[----:B------:R-:W-:-:S05]  /*b810*/  MOV R6, R70 ;  /* 0x0000004600067202 */ /* 0x000fca0000000f00 */
[----:B------:R-:W-:Y:S01]  /*b820*/  @!P5 IMAD.MOV R6, RZ, RZ, -R6 ;  /* 0x000000ffff06d224 */ /* 0x000fe200078e0a06 */
[C---:B------:R-:W-:Y:S02]  /*b830*/  ISETP.GT.U32.AND P5, PT, R2.reuse, R68, PT ;  /* 0x000000440200720c */ /* 0x040fe40003fa4070 */
[----:B------:R-:W-:-:S11]  /*b840*/  ISETP.GT.U32.AND P3, PT, R2, R69, PT ;  /* 0x000000450200720c */ /* 0x000fd60003f64070 */
[----:B------:R-:W-:-:S05]  /*b850*/  @!P5 IMAD.IADD R68, R68, 0x1, -R2 ;  /* 0x000000014444d824 */ /* 0x000fca00078e0a02 */
[----:B------:R-:W-:Y:S01]  /*b860*/  ISETP.GT.U32.AND P5, PT, R2, R68, PT ;  /* 0x000000440200720c */ /* 0x000fe20003fa4070 */
[----:B------:R-:W-:Y:S01]  /*b870*/  @!P3 IMAD.IADD R69, R69, 0x1, -R2 ;  /* 0x000000014545b824 */ /* 0x000fe200078e0a02 */
[----:B------:R-:W-:Y:S01]  /*b880*/  STL.64 [R1+0x150], R44 ;  /* 0x0001502c01007387 */ /* 0x000fe20000100a00 */
[----:B------:R-:W-:-:S03]  /*b890*/  VIADD R77, R58, 0xffffffa8 ;  /* 0xffffffa83a4d7836 */ /* 0x000fc60000000000 */
[----:B------:R0:W-:Y:S01]  /*b8a0*/  STL.64 [R1+0x148], R40 ;  /* 0x0001482801007387 */ /* 0x0001e20000100a00 */
[----:B------:R-:W-:Y:S01]  /*b8b0*/  ISETP.GT.U32.AND P2, PT, R2, R71, PT ;  /* 0x000000470200720c */ /* 0x000fe20003f44070 */
[----:B------:R-:W-:-:S05]  /*b8c0*/  VIADD R74, R57, 0x2d ;  /* 0x0000002d394a7836 */ /* 0x000fca0000000000 */
[----:B------:R-:W-:-:S04]  /*b8d0*/  @!P5 IMAD.IADD R68, R68, 0x1, -R2 ;  /* 0x000000014444d824 */ /* 0x000fc800078e0a02 */
[----:B------:R-:W-:Y:S01]  /*b8e0*/  IMAD.MOV.U32 R91, RZ, RZ, R68 ;  /* 0x000000ffff5b7224 */ /* 0x000fe200078e0044 */
[----:B------:R-:W-:-:S03]  /*b8f0*/  IABS R75, R74 ;  /* 0x0000004a004b7213 */ /* 0x000fc60000000000 */
[----:B------:R-:W-:Y:S01]  /*b900*/  @!P6 IMAD.MOV R91, RZ, RZ, -R91 ;  /* 0x000000ffff5be224 */ /* 0x000fe200078e0a5b */
[----:B------:R-:W-:Y:S01]  /*b910*/  ISETP.GE.AND P6, PT, R74, RZ, PT ;  /* 0x000000ff4a00720c */ /* 0x000fe20003fc6270 */
[----:B------:R-:W-:Y:S01]  /*b920*/  IMAD R74, R66, 0x57, RZ ;  /* 0x00000057424a7824 */ /* 0x000fe200078e02ff */
[----:B------:R-:W-:Y:S02]  /*b930*/  PRMT R28, RZ, 0x7610, R28 ;  /* 0x00007610ff1c7816 */ /* 0x000fe4000000001c */
[----:B------:R-:W-:Y:S01]  /*b940*/  PRMT R29, RZ, 0x7610, R29 ;  /* 0x00007610ff1d7816 */ /* 0x000fe2000000001d */
[----:B0-----:R-:W-:Y:S01]  /*b950*/  IMAD.WIDE R40, R74, 0x2, R62 ;  /* 0x000000024a287825 */ /* 0x001fe200078e023e */
[----:B------:R-:W-:-:S03]  /*b960*/  @!P2 IADD3 R71, PT, PT, R71, -R2, RZ ;  /* 0x800000024747a210 */ /* 0x000fc60007ffe0ff */
[----:B------:R-:W-:Y:S01]  /*b970*/  IMAD.WIDE R44, R74, 0x2, R64 ;  /* 0x000000024a2c7825 */ /* 0x000fe200078e0240 */
[----:B------:R-:W-:-:S03]  /*b980*/  ISETP.GT.U32.AND P2, PT, R2, R71, PT ;  /* 0x000000470200720c */ /* 0x000fc60003f44070 */
[----:B------:R-:W-:-:S10]  /*b990*/  VIADD R74, R58, 0xffffffa1 ;  /* 0xffffffa13a4a7836 */ /* 0x000fd40000000000 */
[----:B------:R-:W-:-:S04]  /*b9a0*/  @!P2 IMAD.IADD R71, R71, 0x1, -R2 ;  /* 0x000000014747a824 */ /* 0x000fc800078e0a02 */
[----:B------:R-:W-:-:S04]  /*b9b0*/  IMAD.MOV.U32 R90, RZ, RZ, R71 ;  /* 0x000000ffff5a7224 */ /* 0x000fc800078e0047 */
[----:B------:R-:W-:Y:S01]  /*b9c0*/  @!P4 IMAD.MOV R90, RZ, RZ, -R90 ;  /* 0x000000ffff5ac224 */ /* 0x000fe200078e0a5a */
[----:B------:R-:W-:Y:S01]  /*b9d0*/  ISETP.GE.U32.AND P4, PT, R74, 0x7fffff22, PT ;  /* 0x7fffff224a00780c */ /* 0x000fe20003f86070 */
[----:B------:R-:W-:Y:S01]  /*b9e0*/  IMAD R74, R66, 0x5e, RZ ;  /* 0x0000005e424a7824 */ /* 0x000fe200078e02ff */
[----:B------:R-:W-:Y:S02]  /*b9f0*/  PRMT R38, RZ, 0x7610, R38 ;  /* 0x00007610ff267816 */ /* 0x000fe40000000026 */
[----:B------:R-:W-:Y:S01]  /*ba00*/  PRMT R37, RZ, 0x7610, R37 ;  /* 0x00007610ff257816 */ /* 0x000fe20000000025 */
[----:B------:R-:W-:-:S08]  /*ba10*/  IMAD.WIDE R46, R74, 0x2, R64 ;  /* 0x000000024a2e7825 */ /* 0x000fd000078e0240 */
[----:B------:R-:W4:Y:S04]  /*ba20*/  @!P4 LDG.E.U16 R38, desc[UR20][R46.64] ;  /* 0x000000142e26c981 */ /* 0x000f28000c1e1500 */
[----:B--2---:R0:W-:Y:S02]  /*ba30*/  STL [R1+0x918], R4 ;  /* 0x0009180401007387 */ /* 0x0041e40000100800 */
[----:B0-----:R-:W-:-:S04]  /*ba40*/  IMAD.MOV.U32 R4, RZ, RZ, R69 ;  /* 0x000000ffff047224 */ /* 0x001fc800078e0045 */
[----:B------:R-:W-:Y:S01]  /*ba50*/  @!P0 IMAD.MOV R4, RZ, RZ, -R4 ;  /* 0x000000ffff048224 */ /* 0x000fe200078e0a04 */
[----:B------:R-:W-:-:S13]  /*ba60*/  ISETP.GE.U32.AND P0, PT, R77, 0x7fffff29, PT ;  /* 0x7fffff294d00780c */ /* 0x000fda0003f06070 */
[----:B------:R-:W2:Y:S04]  /*ba70*/  @!P0 LDG.E.U16 R28, desc[UR20][R40.64] ;  /* 0x00000014281c8981 */ /* 0x000ea8000c1e1500 */
[----:B------:R0:W4:Y:S04]  /*ba80*/  @!P0 LDG.E.U16 R29, desc[UR20][R44.64] ;  /* 0x000000142c1d8981 */ /* 0x000128000c1e1500 */
[----:B---3--:R-:W-:Y:S04]  /*ba90*/  STL [R1+0x91c], R43 ;  /* 0x00091c2b01007387 */ /* 0x008fe80000100800 */
[----:B------:R0:W-:Y:S02]  /*baa0*/  STL.64 [R1+0x140], R44 ;  /* 0x0001402c01007387 */ /* 0x0001e40000100a00 */
[----:B0-----:R-:W-:-:S05]  /*bab0*/  IMAD.WIDE R44, R74, 0x2, R62 ;  /* 0x000000024a2c7825 */ /* 0x001fca00078e023e */
[----:B------:R-:W3:Y:S01]  /*bac0*/  @!P4 LDG.E.U16 R37, desc[UR20][R44.64] ;  /* 0x000000142c25c981 */ /* 0x000ee2000c1e1500 */
[----:B------:R-:W-:-:S05]  /*bad0*/  VIADD R72, R57, 0x2c ;  /* 0x0000002c39487836 */ /* 0x000fca0000000000 */
[----:B------:R-:W-:-:S05]  /*bae0*/  IABS R73, R72 ;  /* 0x0000004800497213 */ /* 0x000fca0000000000 */
[----:B------:R-:W-:-:S04]  /*baf0*/  IMAD.HI.U32 R70, R0, R73, RZ ;  /* 0x0000004900467227 */ /* 0x000fc800078e00ff */
[----:B------:R-:W-:-:S04]  /*bb00*/  IMAD.MOV R76, RZ, RZ, -R70 ;  /* 0x000000ffff4c7224 */ /* 0x000fc800078e0a46 */
[----:B------:R-:W-:Y:S02]  /*bb10*/  IMAD R69, R2, R76, R73 ;  /* 0x0000004c02457224 */ /* 0x000fe400078e0249 */
[----:B------:R-:W-:-:S03]  /*bb20*/  IMAD.MOV.U32 R70, RZ, RZ, R75 ;  /* 0x000000ffff467224 */ /* 0x000fc600078e004b */
[----:B------:R-:W-:Y:S01]  /*bb30*/  ISETP.GT.U32.AND P5, PT, R2, R69, PT ;  /* 0x000000450200720c */ /* 0x000fe20003fa4070 */
[----:B------:R-:W-:Y:S01]  /*bb40*/  IMAD.HI.U32 R73, R0, R70, RZ ;  /* 0x0000004600497227 */ /* 0x000fe200078e00ff */
[----:B------:R-:W-:-:S03]  /*bb50*/  ISETP.GE.AND P3, PT, R72, RZ, PT ;  /* 0x000000ff4800720c */ /* 0x000fc60003f66270 */
[----:B------:R-:W-:Y:S02]  /*bb60*/  VIADD R72, R57, 0x2e ;  /* 0x0000002e39487836 */ /* 0x000fe40000000000 */
[----:B------:R-:W-:-:S03]  /*bb70*/  IMAD.MOV R73, RZ, RZ, -R73 ;  /* 0x000000ffff497224 */ /* 0x000fc600078e0a49 */
[----:B------:R-:W-:Y:S01]  /*bb80*/  IABS R75, R72 ;  /* 0x00000048004b7213 */ /* 0x000fe20000000000 */
[C---:B------:R-:W-:Y:S02]  /*bb90*/  IMAD R70, R2.reuse, R73, R70 ;  /* 0x0000004902467224 */ /* 0x040fe400078e0246 */
[----:B------:R-:W-:Y:S02]  /*bba0*/  @!P5 IMAD.IADD R69, R69, 0x1, -R2 ;  /* 0x000000014545d824 */ /* 0x000fe400078e0a02 */
[----:B------:R-:W-:Y:S01]  /*bbb0*/  IMAD.MOV.U32 R68, RZ, RZ, R75 ;  /* 0x000000ffff447224 */ /* 0x000fe200078e004b */
[C---:B------:R-:W-:Y:S02]  /*bbc0*/  ISETP.GT.U32.AND P0, PT, R2.reuse, R70, PT ;  /* 0x000000460200720c */ /* 0x040fe40003f04070 */
[----:B------:R-:W-:Y:S01]  /*bbd0*/  ISETP.GT.U32.AND P5, PT, R2, R69, PT ;  /* 0x000000450200720c */ /* 0x000fe20003fa4070 */
[----:B------:R-:W-:Y:S01]  /*bbe0*/  IMAD.HI.U32 R73, R0, R68, RZ ;  /* 0x0000004400497227 */ /* 0x000fe200078e00ff */
[----:B------:R-:W-:-:S03]  /*bbf0*/  ISETP.GE.AND P2, PT, R72, RZ, PT ;  /* 0x000000ff4800720c */ /* 0x000fc60003f46270 */
[----:B------:R-:W-:Y:S02]  /*bc00*/  IMAD.MOV R73, RZ, RZ, -R73 ;  /* 0x000000ffff497224 */ /* 0x000fe400078e0a49 */
[----:B------:R-:W-:Y:S02]  /*bc10*/  VIADD R72, R57, 0x2f ;  /* 0x0000002f39487836 */ /* 0x000fe40000000000 */
[----:B------:R-:W-:Y:S02]  /*bc20*/  IMAD R68, R2, R73, R68 ;  /* 0x0000004902447224 */ /* 0x000fe400078e0244 */
[----:B------:R-:W-:Y:S01]  /*bc30*/  VIADD R73, R58, 0xffffffa0 ;  /* 0xffffffa03a497836 */ /* 0x000fe20000000000 */
[----:B------:R-:W-:Y:S01]  /*bc40*/  IABS R71, R72 ;  /* 0x0000004800477213 */ /* 0x000fe20000000000 */
[----:B------:R-:W-:Y:S01]  /*bc50*/  @!P0 IMAD.IADD R70, R70, 0x1, -R2 ;  /* 0x0000000146468824 */ /* 0x000fe200078e0a02 */
[----:B------:R-:W-:Y:S02]  /*bc60*/  @!P5 IADD3 R69, PT, PT, R69, -R2, RZ ;  /* 0x800000024545d210 */ /* 0x000fe40007ffe0ff */
[----:B------:R-:W-:-:S02]  /*bc70*/  ISETP.GT.U32.AND P5, PT, R2, R68, PT ;  /* 0x000000440200720c */ /* 0x000fc40003fa4070 */
[----:B------:R-:W-:Y:S01]  /*bc80*/  ISETP.GE.U32.AND P0, PT, R73, 0x7fffff21, PT ;  /* 0x7fffff214900780c */ /* 0x000fe20003f06070 */
[----:B------:R-:W-:Y:S01]  /*bc90*/  IMAD.HI.U32 R73, R0, R71, RZ ;  /* 0x0000004700497227 */ /* 0x000fe200078e00ff */
[----:B------:R-:W-:-:S03]  /*bca0*/  ISETP.GT.U32.AND P4, PT, R2, R70, PT ;  /* 0x000000460200720c */ /* 0x000fc60003f84070 */
[----:B------:R-:W-:Y:S01]  /*bcb0*/  IMAD.MOV R73, RZ, RZ, -R73 ;  /* 0x000000ffff497224 */ /* 0x000fe200078e0a49 */
[----:B------:R0:W-:Y:S01]  /*bcc0*/  STL.64 [R1+0x138], R40 ;  /* 0x0001382801007387 */ /* 0x0001e20000100a00 */
[----:B------:R-:W-:Y:S02]  /*bcd0*/  IMAD R75, R66, 0x5f, RZ ;  /* 0x0000005f424b7824 */ /* 0x000fe400078e02ff */
[----:B------:R-:W-:Y:S01]  /*bce0*/  IMAD R71, R2, R73, R71 ;  /* 0x0000004902477224 */ /* 0x000fe200078e0247 */
[----:B------:R-:W-:Y:S01]  /*bcf0*/  STL.64 [R1+0xd0], R46 ;  /* 0x0000d02e01007387 */ /* 0x000fe20000100a00 */
[----:B------:R-:W-:Y:S01]  /*bd00*/  @!P5 IMAD.IADD R68, R68, 0x1, -R2 ;  /* 0x000000014444d824 */ /* 0x000fe200078e0a02 */
[----:B------:R-:W-:Y:S01]  /*bd10*/  PRMT R31, RZ, 0x7610, R31 ;  /* 0x00007610ff1f7816 */ /* 0x000fe2000000001f */
[----:B------:R-:W-:Y:S01]  /*bd20*/  IMAD.MOV.U32 R89, RZ, RZ, R69 ;  /* 0x000000ffff597224 */ /* 0x000fe200078e0045 */
[----:B------:R-:W-:Y:S01]  /*bd30*/  PRMT R22, RZ, 0x7610, R22 ;  /* 0x00007610ff167816 */ /* 0x000fe20000000016 */
[----:B------:R-:W-:-:S02]  /*bd40*/  VIADD R74, R58, 0xffffff99 ;  /* 0xffffff993a4a7836 */ /* 0x000fc40000000000 */
[----:B------:R-:W-:Y:S01]  /*bd50*/  @!P4 IMAD.IADD R70, R70, 0x1, -R2 ;  /* 0x000000014646c824 */ /* 0x000fe200078e0a02 */
[C---:B------:R-:W-:Y:S01]  /*bd60*/  ISETP.GT.U32.AND P4, PT, R2.reuse, R71, PT ;  /* 0x000000470200720c */ /* 0x040fe20003f84070 */
[----:B0-----:R-:W-:Y:S01]  /*bd70*/  IMAD.WIDE R40, R75, 0x2, R64 ;  /* 0x000000024b287825 */ /* 0x001fe200078e0240 */
[----:B------:R-:W-:-:S03]  /*bd80*/  ISETP.GT.U32.AND P5, PT, R2, R68, PT ;  /* 0x000000440200720c */ /* 0x000fc60003fa4070 */
[----:B------:R-:W-:Y:S01]  /*bd90*/  @!P3 IMAD.MOV R89, RZ, RZ, -R89 ;  /* 0x000000ffff59b224 */ /* 0x000fe200078e0a59 */
[----:B------:R-:W-:Y:S01]  /*bda0*/  ISETP.GE.U32.AND P3, PT, R74, 0x7fffff1a, PT ;  /* 0x7fffff1a4a00780c */ /* 0x000fe20003f66070 */
[----:B------:R0:W3:Y:S01]  /*bdb0*/  @!P0 LDG.E.U16 R31, desc[UR20][R40.64] ;  /* 0x00000014281f8981 */ /* 0x0000e2000c1e1500 */
[----:B------:R-:W-:Y:S02]  /*bdc0*/  VIADD R69, R57, 0x31 ;  /* 0x0000003139457836 */ /* 0x000fe40000000000 */
[----:B------:R-:W-:Y:S01]  /*bdd0*/  IMAD R76, R66, 0x66, RZ ;  /* 0x00000066424c7824 */ /* 0x000fe200078e02ff */
[----:B------:R-:W-:Y:S02]  /*bde0*/  PRMT R14, RZ, 0x7610, R14 ;  /* 0x00007610ff0e7816 */ /* 0x000fe4000000000e */
[----:B------:R-:W-:Y:S02]  /*bdf0*/  PRMT R9, RZ, 0x7610, R9 ;  /* 0x00007610ff097816 */ /* 0x000fe40000000009 */
[----:B------:R-:W-:Y:S01]  /*be00*/  IABS R74, R69 ;  /* 0x00000045004a7213 */ /* 0x000fe20000000000 */
[----:B------:R-:W-:Y:S01]  /*be10*/  @!P5 IMAD.IADD R68, R68, 0x1, -R2 ;  /* 0x000000014444d824 */ /* 0x000fe200078e0a02 */
[----:B------:R-:W-:-:S02]  /*be20*/  @!P4 IADD3 R71, PT, PT, R71, -R2, RZ ;  /* 0x800000024747c210 */ /* 0x000fc40007ffe0ff */
[----:B------:R-:W-:Y:S02]  /*be30*/  ISETP.GE.AND P4, PT, R69, RZ, PT ;  /* 0x000000ff4500720c */ /* 0x000fe40003f86270 */
[----:B------:R-:W-:Y:S01]  /*be40*/  PRMT R60, RZ, 0x7610, R60 ;  /* 0x00007610ff3c7816 */ /* 0x000fe2000000003c */
[----:B--2---:R-:W-:Y:S04]  /*be50*/  STL [R1+0x910], R28 ;  /* 0x0009101c01007387 */ /* 0x004fe80000100800 */
[----:B----4-:R1:W-:Y:S02]  /*be60*/  STL [R1+0x914], R29 ;  /* 0x0009141d01007387 */ /* 0x0103e40000100800 */
[----:B-1----:R-:W-:Y:S02]  /*be70*/  IMAD.WIDE R28, R75, 0x2, R62 ;  /* 0x000000024b1c7825 */ /* 0x002fe400078e023e */
[----:B------:R-:W-:Y:S04]  /*be80*/  STL.64 [R1+0xc8], R44 ;  /* 0x0000c82c01007387 */ /* 0x000fe80000100a00 */
[----:B------:R1:W2:Y:S01]  /*be90*/  @!P0 LDG.E.U16 R22, desc[UR20][R28.64] ;  /* 0x000000141c168981 */ /* 0x0002a2000c1e1500 */
[----:B------:R-:W-:Y:S01]  /*bea0*/  ISETP.GE.AND P0, PT, R72, RZ, PT ;  /* 0x000000ff4800720c */ /* 0x000fe20003f06270 */
[----:B------:R-:W-:-:S02]  /*beb0*/  VIADD R72, R57, 0x30 ;  /* 0x0000003039487836 */ /* 0x000fc40000000000 */
[----:B------:R0:W-:Y:S03]  /*bec0*/  STL.64 [R1+0xc0], R40 ;  /* 0x0000c02801007387 */ /* 0x0001e60000100a00 */
[----:B------:R-:W-:Y:S01]  /*bed0*/  IABS R73, R72 ;  /* 0x0000004800497213 */ /* 0x000fe20000000000 */
[----:B------:R1:W-:Y:S01]  /*bee0*/  STL.64 [R1+0xb8], R28 ;  /* 0x0000b81c01007387 */ /* 0x0003e20000100a00 */
[----:B------:R-:W-:Y:S01]  /*bef0*/  ISETP.GE.AND P5, PT, R72, RZ, PT ;  /* 0x000000ff4800720c */ /* 0x000fe20003fa6270 */
[----:B------:R-:W-:-:S04]  /*bf00*/  IMAD.HI.U32 R75, R0, R74, RZ ;  /* 0x0000004a004b7227 */ /* 0x000fc800078e00ff */
[----:B0-----:R-:W-:-:S04]  /*bf10*/  IMAD.WIDE R40, R76, 0x2, R64 ;  /* 0x000000024c287825 */ /* 0x001fc800078e0240 */
[----:B-1----:R-:W-:Y:S01]  /*bf20*/  IMAD.WIDE R28, R76, 0x2, R62 ;  /* 0x000000024c1c7825 */ /* 0x002fe200078e023e */
[----:B------:R0:W4:Y:S03]  /*bf30*/  @!P3 LDG.E.U16 R14, desc[UR20][R40.64] ;  /* 0x00000014280eb981 */ /* 0x000126000c1e1500 */
[----:B------:R-:W-:Y:S01]  /*bf40*/  IMAD.HI.U32 R72, R0, R73, RZ ;  /* 0x0000004900487227 */ /* 0x000fe200078e00ff */
[----:B------:R1:W4:Y:S01]  /*bf50*/  @!P3 LDG.E.U16 R9, desc[UR20][R28.64] ;  /* 0x000000141c09b981 */ /* 0x000322000c1e1500 */
[----:B------:R-:W-:Y:S02]  /*bf60*/  ISETP.GT.U32.AND P3, PT, R2, R71, PT ;  /* 0x000000470200720c */ /* 0x000fe40003f64070 */
[----:B------:R-:W-:Y:S02]  /*bf70*/  IMAD.MOV R72, RZ, RZ, -R72 ;  /* 0x000000ffff487224 */ /* 0x000fe400078e0a48 */
[----:B------:R-:W-:-:S02]  /*bf80*/  IMAD.MOV R75, RZ, RZ, -R75 ;  /* 0x000000ffff4b7224 */ /* 0x000fc400078e0a4b */
[C---:B------:R-:W-:Y:S02]  /*bf90*/  IMAD R69, R2.reuse, R72, R73 ;  /* 0x0000004802457224 */ /* 0x040fe400078e0249 */
[----:B------:R-:W-:Y:S02]  /*bfa0*/  IMAD R73, R2, R75, R74 ;  /* 0x0000004b02497224 */ /* 0x000fe400078e024a */
[----:B------:R-:W-:Y:S01]  /*bfb0*/  VIADD R74, R58, 0xffffff98 ;  /* 0xffffff983a4a7836 */ /* 0x000fe20000000000 */
[----:B------:R-:W-:Y:S02]  /*bfc0*/  STL [R1+0x904], R38 ;  /* 0x0009042601007387 */ /* 0x000fe40000100800 */
[----:B------:R-:W-:Y:S02]  /*bfd0*/  @!P3 IMAD.IADD R71, R71, 0x1, -R2 ;  /* 0x000000014747b824 */ /* 0x000fe400078e0a02 */
[----:B------:R-:W-:Y:S01]  /*bfe0*/  ISETP.GE.U32.AND P3, PT, R74, 0x7fffff19, PT ;  /* 0x7fffff194a00780c */ /* 0x000fe20003f66070 */
[----:B---3--:R3:W-:Y:S04]  /*bff0*/  STL [R1+0x900], R37 ;  /* 0x0009002501007387 */ /* 0x0087e80000100800 */
[----:B------:R0:W-:Y:S01]  /*c000*/  STL.64 [R1+0x50], R40 ;  /* 0x0000502801007387 */ /* 0x0001e20000100a00 */
[----:B---3--:R-:W-:-:S02]  /*c010*/  IMAD.MOV.U32 R37, RZ, RZ, R68 ;  /* 0x000000ffff257224 */ /* 0x008fc400078e0044 */
[----:B------:R-:W-:-:S04]  /*c020*/  IMAD R68, R66, 0x67, RZ ;  /* 0x0000006742447824 */ /* 0x000fc800078e02ff */
[----:B0-----:R-:W-:-:S05]  /*c030*/  IMAD.WIDE R40, R68, 0x2, R64 ;  /* 0x0000000244287825 */ /* 0x001fca00078e0240 */
[----:B------:R-:W3:Y:S01]  /*c040*/  @!P3 LDG.E.U16 R60, desc[UR20][R40.64] ;  /* 0x00000014283cb981 */ /* 0x000ee2000c1e1500 */
[----:B------:R-:W-:Y:S01]  /*c050*/  @!P2 IMAD.MOV R37, RZ, RZ, -R37 ;  /* 0x000000ffff25a224 */ /* 0x000fe200078e0a25 */
[----:B------:R-:W-:Y:S02]  /*c060*/  ISETP.GT.U32.AND P2, PT, R2, R69, PT ;  /* 0x000000450200720c */ /* 0x000fe40003f44070 */
[----:B------:R1:W-:Y:S01]  /*c070*/  STL.64 [R1+0x48], R28 ;  /* 0x0000481c01007387 */ /* 0x0003e20000100a00 */
[----:B------:R-:W-:-:S10]  /*c080*/  VIADD R78, R57, 0x33 ;  /* 0x00000033394e7836 */ /* 0x000fd40000000000 */
[----:B------:R-:W-:Y:S01]  /*c090*/  @!P2 IMAD.IADD R69, R69, 0x1, -R2 ;  /* 0x000000014545a824 */ /* 0x000fe200078e0a02 */
[----:B------:R-:W-:-:S04]  /*c0a0*/  IABS R77, R78 ;  /* 0x0000004e004d7213 */ /* 0x000fc80000000000 */
[----:B------:R-:W-:Y:S01]  /*c0b0*/  ISETP.GT.U32.AND P2, PT, R2, R69, PT ;  /* 0x000000450200720c */ /* 0x000fe20003f44070 */
[----:B------:R-:W-:Y:S01]  /*c0c0*/  STL [R1+0x90c], R31 ;  /* 0x00090c1f01007387 */ /* 0x000fe20000100800 */
[----:B------:R-:W-:Y:S01]  /*c0d0*/  IMAD.MOV.U32 R54, RZ, RZ, R71 ;  /* 0x000000ffff367224 */ /* 0x000fe200078e0047 */
[----:B------:R-:W-:Y:S01]  /*c0e0*/  IADD3 R71, PT, PT, R58, -0x6f, RZ ;  /* 0xffffff913a477810 */ /* 0x000fe20007ffe0ff */
[----:B-1----:R-:W-:-:S04]  /*c0f0*/  IMAD.WIDE R28, R68, 0x2, R62 ;  /* 0x00000002441c7825 */ /* 0x002fc800078e023e */
[----:B------:R-:W-:-:S04]  /*c100*/  IMAD.HI.U32 R68, R0, R77, RZ ;  /* 0x0000004d00447227 */ /* 0x000fc800078e00ff */
[----:B------:R-:W-:Y:S01]  /*c110*/  @!P0 IMAD.MOV R54, RZ, RZ, -R54 ;  /* 0x000000ffff368224 */ /* 0x000fe200078e0a36 */
[----:B------:R-:W-:Y:S01]  /*c120*/  ISETP.GE.U32.AND P0, PT, R71, 0x7fffff12, PT ;  /* 0x7fffff124700780c */ /* 0x000fe20003f06070 */
[----:B------:R-:W-:Y:S02]  /*c130*/  IMAD.MOV R68, RZ, RZ, -R68 ;  /* 0x000000ffff447224 */ /* 0x000fe400078e0a44 */
[----:B------:R-:W-:Y:S01]  /*c140*/  @!P2 IMAD.IADD R69, R69, 0x1, -R2 ;  /* 0x000000014545a824 */ /* 0x000fe200078e0a02 */
[----:B------:R-:W-:Y:S01]  /*c150*/  PRMT R59, RZ, 0x7610, R59 ;  /* 0x00007610ff3b7816 */ /* 0x000fe2000000003b */
[----:B------:R-:W-:-:S05]  /*c160*/  IMAD R77, R2, R68, R77 ;  /* 0x00000044024d7224 */ /* 0x000fca00078e024d */
[----:B------:R-:W3:Y:S04]  /*c170*/  @!P3 LDG.E.U16 R59, desc[UR20][R28.64] ;  /* 0x000000141c3bb981 */ /* 0x000ee8000c1e1500 */
[----:B--2---:R0:W-:Y:S02]  /*c180*/  STL [R1+0x908], R22 ;  /* 0x0009081601007387 */ /* 0x0041e40000100800 */
[----:B0-----:R-:W-:Y:S02]  /*c190*/  IMAD.MOV.U32 R22, RZ, RZ, R70 ;  /* 0x000000ffff167224 */ /* 0x001fe400078e0046 */
[----:B------:R-:W-:Y:S02]  /*c1a0*/  VIADD R70, R57, 0x32 ;  /* 0x0000003239467836 */ /* 0x000fe40000000000 */
[----:B------:R-:W-:-:S03]  /*c1b0*/  @!P6 IMAD.MOV R22, RZ, RZ, -R22 ;  /* 0x000000ffff16e224 */ /* 0x000fc600078e0a16 */
[----:B------:R-:W-:Y:S02]  /*c1c0*/  IABS R72, R70 ;  /* 0x0000004600487213 */ /* 0x000fe40000000000 */
[----:B------:R-:W-:-:S03]  /*c1d0*/  ISETP.GE.AND P6, PT, R70, RZ, PT ;  /* 0x000000ff4600720c */ /* 0x000fc60003fc6270 */
[----:B------:R-:W-:Y:S01]  /*c1e0*/  IMAD.HI.U32 R70, R0, R72, RZ ;  /* 0x0000004800467227 */ /* 0x000fe200078e00ff */
[----:B------:R-:W-:Y:S03]  /*c1f0*/  STL.64 [R1+0x40], R40 ;  /* 0x0000402801007387 */ /* 0x000fe60000100a00 */
[----:B------:R-:W-:Y:S01]  /*c200*/  IMAD.MOV R70, RZ, RZ, -R70 ;  /* 0x000000ffff467224 */ /* 0x000fe200078e0a46 */
[----:B------:R-:W-:Y:S03]  /*c210*/  STL.64 [R1+0x38], R28 ;  /* 0x0000381c01007387 */ /* 0x000fe60000100a00 */
[----:B------:R-:W-:Y:S01]  /*c220*/  IMAD R72, R2, R70, R72 ;  /* 0x0000004602487224 */ /* 0x000fe200078e0248 */
[----:B----4-:R0:W-:Y:S01]  /*c230*/  STL [R1+0x8e8], R14 ;  /* 0x0008e80e01007387 */ /* 0x0101e20000100800 */
[----:B------:R-:W-:-:S03]  /*c240*/  IMAD R70, R66, 0x6e, RZ ;  /* 0x0000006e42467824 */ /* 0x000fc600078e02ff */
[----:B------:R-:W-:Y:S01]  /*c250*/  STL [R1+0x8e4], R9 ;  /* 0x0008e40901007387 */ /* 0x000fe20000100800 */
[----:B0-----:R-:W-:Y:S02]  /*c260*/  IMAD.MOV.U32 R14, RZ, RZ, R69 ;  /* 0x000000ffff0e7224 */ /* 0x001fe400078e0045 */
[----:B------:R-:W-:Y:S01]  /*c270*/  IMAD.WIDE R68, R70, 0x2, R64 ;  /* 0x0000000246447825 */ /* 0x000fe200078e0240 */
[----:B---3--:R0:W-:Y:S02]  /*c280*/  STL [R1+0x14d4], R60 ;  /* 0x0014d43c01007387 */ /* 0x0081e40000100800 */
[----:B0-----:R-:W-:-:S06]  /*c290*/  PRMT R60, RZ, 0x7610, R60 ;  /* 0x00007610ff3c7816 */ /* 0x001fcc000000003c */
[----:B------:R-:W2:Y:S01]  /*c2a0*/  @!P0 LDG.E.U16 R60, desc[UR20][R68.64] ;  /* 0x00000014443c8981 */ /* 0x000ea2000c1e1500 */
[C---:B------:R-:W-:Y:S02]  /*c2b0*/  ISETP.GT.U32.AND P3, PT, R2.reuse, R73, PT ;  /* 0x000000490200720c */ /* 0x040fe40003f64070 */
[C---:B------:R-:W-:Y:S01]  /*c2c0*/  ISETP.GT.U32.AND P2, PT, R2.reuse, R72, PT ;  /* 0x000000480200720c */ /* 0x040fe20003f44070 */
[----:B------:R-:W-:Y:S01]  /*c2d0*/  @!P5 IMAD.MOV R14, RZ, RZ, -R14 ;  /* 0x000000ffff0ed224 */ /* 0x000fe200078e0a0e */
[----:B------:R-:W-:-:S09]  /*c2e0*/  ISETP.GT.U32.AND P5, PT, R2, R77, PT ;  /* 0x0000004d0200720c */ /* 0x000fd20003fa4070 */
[----:B------:R-:W-:-:S05]  /*c2f0*/  @!P3 IMAD.IADD R73, R73, 0x1, -R2 ;  /* 0x000000014949b824 */ /* 0x000fca00078e0a02 */
[----:B------:R-:W-:Y:S01]  /*c300*/  ISETP.GT.U32.AND P3, PT, R2, R73, PT ;  /* 0x000000490200720c */ /* 0x000fe20003f64070 */
[----:B------:R-:W-:Y:S01]  /*c310*/  @!P2 IMAD.IADD R72, R72, 0x1, -R2 ;  /* 0x000000014848a824 */ /* 0x000fe200078e0a02 */
[----:B------:R-:W-:Y:S01]  /*c320*/  PRMT R3, RZ, 0x7610, R3 ;  /* 0x00007610ff037816 */ /* 0x000fe20000000003 */
[----:B------:R-:W-:Y:S01]  /*c330*/  VIADD R75, R57, 0x35 ;  /* 0x00000035394b7836 */ /* 0x000fe20000000000 */
[----:B------:R-:W-:Y:S02]  /*c340*/  STL [R1+0x1524], R59 ;  /* 0x0015243b01007387 */ /* 0x000fe40000100800 */
[----:B------:R-:W-:Y:S01]  /*c350*/  ISETP.GT.U32.AND P2, PT, R2, R72, PT ;  /* 0x000000480200720c */ /* 0x000fe20003f44070 */
[----:B------:R-:W-:Y:S01]  /*c360*/  IMAD.WIDE R70, R70, 0x2, R62 ;  /* 0x0000000246467825 */ /* 0x000fe200078e023e */
[----:B------:R-:W-:-:S05]  /*c370*/  IABS R81, R75 ;  /* 0x0000004b00517213 */ /* 0x000fca0000000000 */
[--C-:B------:R-:W-:Y:S01]  /*c380*/  @!P3 IMAD.IADD R73, R73, 0x1, -R2.reuse ;  /* 0x000000014949b824 */ /* 0x100fe200078e0a02 */
[----:B------:R-:W3:Y:S01]  /*c390*/  @!P0 LDG.E.U16 R3, desc[UR20][R70.64] ;  /* 0x0000001446038981 */ /* 0x000ee2000c1e1500 */
[----:B------:R-:W-:Y:S02]  /*c3a0*/  @!P5 IMAD.IADD R77, R77, 0x1, -R2 ;  /* 0x000000014d4dd824 */ /* 0x000fe400078e0a02 */
[----:B------:R-:W-:Y:S02]  /*c3b0*/  VIADD R74, R57, 0x34 ;  /* 0x00000034394a7836 */ /* 0x000fe40000000000 */
[----:B------:R-:W-:Y:S01]  /*c3c0*/  IMAD.MOV.U32 R9, RZ, RZ, R73 ;  /* 0x000000ffff097224 */ /* 0x000fe200078e0049 */
[----:B------:R-:W-:Y:S01]  /*c3d0*/  ISETP.GT.U32.AND P5, PT, R2, R77, PT ;  /* 0x0000004d0200720c */ /* 0x000fe20003fa4070 */
[----:B------:R-:W-:Y:S01]  /*c3e0*/  IMAD.HI.U32 R79, R0, R81, RZ ;  /* 0x00000051004f7227 */ /* 0x000fe200078e00ff */
[----:B------:R-:W-:-:S03]  /*c3f0*/  IABS R76, R74 ;  /* 0x0000004a004c7213 */ /* 0x000fc60000000000 */
[----:B------:R-:W-:Y:S01]  /*c400*/  @!P4 IMAD.MOV R9, RZ, RZ, -R9 ;  /* 0x000000ffff09c224 */ /* 0x000fe200078e0a09 */
[----:B------:R-:W-:Y:S01]  /*c410*/  ISETP.GE.AND P4, PT, R75, RZ, PT ;  /* 0x000000ff4b00720c */ /* 0x000fe20003f86270 */
[----:B------:R-:W-:Y:S01]  /*c420*/  @!P2 IMAD.IADD R72, R72, 0x1, -R2 ;  /* 0x000000014848a824 */ /* 0x000fe200078e0a02 */
[----:B------:R-:W-:Y:S02]  /*c430*/  ISETP.GE.AND P3, PT, R74, RZ, PT ;  /* 0x000000ff4a00720c */ /* 0x000fe40003f66270 */
[----:B------:R-:W-:Y:S01]  /*c440*/  ISETP.GE.AND P0, PT, R78, RZ, PT ;  /* 0x000000ff4e00720c */ /* 0x000fe20003f06270 */
[----:B------:R-:W-:Y:S01]  /*c450*/  IMAD.HI.U32 R78, R0, R76, RZ ;  /* 0x0000004c004e7227 */ /* 0x000fe200078e00ff */
[----:B------:R-:W-:-:S03]  /*c460*/  IADD3 R74, PT, PT, -R79, RZ, RZ ;  /* 0x000000ff4f4a7210 */ /* 0x000fc60007ffe1ff */
[----:B------:R-:W-:Y:S02]  /*c470*/  IMAD.MOV.U32 R47, RZ, RZ, R72 ;  /* 0x000000ffff2f7224 */ /* 0x000fe400078e0048 */
[----:B------:R-:W-:Y:S02]  /*c480*/  VIADD R72, R57, 0x36 ;  /* 0x0000003639487836 */ /* 0x000fe40000000000 */
[----:B------:R-:W-:Y:S02]  /*c490*/  IMAD.MOV R73, RZ, RZ, -R78 ;  /* 0x000000ffff497224 */ /* 0x000fe400078e0a4e */
[----:B------:R-:W-:Y:S02]  /*c4a0*/  IMAD R81, R2, R74, R81 ;  /* 0x0000004a02517224 */ /* 0x000fe400078e0251 */
[----:B------:R-:W-:Y:S01]  /*c4b0*/  IMAD R74, R66, 0x6f, RZ ;  /* 0x0000006f424a7824 */ /* 0x000fe200078e02ff */
[----:B------:R-:W-:Y:S01]  /*c4c0*/  PRMT R27, RZ, 0x7610, R27 ;  /* 0x00007610ff1b7816 */ /* 0x000fe2000000001b */
[----:B------:R-:W-:Y:S01]  /*c4d0*/  @!P5 IMAD.IADD R77, R77, 0x1, -R2 ;  /* 0x000000014d4dd824 */ /* 0x000fe200078e0a02 */
[----:B------:R-:W-:Y:S01]  /*c4e0*/  ISETP.GE.AND P5, PT, R72, RZ, PT ;  /* 0x000000ff4800720c */ /* 0x000fe20003fa6270 */
[----:B------:R-:W-:Y:S01]  /*c4f0*/  IMAD R76, R2, R73, R76 ;  /* 0x00000049024c7224 */ /* 0x000fe200078e024c */
[----:B------:R-:W-:Y:S01]  /*c500*/  IABS R80, R72 ;  /* 0x0000004800507213 */ /* 0x000fe20000000000 */
[----:B------:R-:W-:Y:S01]  /*c510*/  IMAD.WIDE R72, R74, 0x2, R64 ;  /* 0x000000024a487825 */ /* 0x000fe200078e0240 */
[----:B------:R-:W-:-:S03]  /*c520*/  PRMT R26, RZ, 0x7610, R26 ;  /* 0x00007610ff1a7816 */ /* 0x000fc6000000001a */
[----:B------:R-:W-:Y:S01]  /*c530*/  @!P6 IMAD.MOV R47, RZ, RZ, -R47 ;  /* 0x000000ffff2fe224 */ /* 0x000fe200078e0a2f */
[----:B------:R-:W-:Y:S01]  /*c540*/  ISETP.GT.U32.AND P6, PT, R2, R76, PT ;  /* 0x0000004c0200720c */ /* 0x000fe20003fc4070 */
[----:B------:R-:W-:-:S12]  /*c550*/  VIADD R78, R57, 0x37 ;  /* 0x00000037394e7836 */ /* 0x000fd80000000000 */
[----:B------:R-:W-:Y:S01]  /*c560*/  @!P6 IMAD.IADD R76, R76, 0x1, -R2 ;  /* 0x000000014c4ce824 */ /* 0x000fe200078e0a02 */
[----:B------:R-:W-:Y:S02]  /*c570*/  IABS R79, R78 ;  /* 0x0000004e004f7213 */ /* 0x000fe40000000000 */
[----:B------:R-:W-:-:S03]  /*c580*/  ISETP.GT.U32.AND P6, PT, R2, R81, PT ;  /* 0x000000510200720c */ /* 0x000fc60003fc4070 */
[----:B------:R-:W-:-:S04]  /*c590*/  IMAD.HI.U32 R83, R0, R79, RZ ;  /* 0x0000004f00537227 */ /* 0x000fc800078e00ff */
[----:B------:R-:W-:Y:S02]  /*c5a0*/  VIADD R84, R57, 0x38 ;  /* 0x0000003839547836 */ /* 0x000fe40000000000 */
[----:B------:R-:W-:-:S03]  /*c5b0*/  IMAD.MOV R83, RZ, RZ, -R83 ;  /* 0x000000ffff537224 */ /* 0x000fc600078e0a53 */
[----:B------:R-:W-:Y:S01]  /*c5c0*/  IABS R86, R84 ;  /* 0x0000005400567213 */ /* 0x000fe20000000000 */
[----:B------:R-:W-:Y:S02]  /*c5d0*/  IMAD R79, R2, R83, R79 ;  /* 0x00000053024f7224 */ /* 0x000fe400078e024f */
[----:B------:R-:W-:Y:S02]  /*c5e0*/  @!P6 IMAD.IADD R81, R81, 0x1, -R2 ;  /* 0x000000015151e824 */ /* 0x000fe400078e0a02 */
[----:B------:R-:W-:-:S03]  /*c5f0*/  IMAD.HI.U32 R82, R0, R80, RZ ;  /* 0x0000005000527227 */ /* 0x000fc600078e00ff */
[----:B------:R-:W-:Y:S01]  /*c600*/  ISETP.GT.U32.AND P6, PT, R2, R81, PT ;  /* 0x000000510200720c */ /* 0x000fe20003fc4070 */
[----:B------:R-:W-:-:S04]  /*c610*/  IMAD.MOV R82, RZ, RZ, -R82 ;  /* 0x000000ffff527224 */ /* 0x000fc800078e0a52 */
[----:B------:R-:W-:-:S08]  /*c620*/  IMAD R80, R2, R82, R80 ;  /* 0x0000005202507224 */ /* 0x000fd000078e0250 */
[----:B------:R-:W-:Y:S01]  /*c630*/  @!P6 IMAD.IADD R81, R81, 0x1, -R2 ;  /* 0x000000015151e824 */ /* 0x000fe200078e0a02 */
[----:B--2---:R-:W-:Y:S04]  /*c640*/  STL [R1+0x1528], R60 ;  /* 0x0015283c01007387 */ /* 0x004fe80000100800 */
[----:B------:R-:W-:Y:S04]  /*c650*/  STL [R1+0x1274], R68 ;  /* 0x0012744401007387 */ /* 0x000fe80000100800 */
[----:B------:R0:W-:Y:S02]  /*c660*/  STL [R1+0x1590], R68 ;  /* 0x0015904401007387 */ /* 0x0001e40000100800 */
[----:B0-----:R-:W0:Y:S02]  /*c670*/  LDC R68, c[0x0][0x3a0] ;  /* 0x0000e800ff447b82 */ /* 0x001e240000000800 */
[----:B0-----:R-:W-:-:S05]  /*c680*/  VIADD R75, R68, 0xffffff90 ;  /* 0xffffff90444b7836 */ /* 0x001fca0000000000 */
[----:B------:R-:W-:Y:S01]  /*c690*/  ISETP.GE.U32.AND P2, PT, R75, 0x7fffff11, PT ;  /* 0x7fffff114b00780c */ /* 0x000fe20003f46070 */
[----:B------:R-:W-:-:S12]  /*c6a0*/  IMAD.WIDE R74, R74, 0x2, R62 ;  /* 0x000000024a4a7825 */ /* 0x000fd800078e023e */
[----:B------:R-:W2:Y:S04]  /*c6b0*/  @!P2 LDG.E.U16 R27, desc[UR20][R72.64] ;  /* 0x00000014481ba981 */ /* 0x000ea8000c1e1500 */
[----:B------:R0:W4:Y:S01]  /*c6c0*/  @!P2 LDG.E.U16 R26, desc[UR20][R74.64] ;  /* 0x000000144a1aa981 */ /* 0x000122000c1e1500 */
[----:B------:R-:W-:-:S03]  /*c6d0*/  ISETP.GT.U32.AND P2, PT, R2, R76, PT ;  /* 0x0000004c0200720c */ /* 0x000fc60003f44070 */
[----:B------:R-:W-:Y:S04]  /*c6e0*/  STL [R1+0x1270], R69 ;  /* 0x0012704501007387 */ /* 0x000fe80000100800 */
[----:B------:R1:W-:Y:S06]  /*c6f0*/  STL [R1+0x1550], R69 ;  /* 0x0015504501007387 */ /* 0x0003ec0000100800 */
[----:B------:R-:W-:-:S04]  /*c700*/  @!P2 IMAD.IADD R76, R76, 0x1, -R2 ;  /* 0x000000014c4ca824 */ /* 0x000fc800078e0a02 */
[----:B------:R-:W-:Y:S02]  /*c710*/  IMAD.MOV.U32 R40, RZ, RZ, R76 ;  /* 0x000000ffff287224 */ /* 0x000fe400078e004c */
[----:B-1----:R-:W-:Y:S02]  /*c720*/  IMAD.MOV.U32 R69, RZ, RZ, R11 ;  /* 0x000000ffff457224 */ /* 0x002fe400078e000b */
[----:B------:R-:W-:Y:S02]  /*c730*/  IMAD.MOV.U32 R11, RZ, RZ, R77 ;  /* 0x000000ffff0b7224 */ /* 0x000fe400078e004d */
[----:B------:R-:W-:Y:S01]  /*c740*/  @!P3 IMAD.MOV R40, RZ, RZ, -R40 ;  /* 0x000000ffff28b224 */ /* 0x000fe200078e0a28 */
[----:B------:R-:W-:Y:S01]  /*c750*/  ISETP.GT.U32.AND P3, PT, R2, R79, PT ;  /* 0x0000004f0200720c */ /* 0x000fe20003f64070 */
[----:B------:R-:W-:Y:S02]  /*c760*/  IMAD.MOV.U32 R77, RZ, RZ, R86 ;  /* 0x000000ffff4d7224 */ /* 0x000fe400078e0056 */
[----:B------:R-:W-:Y:S01]  /*c770*/  @!P0 IMAD.MOV R11, RZ, RZ, -R11 ;  /* 0x000000ffff0b8224 */ /* 0x000fe200078e0a0b */
[----:B------:R-:W-:Y:S01]  /*c780*/  ISETP.GE.AND P0, PT, R78, RZ, PT ;  /* 0x000000ff4e00720c */ /* 0x000fe20003f06270 */
[----:B------:R-:W-:Y:S01]  /*c790*/  IMAD.HI.U32 R78, R0, R77, RZ ;  /* 0x0000004d004e7227 */ /* 0x000fe200078e00ff */
[----:B------:R-:W-:-:S03]  /*c7a0*/  ISETP.GT.U32.AND P2, PT, R2, R80, PT ;  /* 0x000000500200720c */ /* 0x000fc60003f44070 */
[----:B------:R-:W-:Y:S02]  /*c7b0*/  IMAD.MOV R78, RZ, RZ, -R78 ;  /* 0x000000ffff4e7224 */ /* 0x000fe400078e0a4e */
[----:B------:R-:W-:Y:S02]  /*c7c0*/  VIADD R76, R57, 0x39 ;  /* 0x00000039394c7836 */ /* 0x000fe40000000000 */
[C---:B------:R-:W-:Y:S02]  /*c7d0*/  IMAD R78, R2.reuse, R78, R77 ;  /* 0x0000004e024e7224 */ /* 0x040fe400078e024d */
[----:B------:R-:W-:Y:S01]  /*c7e0*/  @!P3 IMAD.IADD R79, R79, 0x1, -R2 ;  /* 0x000000014f4fb824 */ /* 0x000fe200078e0a02 */
[----:B------:R-:W-:Y:S01]  /*c7f0*/  IABS R77, R76 ;  /* 0x0000004c004d7213 */ /* 0x000fe20000000000 */
[----:B------:R-:W-:Y:S01]  /*c800*/  IMAD.MOV.U32 R55, RZ, RZ, R81 ;  /* 0x000000ffff377224 */ /* 0x000fe200078e0051 */
[C---:B------:R-:W-:Y:S02]  /*c810*/  ISETP.GT.U32.AND P6, PT, R2.reuse, R78, PT ;  /* 0x0000004e0200720c */ /* 0x040fe40003fc4070 */
[----:B------:R-:W-:Y:S01]  /*c820*/  ISETP.GT.U32.AND P3, PT, R2, R79, PT ;  /* 0x0000004f0200720c */ /* 0x000fe20003f64070 */
[----:B------:R-:W-:Y:S01]  /*c830*/  IMAD.HI.U32 R81, R0, R77, RZ ;  /* 0x0000004d00517227 */ /* 0x000fe200078e00ff */
[----:B------:R-:W-:-:S03]  /*c840*/  @!P2 IADD3 R80, PT, PT, R80, -R2, RZ ;  /* 0x800000025050a210 */ /* 0x000fc60007ffe0ff */
[----:B------:R-:W-:Y:S01]  /*c850*/  IMAD.MOV R81, RZ, RZ, -R81 ;  /* 0x000000ffff517224 */ /* 0x000fe200078e0a51 */
[----:B------:R-:W-:-:S03]  /*c860*/  ISETP.GT.U32.AND P2, PT, R2, R80, PT ;  /* 0x000000500200720c */ /* 0x000fc60003f44070 */
[C---:B------:R-:W-:Y:S02]  /*c870*/  IMAD R77, R2.reuse, R81, R77 ;  /* 0x00000051024d7224 */ /* 0x040fe400078e024d */
[----:B------:R-:W-:Y:S02]  /*c880*/  VIADD R83, R57, 0x3a ;  /* 0x0000003a39537836 */ /* 0x000fe40000000000 */
[--C-:B------:R-:W-:Y:S01]  /*c890*/  @!P3 IMAD.IADD R79, R79, 0x1, -R2.reuse ;  /* 0x000000014f4fb824 */ /* 0x100fe200078e0a02 */
[----:B------:R-:W-:Y:S01]  /*c8a0*/  ISETP.GT.U32.AND P3, PT, R2, R77, PT ;  /* 0x0000004d0200720c */ /* 0x000fe20003f64070 */
[----:B------:R-:W-:Y:S01]  /*c8b0*/  @!P6 IMAD.IADD R78, R78, 0x1, -R2 ;  /* 0x000000014e4ee824 */ /* 0x000fe200078e0a02 */
[----:B------:R-:W-:-:S04]  /*c8c0*/  IABS R82, R83 ;  /* 0x0000005300527213 */ /* 0x000fc80000000000 */
[----:B------:R-:W-:Y:S01]  /*c8d0*/  ISETP.GT.U32.AND P6, PT, R2, R78, PT ;  /* 0x0000004e0200720c */ /* 0x000fe20003fc4070 */
[----:B------:R-:W-:-:S04]  /*c8e0*/  IMAD.HI.U32 R86, R0, R82, RZ ;  /* 0x0000005200567227 */ /* 0x000fc800078e00ff */
[----:B------:R-:W-:Y:S02]  /*c8f0*/  @!P2 IMAD.IADD R80, R80, 0x1, -R2 ;  /* 0x000000015050a824 */ /* 0x000fe400078e0a02 */
[----:B------:R-:W-:Y:S01]  /*c900*/  IMAD.MOV.U32 R58, RZ, RZ, R79 ;  /* 0x000000ffff3a7224 */ /* 0x000fe200078e004f */
[----:B------:R-:W-:Y:S01]  /*c910*/  IADD3 R79, PT, PT, R57, 0x3b, RZ ;  /* 0x0000003b394f7810 */ /* 0x000fe20007ffe0ff */
[----:B------:R-:W-:Y:S01]  /*c920*/  @!P4 IMAD.MOV R55, RZ, RZ, -R55 ;  /* 0x000000ffff37c224 */ /* 0x000fe200078e0a37 */
[----:B------:R-:W-:Y:S01]  /*c930*/  ISETP.GE.AND P4, PT, R84, RZ, PT ;  /* 0x000000ff5400720c */ /* 0x000fe20003f86270 */
[----:B------:R-:W-:Y:S02]  /*c940*/  IMAD.MOV R84, RZ, RZ, -R86 ;  /* 0x000000ffff547224 */ /* 0x000fe400078e0a56 */
[----:B------:R-:W-:Y:S01]  /*c950*/  IMAD.MOV.U32 R56, RZ, RZ, R80 ;  /* 0x000000ffff387224 */ /* 0x000fe200078e0050 */
[----:B------:R-:W-:Y:S01]  /*c960*/  IABS R80, R79 ;  /* 0x0000004f00507213 */ /* 0x000fe20000000000 */
[----:B------:R-:W-:Y:S01]  /*c970*/  @!P3 IMAD.IADD R77, R77, 0x1, -R2 ;  /* 0x000000014d4db824 */ /* 0x000fe200078e0a02 */
[----:B------:R-:W-:Y:S01]  /*c980*/  ISETP.GE.AND P2, PT, R76, RZ, PT ;  /* 0x000000ff4c00720c */ /* 0x000fe20003f46270 */
[----:B------:R-:W-:-:S02]  /*c990*/  IMAD R76, R2, R84, R82 ;  /* 0x00000054024c7224 */ /* 0x000fc400078e0252 */
[----:B------:R-:W-:Y:S01]  /*c9a0*/  @!P6 IMAD.IADD R78, R78, 0x1, -R2 ;  /* 0x000000014e4ee824 */ /* 0x000fe200078e0a02 */
[----:B------:R-:W-:Y:S01]  /*c9b0*/  ISETP.GT.U32.AND P3, PT, R2, R77, PT ;  /* 0x0000004d0200720c */ /* 0x000fe20003f64070 */
[----:B------:R-:W-:-:S04]  /*c9c0*/  IMAD.HI.U32 R81, R0, R80, RZ ;  /* 0x0000005000517227 */ /* 0x000fc800078e00ff */
[----:B------:R-:W-:Y:S01]  /*c9d0*/  @!P0 IMAD.MOV R58, RZ, RZ, -R58 ;  /* 0x000000ffff3a8224 */ /* 0x000fe200078e0a3a */
[C---:B------:R-:W-:Y:S01]  /*c9e0*/  ISETP.GT.U32.AND P0, PT, R2.reuse, R76, PT ;  /* 0x0000004c0200720c */ /* 0x040fe20003f04070 */
[----:B------:R-:W-:Y:S02]  /*c9f0*/  IMAD.MOV.U32 R48, RZ, RZ, R78 ;  /* 0x000000ffff307224 */ /* 0x000fe400078e004e */
[----:B------:R-:W-:Y:S01]  /*ca00*/  IMAD.MOV R78, RZ, RZ, -R81 ;  /* 0x000000ffff4e7224 */ /* 0x000fe200078e0a51 */
[----:B------:R-:W-:Y:S01]  /*ca10*/  ISETP.GE.AND P6, PT, R79, RZ, PT ;  /* 0x000000ff4f00720c */ /* 0x000fe20003fc6270 */
[----:B------:R-:W-:Y:S02]  /*ca20*/  VIADD R79, R57, 0x3c ;  /* 0x0000003c394f7836 */ /* 0x000fe40000000000 */
[----:B------:R-:W-:Y:S02]  /*ca30*/  IMAD R80, R2, R78, R80 ;  /* 0x0000004e02507224 */ /* 0x000fe400078e0250 */
[----:B------:R-:W-:Y:S01]  /*ca40*/  @!P5 IMAD.MOV R56, RZ, RZ, -R56 ;  /* 0x000000ffff38d224 */ /* 0x000fe200078e0a38 */
[----:B------:R-:W-:Y:S01]  /*ca50*/  ISETP.GE.AND P5, PT, R83, RZ, PT ;  /* 0x000000ff5300720c */ /* 0x000fe20003fa6270 */
[----:B------:R-:W-:Y:S01]  /*ca60*/  @!P3 IMAD.IADD R77, R77, 0x1, -R2 ;  /* 0x000000014d4db824 */ /* 0x000fe200078e0a02 */
[----:B------:R-:W-:-:S02]  /*ca70*/  IABS R83, R79 ;  /* 0x0000004f00537213 */ /* 0x000fc40000000000 */
[----:B------:R-:W-:Y:S01]  /*ca80*/  ISETP.GT.U32.AND P3, PT, R2, R80, PT ;  /* 0x000000500200720c */ /* 0x000fe20003f64070 */
[----:B------:R-:W-:Y:S02]  /*ca90*/  @!P0 IMAD.IADD R76, R76, 0x1, -R2 ;  /* 0x000000014c4c8824 */ /* 0x000fe400078e0a02 */
[----:B------:R-:W-:-:S03]  /*caa0*/  IMAD.MOV.U32 R81, RZ, RZ, R83 ;  /* 0x000000ffff517224 */ /* 0x000fc600078e0053 */
[----:B------:R-:W-:Y:S01]  /*cab0*/  ISETP.GT.U32.AND P0, PT, R2, R76, PT ;  /* 0x0000004c0200720c */ /* 0x000fe20003f04070 */
[----:B------:R-:W-:-:S04]  /*cac0*/  IMAD.HI.U32 R83, R0, R81, RZ ;  /* 0x0000005100537227 */ /* 0x000fc800078e00ff */
[----:B------:R-:W-:Y:S01]  /*cad0*/  VIADD R82, R57, 0x3d ;  /* 0x0000003d39527836 */ /* 0x000fe20000000000 */
[----:B------:R-:W-:Y:S01]  /*cae0*/  IADD3 R83, PT, PT, -R83, RZ, RZ ;  /* 0x000000ff53537210 */ /* 0x000fe20007ffe1ff */
[----:B------:R-:W-:Y:S01]  /*caf0*/  @!P4 IMAD.MOV R48, RZ, RZ, -R48 ;  /* 0x000000ffff30c224 */ /* 0x000fe200078e0a30 */
[----:B------:R-:W-:Y:S01]  /*cb00*/  ISETP.GE.AND P4, PT, R79, RZ, PT ;  /* 0x000000ff4f00720c */ /* 0x000fe20003f86270 */
[----:B------:R-:W-:Y:S01]  /*cb10*/  @!P3 IMAD.IADD R80, R80, 0x1, -R2 ;  /* 0x000000015050b824 */ /* 0x000fe200078e0a02 */
[----:B------:R-:W-:Y:S01]  /*cb20*/  IABS R79, R82 ;  /* 0x00000052004f7213 */ /* 0x000fe20000000000 */
[----:B------:R-:W-:-:S03]  /*cb30*/  IMAD R81, R2, R83, R81 ;  /* 0x0000005302517224 */ /* 0x000fc600078e0251 */
[----:B------:R-:W-:Y:S01]  /*cb40*/  ISETP.GT.U32.AND P3, PT, R2, R80, PT ;  /* 0x000000500200720c */ /* 0x000fe20003f64070 */
[----:B------:R-:W-:-:S04]  /*cb50*/  IMAD.HI.U32 R83, R0, R79, RZ ;  /* 0x0000004f00537227 */ /* 0x000fc800078e00ff */
[----:B------:R-:W-:Y:S02]  /*cb60*/  VIADD R78, R57, 0x3e ;  /* 0x0000003e394e7836 */ /* 0x000fe40000000000 */
[----:B------:R-:W-:Y:S02]  /*cb70*/  @!P0 IMAD.IADD R76, R76, 0x1, -R2 ;  /* 0x000000014c4c8824 */ /* 0x000fe400078e0a02 */
[----:B------:R-:W-:Y:S01]  /*cb80*/  IMAD.MOV.U32 R46, RZ, RZ, R77 ;  /* 0x000000ffff2e7224 */ /* 0x000fe200078e004d */
[----:B------:R-:W-:Y:S01]  /*cb90*/  ISETP.GE.AND P0, PT, R82, RZ, PT ;  /* 0x000000ff5200720c */ /* 0x000fe20003f06270 */
[----:B------:R-:W-:Y:S01]  /*cba0*/  IMAD.MOV R77, RZ, RZ, -R83 ;  /* 0x000000ffff4d7224 */ /* 0x000fe200078e0a53 */
[----:B------:R-:W-:Y:S01]  /*cbb0*/  IABS R82, R78 ;  /* 0x0000004e00527213 */ /* 0x000fe20000000000 */
[----:B------:R-:W-:Y:S02]  /*cbc0*/  IMAD.MOV.U32 R45, RZ, RZ, R76 ;  /* 0x000000ffff2d7224 */ /* 0x000fe400078e004c */
[----:B------:R-:W-:Y:S01]  /*cbd0*/  @!P2 IMAD.MOV R46, RZ, RZ, -R46 ;  /* 0x000000ffff2ea224 */ /* 0x000fe200078e0a2e */
[C---:B------:R-:W-:Y:S01]  /*cbe0*/  ISETP.GT.U32.AND P2, PT, R2.reuse, R81, PT ;  /* 0x000000510200720c */ /* 0x040fe20003f44070 */
[----:B------:R-:W-:-:S02]  /*cbf0*/  IMAD R79, R2, R77, R79 ;  /* 0x0000004d024f7224 */ /* 0x000fc400078e024f */
[----:B------:R-:W-:Y:S01]  /*cc00*/  @!P5 IMAD.MOV R45, RZ, RZ, -R45 ;  /* 0x000000ffff2dd224 */ /* 0x000fe200078e0a2d */
[----:B------:R-:W-:Y:S01]  /*cc10*/  ISETP.GE.AND P5, PT, R78, RZ, PT ;  /* 0x000000ff4e00720c */ /* 0x000fe20003fa6270 */
[----:B------:R-:W-:-:S04]  /*cc20*/  IMAD.HI.U32 R78, R0, R82, RZ ;  /* 0x00000052004e7227 */ /* 0x000fc800078e00ff */
[----:B------:R-:W-:Y:S01]  /*cc30*/  @!P3 IMAD.IADD R80, R80, 0x1, -R2 ;  /* 0x000000015050b824 */ /* 0x000fe200078e0a02 */
[----:B------:R-:W-:Y:S01]  /*cc40*/  ISETP.GT.U32.AND P3, PT, R2, R79, PT ;  /* 0x0000004f0200720c */ /* 0x000fe20003f64070 */
[----:B------:R-:W-:-:S03]  /*cc50*/  IMAD.MOV R78, RZ, RZ, -R78 ;  /* 0x000000ffff4e7224 */ /* 0x000fc600078e0a4e */
[----:B------:R-:W-:Y:S01]  /*cc60*/  MOV R44, R80 ;  /* 0x00000050002c7202 */ /* 0x000fe20000000f00 */
[C---:B------:R-:W-:Y:S02]  /*cc70*/  IMAD R78, R2.reuse, R78, R82 ;  /* 0x0000004e024e7224 */ /* 0x040fe400078e0252 */
[----:B------:R-:W-:Y:S02]  /*cc80*/  VIADD R76, R57, 0x3f ;  /* 0x0000003f394c7836 */ /* 0x000fe40000000000 */
[----:B------:R-:W-:Y:S02]  /*cc90*/  @!P2 IMAD.IADD R81, R81, 0x1, -R2 ;  /* 0x000000015151a824 */ /* 0x000fe400078e0a02 */
[----:B------:R-:W-:Y:S01]  /*cca0*/  @!P6 IMAD.MOV R44, RZ, RZ, -R44 ;  /* 0x000000ffff2ce224 */ /* 0x000fe200078e0a2c */
[C---:B------:R-:W-:Y:S01]  /*ccb0*/  ISETP.GT.U32.AND P6, PT, R2.reuse, R78, PT ;  /* 0x0000004e0200720c */ /* 0x040fe20003fc4070 */
[----:B------:R-:W-:Y:S01]  /*ccc0*/  VIADD R83, R57, 0x40 ;  /* 0x0000004039537836 */ /* 0x000fe20000000000 */
[----:B------:R-:W-:Y:S01]  /*ccd0*/  IABS R77, R76 ;  /* 0x0000004c004d7213 */ /* 0x000fe20000000000 */
[----:B------:R-:W-:Y:S01]  /*cce0*/  @!P3 IMAD.IADD R79, R79, 0x1, -R2 ;  /* 0x000000014f4fb824 */ /* 0x000fe200078e0a02 */
[----:B------:R-:W-:-:S02]  /*ccf0*/  ISETP.GT.U32.AND P2, PT, R2, R81, PT ;  /* 0x000000510200720c */ /* 0x000fc40003f44070 */
[----:B------:R-:W-:Y:S01]  /*cd00*/  IABS R84, R83 ;  /* 0x0000005300547213 */ /* 0x000fe20000000000 */
[----:B------:R-:W-:Y:S01]  /*cd10*/  IMAD.HI.U32 R82, R0, R77, RZ ;  /* 0x0000004d00527227 */ /* 0x000fe200078e00ff */
[----:B------:R-:W-:-:S03]  /*cd20*/  ISETP.GT.U32.AND P3, PT, R2, R79, PT ;  /* 0x0000004f0200720c */ /* 0x000fc60003f64070 */
[----:B------:R-:W-:Y:S02]  /*cd30*/  IMAD.MOV.U32 R80, RZ, RZ, R84 ;  /* 0x000000ffff507224 */ /* 0x000fe400078e0054 */
[----:B------:R-:W-:Y:S02]  /*cd40*/  IMAD.MOV R84, RZ, RZ, -R82 ;  /* 0x000000ffff547224 */ /* 0x000fe400078e0a52 */
[----:B------:R-:W-:Y:S02]  /*cd50*/  VIADD R82, R57, 0x41 ;  /* 0x0000004139527836 */ /* 0x000fe40000000000 */
[----:B------:R-:W-:Y:S02]  /*cd60*/  @!P6 IMAD.IADD R78, R78, 0x1, -R2 ;  /* 0x000000014e4ee824 */ /* 0x000fe400078e0a02 */
[----:B------:R-:W-:-:S04]  /*cd70*/  IMAD.HI.U32 R86, R0, R80, RZ ;  /* 0x0000005000567227 */ /* 0x000fc800078e00ff */
[----:B------:R-:W-:Y:S01]  /*cd80*/  @!P2 IMAD.IADD R81, R81, 0x1, -R2 ;  /* 0x000000015151a824 */ /* 0x000fe200078e0a02 */
[----:B------:R-:W-:Y:S01]  /*cd90*/  ISETP.GE.AND P2, PT, R76, RZ, PT ;  /* 0x000000ff4c00720c */ /* 0x000fe20003f46270 */
[C---:B------:R-:W-:Y:S01]  /*cda0*/  IMAD R77, R2.reuse, R84, R77 ;  /* 0x00000054024d7224 */ /* 0x040fe200078e024d */
[----:B------:R-:W-:Y:S01]  /*cdb0*/  IABS R84, R82 ;  /* 0x0000005200547213 */ /* 0x000fe20000000000 */
[----:B------:R-:W-:Y:S01]  /*cdc0*/  IMAD.MOV R76, RZ, RZ, -R86 ;  /* 0x000000ffff4c7224 */ /* 0x000fe200078e0a56 */
[C---:B------:R-:W-:Y:S01]  /*cdd0*/  ISETP.GT.U32.AND P6, PT, R2.reuse, R78, PT ;  /* 0x0000004e0200720c */ /* 0x040fe20003fc4070 */
[----:B------:R-:W-:Y:S02]  /*cde0*/  @!P3 IMAD.IADD R79, R79, 0x1, -R2 ;  /* 0x000000014f4fb824 */ /* 0x000fe400078e0a02 */
[C---:B------:R-:W-:Y:S01]  /*cdf0*/  IMAD R76, R2.reuse, R76, R80 ;  /* 0x0000004c024c7224 */ /* 0x040fe200078e0250 */
[----:B------:R-:W-:Y:S01]  /*ce00*/  ISETP.GT.U32.AND P3, PT, R2, R77, PT ;  /* 0x0000004d0200720c */ /* 0x000fe20003f64070 */
[----:B------:R-:W-:-:S02]  /*ce10*/  IMAD.MOV.U32 R80, RZ, RZ, R84 ;  /* 0x000000ffff507224 */ /* 0x000fc400078e0054 */
[----:B------:R-:W-:Y:S02]  /*ce20*/  IMAD.MOV.U32 R41, RZ, RZ, R79 ;  /* 0x000000ffff297224 */ /* 0x000fe400078e004f */
[----:B------:R-:W-:Y:S02]  /*ce30*/  IMAD.MOV.U32 R43, RZ, RZ, R81 ;  /* 0x000000ffff2b7224 */ /* 0x000fe400078e0051 */
[----:B------:R-:W-:-:S04]  /*ce40*/  IMAD.HI.U32 R81, R0, R80, RZ ;  /* 0x0000005000517227 */ /* 0x000fc800078e00ff */
[----:B------:R-:W-:Y:S01]  /*ce50*/  @!P0 IMAD.MOV R41, RZ, RZ, -R41 ;  /* 0x000000ffff298224 */ /* 0x000fe200078e0a29 */
[----:B------:R-:W-:Y:S01]  /*ce60*/  ISETP.GT.U32.AND P0, PT, R2, R76, PT ;  /* 0x0000004c0200720c */ /* 0x000fe20003f04070 */
[----:B------:R-:W-:Y:S02]  /*ce70*/  IMAD.MOV R81, RZ, RZ, -R81 ;  /* 0x000000ffff517224 */ /* 0x000fe400078e0a51 */
[----:B------:R-:W-:Y:S02]  /*ce80*/  @!P6 IMAD.IADD R78, R78, 0x1, -R2 ;  /* 0x000000014e4ee824 */ /* 0x000fe400078e0a02 */
[----:B------:R-:W-:Y:S02]  /*ce90*/  IMAD R81, R2, R81, R80 ;  /* 0x0000005102517224 */ /* 0x000fe400078e0250 */
[----:B------:R-:W-:Y:S02]  /*cea0*/  IMAD.MOV.U32 R31, RZ, RZ, R78 ;  /* 0x000000ffff1f7224 */ /* 0x000fe400078e004e */
[----:B------:R-:W-:-:S02]  /*ceb0*/  @!P3 IMAD.IADD R77, R77, 0x1, -R2 ;  /* 0x000000014d4db824 */ /* 0x000fc400078e0a02 */
[----:B------:R-:W-:Y:S01]  /*cec0*/  @!P5 IMAD.MOV R31, RZ, RZ, -R31 ;  /* 0x000000ffff1fd224 */ /* 0x000fe200078e0a1f */
[----:B------:R-:W-:Y:S01]  /*ced0*/  ISETP.GT.U32.AND P5, PT, R2, R81, PT ;  /* 0x000000510200720c */ /* 0x000fe20003fa4070 */
[----:B------:R-:W-:Y:S01]  /*cee0*/  @!P0 IMAD.IADD R76, R76, 0x1, -R2 ;  /* 0x000000014c4c8824 */ /* 0x000fe200078e0a02 */
[----:B------:R-:W-:Y:S01]  /*cef0*/  ISETP.GT.U32.AND P3, PT, R2, R77, PT ;  /* 0x0000004d0200720c */ /* 0x000fe20003f64070 */
[C---:B------:R-:W-:Y:S01]  /*cf00*/  VIADD R80, R57.reuse, 0x42 ;  /* 0x0000004239507836 */ /* 0x040fe20000000000 */
[----:B------:R-:W-:Y:S01]  /*cf10*/  ISETP.GE.AND P6, PT, R82, RZ, PT ;  /* 0x000000ff5200720c */ /* 0x000fe20003fc6270 */
[----:B------:R-:W-:Y:S01]  /*cf20*/  VIADD R79, R57, 0x43 ;  /* 0x00000043394f7836 */ /* 0x000fe20000000000 */
[----:B------:R-:W-:Y:S02]  /*cf30*/  ISETP.GT.U32.AND P0, PT, R2, R76, PT ;  /* 0x0000004c0200720c */ /* 0x000fe40003f04070 */
[----:B------:R-:W-:Y:S02]  /*cf40*/  IABS R82, R80 ;  /* 0x0000005000527213 */ /* 0x000fe40000000000 */
[----:B------:R-:W-:-:S02]  /*cf50*/  @!P4 IADD3 R43, PT, PT, -R43, RZ, RZ ;  /* 0x000000ff2b2bc210 */ /* 0x000fc40007ffe1ff */
[----:B------:R-:W-:Y:S01]  /*cf60*/  ISETP.GE.AND P4, PT, R83, RZ, PT ;  /* 0x000000ff5300720c */ /* 0x000fe20003f86270 */
[----:B------:R-:W-:Y:S01]  /*cf70*/  IMAD.HI.U32 R83, R0, R82, RZ ;  /* 0x0000005200537227 */ /* 0x000fe200078e00ff */
[----:B------:R-:W-:-:S03]  /*cf80*/  IABS R87, R79 ;  /* 0x0000004f00577213 */ /* 0x000fc60000000000 */
[--C-:B------:R-:W-:Y:S02]  /*cf90*/  @!P5 IMAD.IADD R81, R81, 0x1, -R2.reuse ;  /* 0x000000015151d824 */ /* 0x100fe400078e0a02 */
[----:B------:R-:W-:Y:S02]  /*cfa0*/  VIADD R84, R57, 0x44 ;  /* 0x0000004439547836 */ /* 0x000fe40000000000 */
[----:B------:R-:W-:Y:S01]  /*cfb0*/  @!P3 IMAD.IADD R77, R77, 0x1, -R2 ;  /* 0x000000014d4db824 */ /* 0x000fe200078e0a02 */
[----:B------:R-:W-:Y:S01]  /*cfc0*/  ISETP.GE.AND P3, PT, R80, RZ, PT ;  /* 0x000000ff5000720c */ /* 0x000fe20003f66270 */
[----:B------:R-:W-:Y:S01]  /*cfd0*/  IMAD.HI.U32 R88, R0, R87, RZ ;  /* 0x0000005700587227 */ /* 0x000fe200078e00ff */
[----:B------:R-:W-:-:S03]  /*cfe0*/  ISETP.GT.U32.AND P5, PT, R2, R81, PT ;  /* 0x000000510200720c */ /* 0x000fc60003fa4070 */
[----:B------:R-:W-:Y:S01]  /*cff0*/  IMAD.MOV R80, RZ, RZ, -R83 ;  /* 0x000000ffff507224 */ /* 0x000fe200078e0a53 */
[----:B------:R-:W-:Y:S01]  /*d000*/  IABS R86, R84 ;  /* 0x0000005400567213 */ /* 0x000fe20000000000 */
[----:B------:R-:W-:Y:S01]  /*d010*/  @!P0 IMAD.IADD R76, R76, 0x1, -R2 ;  /* 0x000000014c4c8824 */ /* 0x000fe200078e0a02 */
[----:B------:R-:W-:Y:S01]  /*d020*/  IADD3 R83, PT, PT, -R88, RZ, RZ ;  /* 0x000000ff58537210 */ /* 0x000fe20007ffe1ff */
[----:B------:R-:W-:Y:S02]  /*d030*/  IMAD R80, R2, R80, R82 ;  /* 0x0000005002507224 */ /* 0x000fe400078e0252 */
[----:B------:R-:W-:Y:S01]  /*d040*/  IMAD.MOV.U32 R29, RZ, RZ, R77 ;  /* 0x000000ffff1d7224 */ /* 0x000fe200078e004d */
[----:B---3--:R-:W-:Y:S01]  /*d050*/  STL [R1+0x152c], R3 ;  /* 0x00152c0301007387 */ /* 0x008fe20000100800 */
[----:B------:R-:W-:-:S04]  /*d060*/  IMAD.HI.U32 R78, R0, R86, RZ ;  /* 0x00000056004e7227 */ /* 0x000fc800078e00ff */
[----:B------:R-:W-:Y:S01]  /*d070*/  IMAD.MOV.U32 R28, RZ, RZ, R76 ;  /* 0x000000ffff1c7224 */ /* 0x000fe200078e004c */
[----:B------:R-:W-:Y:S01]  /*d080*/  STL [R1+0x127c], R70 ;  /* 0x00127c4601007387 */ /* 0x000fe20000100800 */
[----:B------:R-:W-:Y:S02]  /*d090*/  VIADD R76, R68, 0xffffff89 ;  /* 0xffffff89444c7836 */ /* 0x000fe40000000000 */
[----:B------:R-:W-:Y:S01]  /*d0a0*/  @!P2 IMAD.MOV R29, RZ, RZ, -R29 ;  /* 0x000000ffff1da224 */ /* 0x000fe200078e0a1d */
[C---:B------:R-:W-:Y:S01]  /*d0b0*/  ISETP.GT.U32.AND P2, PT, R2.reuse, R80, PT ;  /* 0x000000500200720c */ /* 0x040fe20003f44070 */
[----:B------:R-:W-:Y:S01]  /*d0c0*/  STL [R1+0x1278], R71 ;  /* 0x0012784701007387 */ /* 0x000fe20000100800 */
[----:B------:R-:W-:Y:S02]  /*d0d0*/  IMAD R87, R2, R83, R87 ;  /* 0x0000005302577224 */ /* 0x000fe400078e0257 */
[----:B------:R-:W-:Y:S01]  /*d0e0*/  IMAD.MOV R78, RZ, RZ, -R78 ;  /* 0x000000ffff4e7224 */ /* 0x000fe200078e0a4e */
[----:B------:R-:W-:Y:S01]  /*d0f0*/  STL [R1+0x15e0], R71 ;  /* 0x0015e04701007387 */ /* 0x000fe20000100800 */
[----:B------:R-:W-:Y:S01]  /*d100*/  @!P4 IMAD.MOV R28, RZ, RZ, -R28 ;  /* 0x000000ffff1cc224 */ /* 0x000fe200078e0a1c */
[----:B------:R-:W-:-:S02]  /*d110*/  ISETP.GE.U32.AND P4, PT, R76, 0x7fffff0a, PT ;  /* 0x7fffff0a4c00780c */ /* 0x000fc40003f86070 */
[----:B------:R-:W-:Y:S01]  /*d120*/  STL [R1+0x1288], R72 ;  /* 0x0012884801007387 */ /* 0x000fe20000100800 */
[----:B------:R-:W-:Y:S01]  /*d130*/  @!P5 IMAD.IADD R81, R81, 0x1, -R2 ;  /* 0x000000015151d824 */ /* 0x000fe200078e0a02 */
[C---:B------:R-:W-:Y:S02]  /*d140*/  ISETP.GT.U32.AND P5, PT, R2.reuse, R87, PT ;  /* 0x000000570200720c */ /* 0x040fe40003fa4070 */
[----:B------:R-:W-:Y:S01]  /*d150*/  STL [R1+0x1480], R72 ;  /* 0x0014804801007387 */ /* 0x000fe20000100800 */
[----:B------:R-:W-:-:S03]  /*d160*/  IMAD R86, R2, R78, R86 ;  /* 0x0000004e02567224 */ /* 0x000fc600078e0256 */
[----:B------:R-:W-:Y:S01]  /*d170*/  STL [R1+0x1280], R73 ;  /* 0x0012804901007387 */ /* 0x000fe20000100800 */
[----:B------:R-:W-:-:S03]  /*d180*/  IMAD R78, R66, 0x76, RZ ;  /* 0x00000076424e7824 */ /* 0x000fc600078e02ff */
[----:B------:R-:W-:Y:S04]  /*d190*/  STL [R1+0x164c], R73 ;  /* 0x00164c4901007387 */ /* 0x000fe80000100800 */
[----:B------:R-:W-:Y:S01]  /*d1a0*/  STL [R1+0x1290], R74 ;  /* 0x0012904a01007387 */ /* 0x000fe20000100800 */
[----:B------:R-:W-:-:S03]  /*d1b0*/  ISETP.GE.AND P0, PT, R79, RZ, PT ;  /* 0x000000ff4f00720c */ /* 0x000fc60003f06270 */
[----:B------:R0:W-:Y:S01]  /*d1c0*/  STL [R1+0x1410], R74 ;  /* 0x0014104a01007387 */ /* 0x0001e20000100800 */
[----:B------:R-:W-:-:S03]  /*d1d0*/  IMAD.WIDE R76, R78, 0x2, R64 ;  /* 0x000000024e4c7825 */ /* 0x000fc600078e0240 */
[----:B------:R-:W-:Y:S01]  /*d1e0*/  STL [R1+0x128c], R75 ;  /* 0x00128c4b01007387 */ /* 0x000fe20000100800 */
[----:B------:R-:W-:-:S03]  /*d1f0*/  IMAD.WIDE R78, R78, 0x2, R62 ;  /* 0x000000024e4e7825 */ /* 0x000fc600078e023e */
[----:B------:R1:W-:Y:S01]  /*d200*/  STL [R1+0x1408], R75 ;  /* 0x0014084b01007387 */ /* 0x0003e20000100800 */
[----:B0-----:R-:W-:Y:S01]  /*d210*/  PRMT R74, RZ, 0x7610, R74 ;  /* 0x00007610ff4a7816 */ /* 0x001fe2000000004a */
[----:B------:R-:W-:Y:S02]  /*d220*/  @!P2 IMAD.IADD R80, R80, 0x1, -R2 ;  /* 0x000000015050a824 */ /* 0x000fe400078e0a02 */
[----:B------:R-:W-:-:S03]  /*d230*/  VIADD R82, R57, 0x45 ;  /* 0x0000004539527836 */ /* 0x000fc60000000000 */
[----:B------:R-:W3:Y:S01]  /*d240*/  @!P4 LDG.E.U16 R74, desc[UR20][R78.64] ;  /* 0x000000144e4ac981 */ /* 0x000ee2000c1e1500 */
[----:B-1----:R-:W-:Y:S01]  /*d250*/  PRMT R75, RZ, 0x7610, R75 ;  /* 0x00007610ff4b7816 */ /* 0x002fe2000000004b */
[----:B------:R-:W-:-:S05]  /*d260*/  @!P5 IMAD.IADD R87, R87, 0x1, -R2 ;  /* 0x000000015757d824 */ /* 0x000fca00078e0a02 */
[----:B------:R-:W3:Y:S01]  /*d270*/  @!P4 LDG.E.U16 R75, desc[UR20][R76.64] ;  /* 0x000000144c4bc981 */ /* 0x000ee2000c1e1500 */
[C---:B------:R-:W-:Y:S02]  /*d280*/  ISETP.GT.U32.AND P4, PT, R2.reuse, R80, PT ;  /* 0x000000500200720c */ /* 0x040fe40003f84070 */
[----:B------:R-:W-:Y:S01]  /*d290*/  IABS R83, R82 ;  /* 0x0000005200537213 */ /* 0x000fe20000000000 */
[----:B--2---:R0:W-:Y:S01]  /*d2a0*/  STL [R1+0x98c], R27 ;  /* 0x00098c1b01007387 */ /* 0x0041e20000100800 */
[----:B------:R-:W-:-:S03]  /*d2b0*/  ISETP.GT.U32.AND P5, PT, R2, R87, PT ;  /* 0x000000570200720c */ /* 0x000fc60003fa4070 */
[----:B------:R-:W-:-:S04]  /*d2c0*/  IMAD.HI.U32 R88, R0, R83, RZ ;  /* 0x0000005300587227 */ /* 0x000fc800078e00ff */
[----:B0-----:R-:W-:Y:S01]  /*d2d0*/  IMAD.MOV.U32 R27, RZ, RZ, R81 ;  /* 0x000000ffff1b7224 */ /* 0x001fe200078e0051 */
[----:B------:R-:W-:Y:S01]  /*d2e0*/  IABS R81, R57 ;  /* 0x0000003900517213 */ /* 0x000fe20000000000 */
[----:B------:R-:W-:-:S03]  /*d2f0*/  @!P4 IMAD.IADD R80, R80, 0x1, -R2 ;  /* 0x000000015050c824 */ /* 0x000fc600078e0a02 */
[----:B------:R-:W-:Y:S02]  /*d300*/  @!P6 IADD3 R27, PT, PT, -R27, RZ, RZ ;  /* 0x000000ff1b1be210 */ /* 0x000fe40007ffe1ff */
[----:B------:R-:W-:Y:S01]  /*d310*/  ISETP.GE.AND P6, PT, R84, RZ, PT ;  /* 0x000000ff5400720c */ /* 0x000fe20003fc6270 */
[----:B------:R-:W-:Y:S01]  /*d320*/  IMAD.MOV.U32 R84, RZ, RZ, R81 ;  /* 0x000000ffff547224 */ /* 0x000fe200078e0051 */
[----:B------:R-:W-:Y:S01]  /*d330*/  ISETP.GE.AND P4, PT, R82, RZ, PT ;  /* 0x000000ff5200720c */ /* 0x000fe20003f86270 */
[----:B------:R-:W-:Y:S01]  /*d340*/  IMAD.MOV R81, RZ, RZ, -R88 ;  /* 0x000000ffff517224 */ /* 0x000fe200078e0a58 */
[----:B------:R-:W-:Y:S01]  /*d350*/  MOV R59, R7 ;  /* 0x00000007003b7202 */ /* 0x000fe20000000f00 */
[----:B------:R-:W-:Y:S02]  /*d360*/  VIADD R82, R68, 0xffffff88 ;  /* 0xffffff8844527836 */ /* 0x000fe40000000000 */
[----:B------:R-:W-:Y:S01]  /*d370*/  IMAD R7, R2, R81, R83 ;  /* 0x0000005102077224 */ /* 0x000fe200078e0253 */
[----:B------:R-:W-:Y:S01]  /*d380*/  STL [R1+0x1530], R40 ;  /* 0x0015302801007387 */ /* 0x000fe20000100800 */
[----:B------:R-:W-:-:S03]  /*d390*/  IMAD.HI.U32 R81, R0, R84, RZ ;  /* 0x0000005400517227 */ /* 0x000fc600078e00ff */
[----:B----4-:R0:W-:Y:S01]  /*d3a0*/  STL [R1+0x988], R26 ;  /* 0x0009881a01007387 */ /* 0x0101e20000100800 */
[----:B------:R-:W-:Y:S01]  /*d3b0*/  @!P5 IMAD.IADD R87, R87, 0x1, -R2 ;  /* 0x000000015757d824 */ /* 0x000fe200078e0a02 */
[----:B------:R-:W-:Y:S01]  /*d3c0*/  ISETP.GE.U32.AND P5, PT, R82, 0x7fffff09, PT ;  /* 0x7fffff095200780c */ /* 0x000fe20003fa6070 */
[----:B------:R-:W-:Y:S01]  /*d3d0*/  IMAD R82, R66, 0x77, RZ ;  /* 0x0000007742527824 */ /* 0x000fe200078e02ff */
[----:B------:R-:W-:Y:S01]  /*d3e0*/  PRMT R3, RZ, 0x7610, R3 ;  /* 0x00007610ff037816 */ /* 0x000fe20000000003 */
[----:B0-----:R-:W-:Y:S02]  /*d3f0*/  IMAD.MOV.U32 R26, RZ, RZ, R80 ;  /* 0x000000ffff1a7224 */ /* 0x001fe400078e0050 */
[----:B------:R-:W-:Y:S01]  /*d400*/  IMAD.MOV R80, RZ, RZ, -R81 ;  /* 0x000000ffff507224 */ /* 0x000fe200078e0a51 */
[----:B------:R-:W-:-:S03]  /*d410*/  PRMT R13, RZ, 0x7610, R13 ;  /* 0x00007610ff0d7816 */ /* 0x000fc6000000000d */
[----:B------:R-:W-:Y:S02]  /*d420*/  IMAD R84, R2, R80, R84 ;  /* 0x0000005002547224 */ /* 0x000fe400078e0254 */
[----:B------:R-:W-:-:S04]  /*d430*/  IMAD.WIDE R80, R82, 0x2, R64 ;  /* 0x0000000252507825 */ /* 0x000fc800078e0240 */
[----:B------:R-:W-:Y:S01]  /*d440*/  IMAD.WIDE R82, R82, 0x2, R62 ;  /* 0x0000000252527825 */ /* 0x000fe200078e023e */
[----:B------:R-:W2:Y:S04]  /*d450*/  @!P5 LDG.E.U16 R13, desc[UR20][R80.64] ;  /* 0x00000014500dd981 */ /* 0x000ea8000c1e1500 */
[----:B------:R-:W4:Y:S01]  /*d460*/  @!P5 LDG.E.U16 R3, desc[UR20][R82.64] ;  /* 0x000000145203d981 */ /* 0x000f22000c1e1500 */
[----:B------:R-:W-:-:S03]  /*d470*/  ISETP.GT.U32.AND P2, PT, R2, R86, PT ;  /* 0x000000560200720c */ /* 0x000fc60003f44070 */
[----:B------:R-:W-:Y:S04]  /*d480*/  STL [R1+0x1534], R55 ;  /* 0x0015343701007387 */ /* 0x000fe80000100800 */
[----:B------:R-:W-:Y:S04]  /*d490*/  STL [R1+0x153c], R56 ;  /* 0x00153c3801007387 */ /* 0x000fe80000100800 */
[----:B------:R-:W-:Y:S04]  /*d4a0*/  STL [R1+0x1544], R58 ;  /* 0x0015443a01007387 */ /* 0x000fe80000100800 */
[----:B------:R-:W-:Y:S04]  /*d4b0*/  STL [R1+0x154c], R48 ;  /* 0x00154c3001007387 */ /* 0x000fe80000100800 */
[----:B------:R-:W-:Y:S04]  /*d4c0*/  STL [R1+0x1554], R46 ;  /* 0x0015542e01007387 */ /* 0x000fe80000100800 */
[----:B------:R-:W-:Y:S01]  /*d4d0*/  STL [R1+0x1558], R45 ;  /* 0x0015582d01007387 */ /* 0x000fe20000100800 */
[----:B------:R-:W-:-:S03]  /*d4e0*/  @!P3 IMAD.MOV R26, RZ, RZ, -R26 ;  /* 0x000000ffff1ab224 */ /* 0x000fc600078e0a1a */
[----:B------:R-:W-:Y:S01]  /*d4f0*/  STL [R1+0x155c], R44 ;  /* 0x00155c2c01007387 */ /* 0x000fe20000100800 */
[----:B------:R-:W-:-:S03]  /*d500*/  ISETP.GT.U32.AND P3, PT, R2, R7, PT ;  /* 0x000000070200720c */ /* 0x000fc60003f64070 */
[----:B------:R-:W-:Y:S04]  /*d510*/  STL [R1+0x1560], R43 ;  /* 0x0015602b01007387 */ /* 0x000fe80000100800 */
[----:B------:R-:W-:Y:S04]  /*d520*/  STL [R1+0x1564], R41 ;  /* 0x0015642901007387 */ /* 0x000fe80000100800 */
[----:B------:R-:W-:Y:S01]  /*d530*/  STL [R1+0x1568], R31 ;  /* 0x0015681f01007387 */ /* 0x000fe20000100800 */
[----:B------:R-:W-:-:S03]  /*d540*/  @!P2 IMAD.IADD R86, R86, 0x1, -R2 ;  /* 0x000000015656a824 */ /* 0x000fc600078e0a02 */
[----:B------:R-:W-:Y:S04]  /*d550*/  STL [R1+0x156c], R29 ;  /* 0x00156c1d01007387 */ /* 0x000fe80000100800 */
[----:B------:R-:W-:Y:S01]  /*d560*/  STL [R1+0x1570], R28 ;  /* 0x0015701c01007387 */ /* 0x000fe20000100800 */
[----:B------:R-:W-:Y:S02]  /*d570*/  ISETP.GT.U32.AND P2, PT, R2, R86, PT ;  /* 0x000000560200720c */ /* 0x000fe40003f44070 */
[----:B------:R-:W-:-:S04]  /*d580*/  @!P3 IADD3 R7, PT, PT, R7, -R2, RZ ;  /* 0x800000020707b210 */ /* 0x000fc80007ffe0ff */
[----:B------:R-:W-:Y:S01]  /*d590*/  ISETP.GT.U32.AND P3, PT, R2, R7, PT ;  /* 0x000000070200720c */ /* 0x000fe20003f64070 */
[----:B------:R-:W-:-:S06]  /*d5a0*/  IMAD.MOV.U32 R60, RZ, RZ, R24 ;  /* 0x000000ffff3c7224 */ /* 0x000fcc00078e0018 */
[----:B------:R-:W-:-:S04]  /*d5b0*/  @!P2 IMAD.IADD R86, R86, 0x1, -R2 ;  /* 0x000000015656a824 */ /* 0x000fc800078e0a02 */
[----:B------:R-:W-:Y:S02]  /*d5c0*/  IMAD.MOV.U32 R24, RZ, RZ, R86 ;  /* 0x000000ffff187224 */ /* 0x000fe400078e0056 */
[----:B------:R-:W-:Y:S02]  /*d5d0*/  @!P3 IMAD.IADD R7, R7, 0x1, -R2 ;  /* 0x000000010707b824 */ /* 0x000fe400078e0a02 */
[----:B------:R-:W-:Y:S01]  /*d5e0*/  @!P6 IMAD.MOV R24, RZ, RZ, -R24 ;  /* 0x000000ffff18e224 */ /* 0x000fe200078e0a18 */
[----:B------:R-:W-:Y:S01]  /*d5f0*/  ISETP.GT.U32.AND P2, PT, R2, R84, PT ;  /* 0x000000540200720c */ /* 0x000fe20003f44070 */
[----:B------:R-:W-:-:S12]  /*d600*/  VIADD R88, R68, 0xffffff81 ;  /* 0xffffff8144587836 */ /* 0x000fd80000000000 */
[----:B------:R-:W-:-:S05]  /*d610*/  @!P2 IMAD.IADD R84, R84, 0x1, -R2 ;  /* 0x000000015454a824 */ /* 0x000fca00078e0a02 */
[----:B------:R-:W-:Y:S02]  /*d620*/  ISETP.GT.U32.AND P2, PT, R2, R84, PT ;  /* 0x000000540200720c */ /* 0x000fe40003f44070 */
[----:B------:R-:W-:Y:S01]  /*d630*/  ISETP.GE.U32.AND P5, PT, R88, 0x7fffff02, PT ;  /* 0x7fffff025800780c */ /* 0x000fe20003fa6070 */
[----:B------:R-:W-:Y:S02]  /*d640*/  VIADD R88, R68, 0xffffff80 ;  /* 0xffffff8044587836 */ /* 0x000fe40000000000 */
[----:B------:R-:W-:Y:S01]  /*d650*/  IMAD R86, R66, 0x7e, RZ ;  /* 0x0000007e42567824 */ /* 0x000fe200078e02ff */
[----:B------:R-:W-:Y:S02]  /*d660*/  PRMT R72, RZ, 0x7610, R72 ;  /* 0x00007610ff487816 */ /* 0x000fe40000000048 */
[----:B------:R-:W-:-:S05]  /*d670*/  ISETP.GE.U32.AND P3, PT, R88, 0x7fffff01, PT ;  /* 0x7fffff015800780c */ /* 0x000fca0003f66070 */
[----:B------:R-:W-:-:S04]  /*d680*/  @!P2 IMAD.IADD R84, R84, 0x1, -R2 ;  /* 0x000000015454a824 */ /* 0x000fc800078e0a02 */
[----:B------:R-:W-:Y:S01]  /*d690*/  IMAD.MOV.U32 R88, RZ, RZ, R84 ;  /* 0x000000ffff587224 */ /* 0x000fe200078e0054 */
[----:B------:R-:W-:Y:S01]  /*d6a0*/  PRMT R61, RZ, 0x7610, R61 ;  /* 0x00007610ff3d7816 */ /* 0x000fe2000000003d */
[----:B---3--:R-:W-:Y:S04]  /*d6b0*/  STL [R1+0x1574], R75 ;  /* 0x0015744b01007387 */ /* 0x008fe80000100800 */
        /* <DEDUP_REMOVED lines=19> */
[----:B----4-:R-:W-:Y:S04]  /*d7f0*/  STL [R1+0x934], R3 ;  /* 0x0009340301007387 */ /* 0x010fe80000100800 */
[----:B--2---:R0:W-:Y:S02]  /*d800*/  STL [R1+0x924], R13 ;  /* 0x0009240d01007387 */ /* 0x0041e40000100800 */
[----:B0-----:R-:W-:-:S02]  /*d810*/  IMAD.MOV.U32 R13, RZ, RZ, R87 ;  /* 0x000000ffff0d7224 */ /* 0x001fc400078e0057 */
[----:B------:R-:W-:Y:S02]  /*d820*/  STL [R1+0x12b4], R67 ;  /* 0x0012b44301007387 */ /* 0x000fe40000100800 */
[----:B------:R-:W-:Y:S02]  /*d830*/  @!P0 IMAD.MOV R13, RZ, RZ, -R13 ;  /* 0x000000ffff0d8224 */ /* 0x000fe400078e0a0d */
[----:B------:R-:W-:Y:S04]  /*d840*/  STL [R1+0x15a4], R67 ;  /* 0x0015a44301007387 */ /* 0x000fe80000100800 */
[----:B------:R-:W-:Y:S04]  /*d850*/  STL [R1+0x15a8], R13 ;  /* 0x0015a80d01007387 */ /* 0x000fe80000100800 */
[----:B------:R-:W-:Y:S04]  /*d860*/  STL [R1+0x15ac], R24 ;  /* 0x0015ac1801007387 */ /* 0x000fe80000100800 */
[----:B------:R0:W-:Y:S04]  /*d870*/  STL [R1+0x15b0], R7 ;  /* 0x0015b00701007387 */ /* 0x0001e80000100800 */
[----:B------:R-:W-:Y:S04]  /*d880*/  STL [R1+0x12b8], R66 ;  /* 0x0012b84201007387 */ /* 0x000fe80000100800 */
[----:B------:R-:W2:Y:S04]  /*d890*/  LDL.LU R58, [R1+0x8a8] ;  /* 0x0008a800013a7983 */ /* 0x000ea80000300800 */
[----:B------:R-:W3:Y:S04]  /*d8a0*/  LDL.LU R56, [R1+0x8a4] ;  /* 0x0008a40001387983 */ /* 0x000ee80000300800 */
[----:B------:R-:W4:Y:S04]  /*d8b0*/  LDL.LU R55, [R1+0x89c] ;  /* 0x00089c0001377983 */ /* 0x000f280000300800 */
[----:B------:R-:W4:Y:S04]  /*d8c0*/  LDL.LU R48, [R1+0x88c] ;  /* 0x00088c0001307983 */ /* 0x000f280000300800 */
[----:B------:R-:W4:Y:S04]  /*d8d0*/  LDL.LU R46, [R1+0x888] ;  /* 0x00088800012e7983 */ /* 0x000f280000300800 */
[----:B------:R-:W4:Y:S04]  /*d8e0*/  LDL.LU R45, [R1+0x884] ;  /* 0x00088400012d7983 */ /* 0x000f280000300800 */
[----:B------:R-:W4:Y:S04]  /*d8f0*/  LDL.LU R44, [R1+0x880] ;  /* 0x00088000012c7983 */ /* 0x000f280000300800 */
[----:B------:R-:W4:Y:S04]  /*d900*/  LDL.LU R43, [R1+0x87c] ;  /* 0x00087c00012b7983 */ /* 0x000f280000300800 */
[----:B------:R-:W4:Y:S01]  /*d910*/  LDL.LU R41, [R1+0x870] ;  /* 0x0008700001297983 */ /* 0x000f220000300800 */
[----:B------:R-:W1:Y:S01]  /*d920*/  S2R R3, SR_TID.X ;  /* 0x0000000000037919 */ /* 0x000e620000002100 */
[----:B------:R-:W-:-:S02]  /*d930*/  LOP3.LUT R79, RZ, R85, RZ, 0x33, !PT ;  /* 0x00000055ff4f7212 */ /* 0x000fc400078e33ff */
[----:B-1----:R-:W-:Y:S01]  /*d940*/  LOP3.LUT R38, R3, 0x7f, RZ, 0xc0, !PT ;  /* 0x0000007f03267812 */ /* 0x002fe200078ec0ff */
[----:B------:R-:W-:-:S04]  /*d950*/  VIADD R3, R68, 0x7f ;  /* 0x0000007f44037836 */ /* 0x000fc80000000000 */
[----:B------:R-:W-:Y:S01]  /*d960*/  IMAD R93, R38, R67, RZ ;  /* 0x00000043265d7224 */ /* 0x000fe200078e02ff */
[----:B------:R-:W-:Y:S01]  /*d970*/  ISETP.GT.AND P0, PT, R3, 0x7f, PT ;  /* 0x0000007f0300780c */ /* 0x000fe20003f04270 */
[----:B------:R-:W-:Y:S02]  /*d980*/  IMAD.MOV.U32 R3, RZ, RZ, R69 ;  /* 0x000000ffff037224 */ /* 0x000fe400078e0045 */
[----:B------:R-:W-:Y:S01]  /*d990*/  IMAD.MOV.U32 R69, RZ, RZ, R92 ;  /* 0x000000ffff457224 */ /* 0x000fe200078e005c */
[----:B------:R-:W-:Y:S02]  /*d9a0*/  LEA R92, P6, R93, UR14, 0x1 ;  /* 0x0000000e5d5c7c11 */ /* 0x000fe4000f8c08ff */
[----:B------:R-:W-:Y:S02]  /*d9b0*/  ISETP.GE.AND P2, PT, R57, RZ, PT ;  /* 0x000000ff3900720c */ /* 0x000fe40003f46270 */
[----:B------:R-:W-:Y:S01]  /*d9c0*/  PRMT R40, RZ, 0x7610, R40 ;  /* 0x00007610ff287816 */ /* 0x000fe20000000028 */
[----:B------:R-:W-:Y:S01]  /*d9d0*/  IMAD.MOV.U32 R71, RZ, RZ, R59 ;  /* 0x000000ffff477224 */ /* 0x000fe200078e003b */
[----:B------:R-:W-:Y:S01]  /*d9e0*/  LEA.HI.X.SX32 R93, R93, UR15, 0x1, P6 ;  /* 0x0000000f5d5d7c11 */ /* 0x000fe2000b0f0eff */
[----:B0-----:R-:W-:Y:S01]  /*d9f0*/  VIADD R7, R57, 0x46 ;  /* 0x0000004639077836 */ /* 0x001fe20000000000 */
[----:B------:R-:W-:Y:S01]  /*da00*/  ISETP.NE.AND P6, PT, R85, RZ, PT ;  /* 0x000000ff5500720c */ /* 0x000fe20003fc5270 */
[----:B------:R-:W-:Y:S01]  /*da10*/  IMAD.WIDE R84, R86, 0x2, R64 ;  /* 0x0000000256547825 */ /* 0x000fe200078e0240 */
[----:B------:R-:W-:Y:S01]  /*da20*/  ISETP.LT.AND P0, PT, R38, R68, P0 ;  /* 0x000000442600720c */ /* 0x000fe20000701270 */
[----:B------:R-:W0:Y:S02]  /*da30*/  LDCU UR15, c[0x0][0x3b0] ;  /* 0x00007600ff0f77ac */ /* 0x000e240008000800 */
[----:B------:R-:W-:Y:S01]  /*da40*/  IMAD.WIDE R86, R86, 0x2, R62 ;  /* 0x0000000256567825 */ /* 0x000fe200078e023e */
[----:B------:R-:W4:Y:S01]  /*da50*/  @!P5 LDG.E.U16 R72, desc[UR20][R84.64] ;  /* 0x000000145448d981 */ /* 0x000f22000c1e1500 */
[----:B------:R-:W-:Y:S01]  /*da60*/  PRMT R67, RZ, 0x7610, R67 ;  /* 0x00007610ff437816 */ /* 0x000fe20000000043 */
[----:B------:R-:W1:Y:S02]  /*da70*/  LDCU UR14, c[0x0][0x3b0] ;  /* 0x00007600ff0e77ac */ /* 0x000e640008000800 */
[----:B------:R-:W4:Y:S01]  /*da80*/  @!P5 LDG.E.U16 R61, desc[UR20][R86.64] ;  /* 0x00000014563dd981 */ /* 0x000f22000c1e1500 */
[----:B------:R-:W-:Y:S01]  /*da90*/  IMAD R68, R66, 0x7f, RZ ;  /* 0x0000007f42447824 */ /* 0x000fe200078e02ff */
[----:B------:R-:W-:-:S02]  /*daa0*/  SEL R29, R79, R42, !P6 ;  /* 0x0000002a4f1d7207 */ /* 0x000fc40007000000 */
[C---:B------:R-:W-:Y:S02]  /*dab0*/  SEL R42, R79.reuse, R25, !P6 ;  /* 0x000000194f2a7207 */ /* 0x040fe40007000000 */
[C---:B------:R-:W-:Y:S02]  /*dac0*/  SEL R28, R79.reuse, R21, !P6 ;  /* 0x000000154f1c7207 */ /* 0x040fe40007000000 */
[C---:B------:R-:W-:Y:S02]  /*dad0*/  SEL R25, R79.reuse, R6, !P6 ;  /* 0x000000064f197207 */ /* 0x040fe40007000000 */
[C---:B------:R-:W-:Y:S02]  /*dae0*/  SEL R6, R79.reuse, R91, !P6 ;  /* 0x0000005b4f067207 */ /* 0x040fe40007000000 */
[----:B------:R-:W-:Y:S01]  /*daf0*/  SEL R21, R79, R90, !P6 ;  /* 0x0000005a4f157207 */ /* 0x000fe20007000000 */
[----:B------:R-:W-:-:S05]  /*db00*/  IMAD.WIDE R90, R68, 0x2, R62 ;  /* 0x00000002445a7825 */ /* 0x000fca00078e023e */
[----:B------:R-:W4:Y:S01]  /*db10*/  @!P3 LDG.E.U16 R40, desc[UR20][R90.64] ;  /* 0x000000145a28b981 */ /* 0x000f22000c1e1500 */
[----:B------:R-:W-:Y:S01]  /*db20*/  @!P2 IMAD.MOV R88, RZ, RZ, -R88 ;  /* 0x000000ffff58a224 */ /* 0x000fe200078e0a58 */
[----:B------:R-:W-:-:S04]  /*db30*/  SEL R53, R79, R53, !P6 ;  /* 0x000000354f357207 */ /* 0x000fc80007000000 */
[C---:B------:R-:W-:Y:S02]  /*db40*/  SEL R59, R79.reuse, R88, !P6 ;  /* 0x000000584f3b7207 */ /* 0x040fe40007000000 */
[C---:B------:R-:W-:Y:S02]  /*db50*/  SEL R31, R79.reuse, R60, !P6 ;  /* 0x0000003c4f1f7207 */ /* 0x040fe40007000000 */
[----:B------:R-:W-:Y:S01]  /*db60*/  SEL R52, R79, R52, !P6 ;  /* 0x000000344f347207 */ /* 0x000fe20007000000 */
[----:B------:R-:W-:Y:S01]  /*db70*/  IMAD R60, R59, UR7, RZ ;  /* 0x000000073b3c7c24 */ /* 0x000fe2000f8e02ff */
[----:B------:R-:W-:Y:S02]  /*db80*/  SEL R51, R79, R51, !P6 ;  /* 0x000000334f337207 */ /* 0x000fe40007000000 */
[----:B------:R-:W-:Y:S02]  /*db90*/  ISETP.GE.AND P2, PT, R7, RZ, PT ;  /* 0x000000ff0700720c */ /* 0x000fe40003f46270 */
[----:B------:R-:W-:-:S02]  /*dba0*/  IABS R76, R7 ;  /* 0x00000007004c7213 */ /* 0x000fc40000000000 */
[C---:B------:R-:W-:Y:S02]  /*dbb0*/  SEL R34, R79.reuse, R34, !P6 ;  /* 0x000000224f227207 */ /* 0x040fe40007000000 */
[C---:B------:R-:W-:Y:S02]  /*dbc0*/  SEL R88, R79.reuse, R16, !P6 ;  /* 0x000000104f587207 */ /* 0x040fe40007000000 */
[C---:B------:R-:W-:Y:S02]  /*dbd0*/  SEL R26, R79.reuse, R3, !P6 ;  /* 0x000000034f1a7207 */ /* 0x040fe40007000000 */
[C---:B------:R-:W-:Y:S02]  /*dbe0*/  SEL R3, R79.reuse, R12, !P6 ;  /* 0x0000000c4f037207 */ /* 0x040fe40007000000 */
[C---:B------:R-:W-:Y:S02]  /*dbf0*/  SEL R12, R79.reuse, R89, !P6 ;  /* 0x000000594f0c7207 */ /* 0x040fe40007000000 */
[----:B------:R-:W-:-:S02]  /*dc00*/  SEL R13, R79, R50, !P6 ;  /* 0x000000324f0d7207 */ /* 0x000fc40007000000 */
[C---:B--2---:R-:W-:Y:S02]  /*dc10*/  SEL R58, R79.reuse, R58, !P6 ;  /* 0x0000003a4f3a7207 */ /* 0x044fe40007000000 */
[----:B---3--:R-:W-:-:S03]  /*dc20*/  SEL R56, R79, R56, !P6 ;  /* 0x000000384f387207 */ /* 0x008fc60007000000 */
[----:B------:R-:W-:Y:S01]  /*dc30*/  IMAD R59, R58, UR7, RZ ;  /* 0x000000073a3b7c24 */ /* 0x000fe2000f8e02ff */
[C---:B----4-:R-:W-:Y:S01]  /*dc40*/  SEL R55, R79.reuse, R55, !P6 ;  /* 0x000000374f377207 */ /* 0x050fe20007000000 */
[----:B------:R-:W-:Y:S01]  /*dc50*/  IMAD R58, R56, UR7, RZ ;  /* 0x00000007383a7c24 */ /* 0x000fe2000f8e02ff */
[----:B------:R-:W-:-:S03]  /*dc60*/  SEL R48, R79, R48, !P6 ;  /* 0x000000304f307207 */ /* 0x000fc60007000000 */
[----:B------:R-:W-:Y:S02]  /*dc70*/  IMAD R56, R55, UR7, RZ ;  /* 0x0000000737387c24 */ /* 0x000fe4000f8e02ff */
[----:B------:R-:W-:Y:S01]  /*dc80*/  IMAD R55, R53, UR7, RZ ;  /* 0x0000000735377c24 */ /* 0x000fe2000f8e02ff */
[C---:B------:R-:W-:Y:S01]  /*dc90*/  SEL R46, R79.reuse, R46, !P6 ;  /* 0x0000002e4f2e7207 */ /* 0x040fe20007000000 */
[----:B------:R-:W-:Y:S01]  /*dca0*/  IMAD R53, R52, UR7, RZ ;  /* 0x0000000734357c24 */ /* 0x000fe2000f8e02ff */
[----:B------:R-:W-:Y:S01]  /*dcb0*/  SEL R45, R79, R45, !P6 ;  /* 0x0000002d4f2d7207 */ /* 0x000fe20007000000 */
[----:B------:R-:W-:Y:S01]  /*dcc0*/  IMAD R52, R51, UR7, RZ ;  /* 0x0000000733347c24 */ /* 0x000fe2000f8e02ff */
[C---:B------:R-:W-:Y:S01]  /*dcd0*/  SEL R44, R79.reuse, R44, !P6 ;  /* 0x0000002c4f2c7207 */ /* 0x040fe20007000000 */
[----:B------:R-:W-:Y:S01]  /*dce0*/  IMAD R51, R48, UR7, RZ ;  /* 0x0000000730337c24 */ /* 0x000fe2000f8e02ff */
[----:B------:R-:W-:Y:S01]  /*dcf0*/  SEL R43, R79, R43, !P6 ;  /* 0x0000002b4f2b7207 */ /* 0x000fe20007000000 */
[----:B------:R-:W-:-:S02]  /*dd00*/  IMAD R48, R46, UR7, RZ ;  /* 0x000000072e307c24 */ /* 0x000fc4000f8e02ff */
[----:B------:R-:W-:Y:S01]  /*dd10*/  IMAD R46, R45, UR7, RZ ;  /* 0x000000072d2e7c24 */ /* 0x000fe2000f8e02ff */
[----:B------:R-:W-:Y:S01]  /*dd20*/  SEL R7, R79, R41, !P6 ;  /* 0x000000294f077207 */ /* 0x000fe20007000000 */
[----:B------:R-:W-:Y:S02]  /*dd30*/  IMAD R45, R44, UR7, RZ ;  /* 0x000000072c2d7c24 */ /* 0x000fe4000f8e02ff */
[----:B------:R-:W-:Y:S01]  /*dd40*/  IMAD R44, R43, UR9, RZ ;  /* 0x000000092b2c7c24 */ /* 0x000fe2000f8e02ff */
[C---:B------:R-:W-:Y:S01]  /*dd50*/  SEL R32, R79.reuse, R32, !P6 ;  /* 0x000000204f207207 */ /* 0x040fe20007000000 */
[----:B------:R-:W-:Y:S02]  /*dd60*/  IMAD R43, R34, UR10, RZ ;  /* 0x0000000a222b7c24 */ /* 0x000fe4000f8e02ff */
[----:B------:R-:W-:Y:S01]  /*dd70*/  IMAD.MOV.U32 R73, RZ, RZ, R10 ;  /* 0x000000ffff497224 */ /* 0x000fe200078e000a */
[----:B------:R-:W-:Y:S01]  /*dd80*/  SEL R15, R79, R15, !P6 ;  /* 0x0000000f4f0f7207 */ /* 0x000fe20007000000 */
[----:B------:R-:W-:Y:S01]  /*dd90*/  IMAD R34, R7, UR12, RZ ;  /* 0x0000000c07227c24 */ /* 0x000fe2000f8e02ff */
[C---:B------:R-:W-:Y:S01]  /*dda0*/  SEL R49, R79.reuse, R49, !P6 ;  /* 0x000000314f317207 */ /* 0x040fe20007000000 */
[----:B------:R-:W-:Y:S01]  /*ddb0*/  IMAD R7, R88, UR13, RZ ;  /* 0x0000000d58077c24 */ /* 0x000fe2000f8e02ff */
[----:B------:R-:W-:Y:S01]  /*ddc0*/  STL [R1+0x15c4], R72 ;  /* 0x0015c44801007387 */ /* 0x000fe20000100800 */
[----:B------:R-:W-:Y:S01]  /*ddd0*/  IMAD.WIDE R88, R68, 0x2, R64 ;  /* 0x0000000244587825 */ /* 0x000fe200078e0240 */
[C---:B------:R-:W-:Y:S01]  /*dde0*/  SEL R41, R79.reuse, R73, !P6 ;  /* 0x000000494f297207 */ /* 0x040fe20007000000 */
[----:B------:R-:W2:Y:S03]  /*ddf0*/  LDCU UR9, c[0x0][0x3b0] ;  /* 0x00007600ff0977ac */ /* 0x000ea60008000800 */
[----:B------:R-:W3:Y:S01]  /*de00*/  @!P3 LDG.E.U16 R67, desc[UR20][R88.64] ;  /* 0x000000145843b981 */ /* 0x000ee2000c1e1500 */
[----:B------:R-:W-:Y:S01]  /*de10*/  IMAD R32, R32, UR7, RZ ;  /* 0x0000000720207c24 */ /* 0x000fe2000f8e02ff */
[----:B------:R-:W-:Y:S01]  /*de20*/  SEL R33, R79, R33, !P6 ;  /* 0x000000214f217207 */ /* 0x000fe20007000000 */
[----:B------:R-:W-:Y:S01]  /*de30*/  IMAD R49, R49, UR7, RZ ;  /* 0x0000000731317c24 */ /* 0x000fe2000f8e02ff */
[----:B------:R-:W-:Y:S01]  /*de40*/  STL [R1+0x12c8], R84 ;  /* 0x0012c85401007387 */ /* 0x000fe20000100800 */
[----:B------:R-:W-:-:S02]  /*de50*/  SEL R17, R79, R17, !P6 ;  /* 0x000000114f117207 */ /* 0x000fc40007000000 */
[----:B------:R-:W-:Y:S01]  /*de60*/  SEL R24, R79, R71, !P6 ;  /* 0x000000474f187207 */ /* 0x000fe20007000000 */
[----:B------:R-:W-:Y:S01]  /*de70*/  STL [R1+0x1620], R84 ;  /* 0x0016205401007387 */ /* 0x000fe20000100800 */
[----:B------:R-:W-:Y:S01]  /*de80*/  IMAD R13, R13, UR16, RZ ;  /* 0x000000100d0d7c24 */ /* 0x000fe2000f8e02ff */
[C---:B------:R-:W-:Y:S01]  /*de90*/  LEA R73, P3, R60.reuse, R92, 0x1 ;  /* 0x0000005c3c497211 */ /* 0x040fe200078608ff */
[----:B------:R-:W-:Y:S01]  /*dea0*/  IMAD R33, R33, UR7, RZ ;  /* 0x0000000721217c24 */ /* 0x000fe2000f8e02ff */
[----:B------:R-:W-:Y:S01]  /*deb0*/  STL [R1+0x163c], R84 ;  /* 0x00163c5401007387 */ /* 0x000fe20000100800 */
[----:B------:R-:W-:Y:S01]  /*dec0*/  IMAD R17, R17, UR11, RZ ;  /* 0x0000000b11117c24 */ /* 0x000fe2000f8e02ff */
[----:B------:R-:W-:Y:S01]  /*ded0*/  LEA.HI.X.SX32 R60, R60, R93, 0x1, P3 ;  /* 0x0000005d3c3c7211 */ /* 0x000fe200018f0eff */
[----:B------:R-:W-:Y:S01]  /*dee0*/  IMAD R41, R41, UR17, RZ ;  /* 0x0000001129297c24 */ /* 0x000fe2000f8e02ff */
[----:B------:R-:W-:Y:S01]  /*def0*/  STL [R1+0x12bc], R85 ;  /* 0x0012bc5501007387 */ /* 0x000fe20000100800 */
[C---:B------:R-:W-:Y:S01]  /*df00*/  SEL R35, R79.reuse, R35, !P6 ;  /* 0x000000234f237207 */ /* 0x040fe20007000000 */
[----:B------:R-:W-:Y:S01]  /*df10*/  IMAD R24, R24, UR18, RZ ;  /* 0x0000001218187c24 */ /* 0x000fe2000f8e02ff */
[C---:B------:R-:W-:Y:S01]  /*df20*/  SEL R18, R79.reuse, R18, !P6 ;  /* 0x000000124f127207 */ /* 0x040fe20007000000 */
[----:B------:R-:W-:Y:S01]  /*df30*/  STL [R1+0x15f0], R85 ;  /* 0x0015f05501007387 */ /* 0x000fe20000100800 */
[----:B------:R-:W-:Y:S01]  /*df40*/  SEL R27, R79, R69, !P6 ;  /* 0x000000454f1b7207 */ /* 0x000fe20007000000 */
[----:B------:R-:W-:Y:S01]  /*df50*/  IMAD R35, R35, UR23, RZ ;  /* 0x0000001723237c24 */ /* 0x000fe2000f8e02ff */
[C---:B------:R-:W-:Y:S01]  /*df60*/  SEL R39, R79.reuse, R39, !P6 ;  /* 0x000000274f277207 */ /* 0x040fe20007000000 */
[----:B------:R4:W-:Y:S01]  /*df70*/  STL [R1+0x15d4], R61 ;  /* 0x0015d43d01007387 */ /* 0x0009e20000100800 */
[----:B------:R-:W-:Y:S01]  /*df80*/  IMAD R18, R18, UR22, RZ ;  /* 0x0000001612127c24 */ /* 0x000fe2000f8e02ff */
[----:B------:R-:W-:Y:S01]  /*df90*/  SEL R36, R79, R36, !P6 ;  /* 0x000000244f247207 */ /* 0x000fe20007000000 */
[----:B------:R-:W-:Y:S01]  /*dfa0*/  IMAD R27, R27, UR25, RZ ;  /* 0x000000191b1b7c24 */ /* 0x000fe2000f8e02ff */
[----:B------:R-:W-:Y:S01]  /*dfb0*/  STL.64 [R1+0x12c0], R86 ;  /* 0x0012c05601007387 */ /* 0x000fe20000100a00 */
[----:B------:R-:W-:Y:S01]  /*dfc0*/  IMAD R26, R26, UR24, RZ ;  /* 0x000000181a1a7c24 */ /* 0x000fe2000f8e02ff */
[----:B------:R-:W-:Y:S01]  /*dfd0*/  SEL R30, R79, R30, !P6 ;  /* 0x0000001e4f1e7207 */ /* 0x000fe20007000000 */
[----:B------:R-:W-:Y:S01]  /*dfe0*/  IMAD R31, R31, UR26, RZ ;  /* 0x0000001a1f1f7c24 */ /* 0x000fe2000f8e02ff */
[----:B------:R-:W2:Y:S01]  /*dff0*/  LDL.LU R16, [R1+0x1658] ;  /* 0x0016580001107983 */ /* 0x000ea20000300800 */
[----:B------:R-:W-:Y:S01]  /*e000*/  SEL R19, R79, R19, !P6 ;  /* 0x000000134f137207 */ /* 0x000fe20007000000 */
[----:B------:R-:W-:Y:S01]  /*e010*/  IMAD R29, R29, UR28, RZ ;  /* 0x0000001c1d1d7c24 */ /* 0x000fe2000f8e02ff */
[----:B----4-:R-:W-:Y:S01]  /*e020*/  LEA R61, P3, R49, R92, 0x1 ;  /* 0x0000005c313d7211 */ /* 0x010fe200078608ff */
[----:B------:R-:W4:Y:S01]  /*e030*/  LDL.LU R50, [R1+0x1654] ;  /* 0x0016540001327983 */ /* 0x000f220000300800 */
[----:B------:R-:W-:Y:S01]  /*e040*/  IMAD R39, R39, UR27, RZ ;  /* 0x0000001b27277c24 */ /* 0x000fe2000f8e02ff */
[C---:B------:R-:W-:Y:S01]  /*e050*/  SEL R23, R79.reuse, R23, !P6 ;  /* 0x000000174f177207 */ /* 0x040fe20007000000 */
[----:B------:R-:W-:Y:S01]  /*e060*/  IMAD R36, R36, UR29, RZ ;  /* 0x0000001d24247c24 */ /* 0x000fe2000f8e02ff */
[----:B------:R-:W-:Y:S01]  /*e070*/  STL.64 [R1+0x12d0], R64 ;  /* 0x0012d04001007387 */ /* 0x000fe20000100a00 */
[----:B------:R-:W-:Y:S01]  /*e080*/  IMAD R30, R30, UR31, RZ ;  /* 0x0000001f1e1e7c24 */ /* 0x000fe2000f8e02ff */
[----:B------:R-:W-:Y:S01]  /*e090*/  SEL R20, R79, R20, !P6 ;  /* 0x000000144f147207 */ /* 0x000fe20007000000 */
[----:B------:R-:W-:Y:S01]  /*e0a0*/  IMAD R19, R19, UR30, RZ ;  /* 0x0000001e13137c24 */ /* 0x000fe2000f8e02ff */
[----:B------:R-:W-:Y:S01]  /*e0b0*/  STL [R1+0x12f0], R62 ;  /* 0x0012f03e01007387 */ /* 0x000fe20000100800 */
[----:B------:R-:W-:Y:S01]  /*e0c0*/  IMAD R23, R23, UR33, RZ ;  /* 0x0000002117177c24 */ /* 0x000fe2000f8e02ff */
[C---:B------:R-:W-:Y:S01]  /*e0d0*/  SEL R5, R79.reuse, R5, !P6 ;  /* 0x000000054f057207 */ /* 0x040fe20007000000 */
[----:B------:R-:W-:Y:S01]  /*e0e0*/  IMAD R20, R20, UR34, RZ ;  /* 0x0000002214147c24 */ /* 0x000fe2000f8e02ff */
[----:B------:R-:W-:Y:S01]  /*e0f0*/  STL [R1+0x12d8], R63 ;  /* 0x0012d83f01007387 */ /* 0x000fe20000100800 */
[----:B------:R-:W-:Y:S01]  /*e100*/  SEL R8, R79, R8, !P6 ;  /* 0x000000084f087207 */ /* 0x000fe20007000000 */
[----:B------:R-:W-:Y:S01]  /*e110*/  IMAD R3, R3, UR36, RZ ;  /* 0x0000002403037c24 */ /* 0x000fe2000f8e02ff */
[----:B------:R-:W-:Y:S01]  /*e120*/  SEL R4, R79, R4, !P6 ;  /* 0x000000044f047207 */ /* 0x000fe20007000000 */
[----:B------:R-:W-:Y:S01]  /*e130*/  STL.64 [R1+0x12e0], R88 ;  /* 0x0012e05801007387 */ /* 0x000fe20000100a00 */
[----:B------:R-:W-:Y:S01]  /*e140*/  IMAD R5, R5, UR37, RZ ;  /* 0x0000002505057c24 */ /* 0x000fe2000f8e02ff */
[----:B------:R-:W-:Y:S01]  /*e150*/  IADD3 R38, PT, PT, R57, 0x47, RZ ;  /* 0x0000004739267810 */ /* 0x000fe20007ffe0ff */
[----:B------:R-:W-:Y:S01]  /*e160*/  IMAD R8, R8, UR38, RZ ;  /* 0x0000002608087c24 */ /* 0x000fe2000f8e02ff */
[----:B------:R-:W-:Y:S01]  /*e170*/  STL.64 [R1+0x12e8], R90 ;  /* 0x0012e85a01007387 */ /* 0x000fe20000100a00 */
[----:B------:R-:W-:Y:S01]  /*e180*/  IMAD R6, R6, UR41, RZ ;  /* 0x0000002906067c24 */ /* 0x000fe2000f8e02ff */
[C---:B------:R-:W-:Y:S01]  /*e190*/  SEL R22, R79.reuse, R22, !P6 ;  /* 0x000000164f167207 */ /* 0x040fe20007000000 */
[----:B------:R-:W-:Y:S01]  /*e1a0*/  IMAD R4, R4, UR40, RZ ;  /* 0x0000002804047c24 */ /* 0x000fe2000f8e02ff */
[----:B------:R0:W-:Y:S01]  /*e1b0*/  STL [R1+0x930], R40 ;  /* 0x0009302801007387 */ /* 0x0001e20000100800 */
[----:B------:R-:W-:Y:S01]  /*e1c0*/  IMAD R12, R12, UR43, RZ ;  /* 0x0000002b0c0c7c24 */ /* 0x000fe2000f8e02ff */
[----:B------:R-:W-:-:S02]  /*e1d0*/  SEL R14, R79, R14, !P6 ;  /* 0x0000000e4f0e7207 */ /* 0x000fc40007000000 */
[----:B------:R-:W-:Y:S01]  /*e1e0*/  SEL R9, R79, R9, !P6 ;  /* 0x000000094f097207 */ /* 0x000fe20007000000 */
[----:B------:R-:W-:Y:S01]  /*e1f0*/  STL [R1+0xba4], R73 ;  /* 0x000ba44901007387 */ /* 0x000fe20000100800 */
[----:B------:R-:W-:Y:S01]  /*e200*/  VIADD R10, R57, 0x49 ;  /* 0x00000049390a7836 */ /* 0x000fe20000000000 */
[----:B------:R-:W-:Y:S01]  /*e210*/  SEL R11, R79, R11, !P6 ;  /* 0x0000000b4f0b7207 */ /* 0x000fe20007000000 */
[----:B------:R-:W1:Y:S01]  /*e220*/  LDCU UR7, c[0x0][0x3b0] ;  /* 0x00007600ff0777ac */ /* 0x000e620008000800 */
[----:B0-----:R-:W-:Y:S01]  /*e230*/  IMAD R40, R15, UR19, RZ ;  /* 0x000000130f287c24 */ /* 0x001fe2000f8e02ff */
[-C--:B------:R-:W-:Y:S01]  /*e240*/  LEA R15, P5, R32, R92.reuse, 0x1 ;  /* 0x0000005c200f7211 */ /* 0x080fe200078a08ff */
[----:B------:R-:W-:Y:S01]  /*e250*/  IMAD R14, R14, UR47, RZ ;  /* 0x0000002f0e0e7c24 */ /* 0x000fe2000f8e02ff */
[----:B------:R-:W-:Y:S01]  /*e260*/  PRMT R63, RZ, 0x7610, R63 ;  /* 0x00007610ff3f7816 */ /* 0x000fe2000000003f */
[----:B------:R-:W-:Y:S01]  /*e270*/  IMAD R9, R9, UR48, RZ ;  /* 0x0000003009097c24 */ /* 0x000fe2000f8e02ff */
[----:B------:R-:W0:Y:S01]  /*e280*/  LDCU UR10, c[0x0][0x3b0] ;  /* 0x00007600ff0a77ac */ /* 0x000e220008000800 */
[----:B------:R-:W-:Y:S01]  /*e290*/  STL [R1+0xbac], R15 ;  /* 0x000bac0f01007387 */ /* 0x000fe20000100800 */
[----:B------:R-:W-:Y:S01]  /*e2a0*/  IMAD R64, R11, UR15, RZ ;  /* 0x0000000f0b407c24 */ /* 0x000fe2000f8e02ff */
[----:B------:R-:W0:Y:S02]  /*e2b0*/  LDCU UR11, c[0x0][0x3b0] ;  /* 0x00007600ff0b77ac */ /* 0x000e240008000800 */
[----:B------:R1:W-:Y:S01]  /*e2c0*/  STL [R1+0xba0], R60 ;  /* 0x000ba03c01007387 */ /* 0x0003e20000100800 */
[----:B------:R-:W0:Y:S03]  /*e2d0*/  LDCU UR41, c[0x0][0x3b0] ;  /* 0x00007600ff2977ac */ /* 0x000e260008000800 */
[----:B------:R-:W-:Y:S01]  /*e2e0*/  STL [R1+0xbb4], R61 ;  /* 0x000bb43d01007387 */ /* 0x000fe20000100800 */
[----:B------:R-:W0:Y:S01]  /*e2f0*/  LDCU UR48, c[0x0][0x3b0] ;  /* 0x00007600ff3077ac */ /* 0x000e220008000800 */
[----:B-1----:R-:W-:Y:S01]  /*e300*/  LEA.HI.X.SX32 R60, R32, R93, 0x1, P5 ;  /* 0x0000005d203c7211 */ /* 0x002fe200028f0eff */
[----:B------:R-:W1:Y:S01]  /*e310*/  LDCU UR34, c[0x0][0x3b0] ;  /* 0x00007600ff2277ac */ /* 0x000e620008000800 */
[----:B------:R-:W-:-:S03]  /*e320*/  LEA R32, P5, R59, R92, 0x1 ;  /* 0x0000005c3b207211 */ /* 0x000fc600078a08ff */
[----:B------:R0:W-:Y:S01]  /*e330*/  STL [R1+0xba8], R60 ;  /* 0x000ba83c01007387 */ /* 0x0001e20000100800 */
[----:B------:R-:W1:Y:S03]  /*e340*/  LDCU UR12, c[0x0][0x3b0] ;  /* 0x00007600ff0c77ac */ /* 0x000e660008000800 */
[----:B------:R-:W-:Y:S01]  /*e350*/  STL [R1+0xbbc], R32 ;  /* 0x000bbc2001007387 */ /* 0x000fe20000100800 */
[----:B------:R-:W1:Y:S01]  /*e360*/  LDCU UR13, c[0x0][0x3b0] ;  /* 0x00007600ff0d77ac */ /* 0x000e620008000800 */
[----:B------:R-:W1:Y:S01]  /*e370*/  LDCU UR15, c[0x0][0x3b0] ;  /* 0x00007600ff0f77ac */ /* 0x000e620008000800 */
[-C--:B0-----:R-:W-:Y:S02]  /*e380*/  LEA.HI.X.SX32 R60, R49, R93.reuse, 0x1, P3 ;  /* 0x0000005d313c7211 */ /* 0x081fe400018f0eff */
[-C--:B------:R-:W-:Y:S01]  /*e390*/  LEA R49, P3, R58, R92.reuse, 0x1 ;  /* 0x0000005c3a317211 */ /* 0x080fe200078608ff */
[----:B------:R-:W0:Y:S02]  /*e3a0*/  LDCU UR16, c[0x0][0x3b0] ;  /* 0x00007600ff1077ac */ /* 0x000e240008000800 */
[----:B------:R1:W-:Y:S01]  /*e3b0*/  STL [R1+0xbb0], R60 ;  /* 0x000bb03c01007387 */ /* 0x0003e20000100800 */
[----:B------:R-:W0:Y:S01]  /*e3c0*/  LDCU UR17, c[0x0][0x3b0] ;  /* 0x00007600ff1177ac */ /* 0x000e220008000800 */
[----:B------:R-:W0:Y:S01]  /*e3d0*/  LDCU UR18, c[0x0][0x3b0] ;  /* 0x00007600ff1277ac */ /* 0x000e220008000800 */
[----:B-1----:R-:W-:Y:S01]  /*e3e0*/  LEA.HI.X.SX32 R60, R59, R93, 0x1, P5 ;  /* 0x0000005d3b3c7211 */ /* 0x002fe200028f0eff */
[----:B------:R-:W1:Y:S01]  /*e3f0*/  LDCU UR19, c[0x0][0x3b0] ;  /* 0x00007600ff1377ac */ /* 0x000e620008000800 */
[----:B------:R-:W-:-:S03]  /*e400*/  LEA R59, P5, R33, R92, 0x1 ;  /* 0x0000005c213b7211 */ /* 0x000fc600078a08ff */
[----:B------:R-:W-:Y:S01]  /*e410*/  STL [R1+0xbb8], R60 ;  /* 0x000bb83c01007387 */ /* 0x000fe20000100800 */
[----:B------:R-:W0:Y:S03]  /*e420*/  LDCU UR22, c[0x0][0x3b0] ;  /* 0x00007600ff1677ac */ /* 0x000e260008000800 */
[----:B------:R-:W-:Y:S01]  /*e430*/  STL [R1+0xbc4], R49 ;  /* 0x000bc43101007387 */ /* 0x000fe20000100800 */
[----:B------:R-:W0:Y:S03]  /*e440*/  LDCU UR23, c[0x0][0x3b0] ;  /* 0x00007600ff1777ac */ /* 0x000e260008000800 */
[----:B------:R1:W-:Y:S01]  /*e450*/  STL [R1+0xbcc], R59 ;  /* 0x000bcc3b01007387 */ /* 0x0003e20000100800 */
[----:B------:R-:W0:Y:S01]  /*e460*/  LDCU UR24, c[0x0][0x3b0] ;  /* 0x00007600ff1877ac */ /* 0x000e220008000800 */
[----:B------:R-:W0:Y:S01]  /*e470*/  LDCU UR26, c[0x0][0x3b0] ;  /* 0x00007600ff1a77ac */ /* 0x000e220008000800 */
[----:B------:R-:W0:Y:S01]  /*e480*/  LDCU UR25, c[0x0][0x3b0] ;  /* 0x00007600ff1977ac */ /* 0x000e220008000800 */
[----:B-1----:R-:W-:-:S02]  /*e490*/  LEA.HI.X.SX32 R59, R58, R93, 0x1, P3 ;  /* 0x0000005d3a3b7211 */ /* 0x002fc400018f0eff */
[CC--:B------:R-:W-:Y:S01]  /*e4a0*/  LEA R84, P3, R56.reuse, R92.reuse, 0x1 ;  /* 0x0000005c38547211 */ /* 0x0c0fe200078608ff */
[----:B------:R-:W1:Y:S01]  /*e4b0*/  LDCU UR27, c[0x0][0x3b0] ;  /* 0x00007600ff1b77ac */ /* 0x000e620008000800 */
[-C--:B------:R-:W-:Y:S02]  /*e4c0*/  LEA.HI.X.SX32 R58, R33, R93.reuse, 0x1, P5 ;  /* 0x0000005d213a7211 */ /* 0x080fe400028f0eff */
[-C--:B------:R-:W-:Y:S01]  /*e4d0*/  LEA R33, P5, R55, R92.reuse, 0x1 ;  /* 0x0000005c37217211 */ /* 0x080fe200078a08ff */
[----:B------:R-:W0:Y:S01]  /*e4e0*/  LDCU UR29, c[0x0][0x3b0] ;  /* 0x00007600ff1d77ac */ /* 0x000e220008000800 */
[----:B------:R-:W-:Y:S01]  /*e4f0*/  LEA.HI.X.SX32 R56, R56, R93, 0x1, P3 ;  /* 0x0000005d38387211 */ /* 0x000fe200018f0eff */
        /* <DEDUP_REMOVED lines=10> */
[----:B---3--:R-:W-:Y:S04]  /*e5a0*/  STL [R1+0x920], R67 ;  /* 0x0009204301007387 */ /* 0x008fe80000100800 */
[----:B------:R-:W-:Y:S04]  /*e5b0*/  STL [R1+0xbc0], R59 ;  /* 0x000bc03b01007387 */ /* 0x000fe80000100800 */
[----:B------:R3:W-:Y:S04]  /*e5c0*/  STL [R1+0xbc8], R58 ;  /* 0x000bc83a01007387 */ /* 0x0007e80000100800 */
[----:B------:R-:W-:Y:S04]  /*e5d0*/  STL [R1+0xbd4], R84 ;  /* 0x000bd45401007387 */ /* 0x000fe80000100800 */
[----:B------:R-:W-:Y:S01]  /*e5e0*/  STL [R1+0xbdc], R33 ;  /* 0x000bdc2101007387 */ /* 0x000fe20000100800 */
[----:B---3--:R-:W-:-:S03]  /*e5f0*/  LEA R58, P3, R53, R92, 0x1 ;  /* 0x0000005c353a7211 */ /* 0x008fc600078608ff */
[----:B------:R3:W-:Y:S04]  /*e600*/  STL [R1+0xbd0], R56 ;  /* 0x000bd03801007387 */ /* 0x0007e80000100800 */
[----:B------:R-:W-:Y:S01]  /*e610*/  STL [R1+0xbe4], R58 ;  /* 0x000be43a01007387 */ /* 0x000fe20000100800 */
[----:B---3--:R-:W-:Y:S02]  /*e620*/  LEA.HI.X.SX32 R56, R55, R93, 0x1, P5 ;  /* 0x0000005d37387211 */ /* 0x008fe400028f0eff */
[----:B------:R-:W-:-:S03]  /*e630*/  LEA R55, P5, R52, R92, 0x1 ;  /* 0x0000005c34377211 */ /* 0x000fc600078a08ff */
[----:B------:R3:W-:Y:S04]  /*e640*/  STL [R1+0xbd8], R56 ;  /* 0x000bd83801007387 */ /* 0x0007e80000100800 */
[----:B------:R0:W-:Y:S01]  /*e650*/  STL [R1+0xbec], R55 ;  /* 0x000bec3701007387 */ /* 0x0001e20000100800 */
[-C--:B---3--:R-:W-:Y:S02]  /*e660*/  LEA.HI.X.SX32 R56, R53, R93.reuse, 0x1, P3 ;  /* 0x0000005d35387211 */ /* 0x088fe400018f0eff */
[-C--:B------:R-:W-:Y:S02]  /*e670*/  LEA.HI.X.SX32 R53, R52, R93.reuse, 0x1, P5 ;  /* 0x0000005d34357211 */ /* 0x080fe400028f0eff */
[CC--:B0-----:R-:W-:Y:S02]  /*e680*/  LEA R55, P3, R51.reuse, R92.reuse, 0x1 ;  /* 0x0000005c33377211 */ /* 0x0c1fe400078608ff */
[----:B------:R-:W-:Y:S01]  /*e690*/  LEA R52, P5, R48, R92, 0x1 ;  /* 0x0000005c30347211 */ /* 0x000fe200078a08ff */
[----:B------:R-:W-:Y:S01]  /*e6a0*/  STL [R1+0xbe0], R56 ;  /* 0x000be03801007387 */ /* 0x000fe20000100800 */
[----:B------:R-:W-:-:S03]  /*e6b0*/  LEA.HI.X.SX32 R51, R51, R93, 0x1, P3 ;  /* 0x0000005d33337211 */ /* 0x000fc600018f0eff */
[----:B------:R-:W-:Y:S01]  /*e6c0*/  STL [R1+0xbf4], R55 ;  /* 0x000bf43701007387 */ /* 0x000fe20000100800 */
[----:B------:R-:W-:-:S03]  /*e6d0*/  LEA.HI.X.SX32 R48, R48, R93, 0x1, P5 ;  /* 0x0000005d30307211 */ /* 0x000fc600028f0eff */
[----:B------:R-:W-:Y:S04]  /*e6e0*/  STL [R1+0xbe8], R53 ;  /* 0x000be83501007387 */ /* 0x000fe80000100800 */
[----:B------:R0:W-:Y:S04]  /*e6f0*/  STL [R1+0xbfc], R52 ;  /* 0x000bfc3401007387 */ /* 0x0001e80000100800 */
[----:B------:R3:W-:Y:S01]  /*e700*/  STL [R1+0xbf0], R51 ;  /* 0x000bf03301007387 */ /* 0x0007e20000100800 */
[-C--:B0-----:R-:W-:Y:S02]  /*e710*/  LEA R52, P3, R46, R92.reuse, 0x1 ;  /* 0x0000005c2e347211 */ /* 0x081fe400078608ff */
[----:B---3--:R-:W-:-:S03]  /*e720*/  LEA R51, P5, R45, R92, 0x1 ;  /* 0x0000005c2d337211 */ /* 0x008fc600078a08ff */
[----:B------:R-:W-:Y:S04]  /*e730*/  STL [R1+0xc04], R52 ;  /* 0x000c043401007387 */ /* 0x000fe80000100800 */
[----:B------:R0:W-:Y:S01]  /*e740*/  STL [R1+0xbf8], R48 ;  /* 0x000bf83001007387 */ /* 0x0001e20000100800 */
[-C--:B------:R-:W-:Y:S02]  /*e750*/  LEA.HI.X.SX32 R45, R45, R93.reuse, 0x1, P5 ;  /* 0x0000005d2d2d7211 */ /* 0x080fe400028f0eff */
[-C--:B------:R-:W-:Y:S01]  /*e760*/  LEA R85, P5, R43, R92.reuse, 0x1 ;  /* 0x0000005c2b557211 */ /* 0x080fe200078a08ff */
[----:B------:R-:W-:Y:S01]  /*e770*/  STL [R1+0xc0c], R51 ;  /* 0x000c0c3301007387 */ /* 0x000fe20000100800 */
[----:B0-----:R-:W-:Y:S02]  /*e780*/  LEA.HI.X.SX32 R48, R46, R93, 0x1, P3 ;  /* 0x0000005d2e307211 */ /* 0x001fe400018f0eff */
[----:B------:R-:W-:-:S03]  /*e790*/  LEA R46, P3, R44, R92, 0x1 ;  /* 0x0000005c2c2e7211 */ /* 0x000fc600078608ff */
[----:B------:R-:W-:Y:S01]  /*e7a0*/  STL [R1+0xc00], R48 ;  /* 0x000c003001007387 */ /* 0x000fe20000100800 */
[----:B------:R-:W-:-:S03]  /*e7b0*/  LEA.HI.X.SX32 R44, R44, R93, 0x1, P3 ;  /* 0x0000005d2c2c7211 */ /* 0x000fc600018f0eff */
[----:B------:R-:W-:Y:S04]  /*e7c0*/  STL [R1+0xc14], R46 ;  /* 0x000c142e01007387 */ /* 0x000fe80000100800 */
[----:B------:R-:W-:Y:S04]  /*e7d0*/  STL [R1+0xc08], R45 ;  /* 0x000c082d01007387 */ /* 0x000fe80000100800 */
[----:B------:R-:W-:Y:S01]  /*e7e0*/  STL [R1+0xc1c], R85 ;  /* 0x000c1c5501007387 */ /* 0x000fe20000100800 */
[----:B------:R-:W-:-:S03]  /*e7f0*/  LEA R71, P3, R17, R92, 0x1 ;  /* 0x0000005c11477211 */ /* 0x000fc600078608ff */
[----:B------:R0:W-:Y:S02]  /*e800*/  STL [R1+0xc10], R44 ;  /* 0x000c102c01007387 */ /* 0x0001e40000100800 */
[----:B0-----:R-:W-:Y:S02]  /*e810*/  LEA.HI.X.SX32 R44, R43, R93, 0x1, P5 ;  /* 0x0000005d2b2c7211 */ /* 0x001fe400028f0eff */
[----:B------:R-:W-:-:S03]  /*e820*/  LEA R43, P5, R34, R92, 0x1 ;  /* 0x0000005c222b7211 */ /* 0x000fc600078a08ff */
[----:B------:R0:W-:Y:S04]  /*e830*/  STL [R1+0xc18], R44 ;  /* 0x000c182c01007387 */ /* 0x0001e80000100800 */
[----:B------:R-:W-:Y:S01]  /*e840*/  STL [R1+0xc24], R71 ;  /* 0x000c244701007387 */ /* 0x000fe20000100800 */
[-C--:B0-----:R-:W-:Y:S02]  /*e850*/  LEA.HI.X.SX32 R44, R17, R93.reuse, 0x1, P3 ;  /* 0x0000005d112c7211 */ /* 0x081fe400018f0eff */
[C---:B------:R-:W-:Y:S01]  /*e860*/  LEA R17, P3, R7.reuse, R92, 0x1 ;  /* 0x0000005c07117211 */ /* 0x040fe200078608ff */
[----:B------:R0:W-:Y:S03]  /*e870*/  STL [R1+0xc2c], R43 ;  /* 0x000c2c2b01007387 */ /* 0x0001e60000100800 */
[----:B------:R-:W-:-:S02]  /*e880*/  LEA.HI.X.SX32 R61, R7, R93, 0x1, P3 ;  /* 0x0000005d073d7211 */ /* 0x000fc400018f0eff */
[-C--:B------:R-:W-:Y:S02]  /*e890*/  LEA R7, P3, R41, R92.reuse, 0x1 ;  /* 0x0000005c29077211 */ /* 0x080fe400078608ff */
[-C--:B0-----:R-:W-:Y:S02]  /*e8a0*/  LEA.HI.X.SX32 R43, R34, R93.reuse, 0x1, P5 ;  /* 0x0000005d222b7211 */ /* 0x081fe400028f0eff */
[-C--:B------:R-:W-:Y:S02]  /*e8b0*/  LEA R34, P5, R13, R92.reuse, 0x1 ;  /* 0x0000005c0d227211 */ /* 0x080fe400078a08ff */
[-C--:B------:R-:W-:Y:S02]  /*e8c0*/  LEA.HI.X.SX32 R51, R41, R93.reuse, 0x1, P3 ;  /* 0x0000005d29337211 */ /* 0x080fe400018f0eff */
[----:B------:R-:W-:Y:S02]  /*e8d0*/  LEA R83, P3, R40, R92, 0x1 ;  /* 0x0000005c28537211 */ /* 0x000fe400078608ff */
[----:B------:R-:W-:-:S02]  /*e8e0*/  LEA.HI.X.SX32 R72, R13, R93, 0x1, P5 ;  /* 0x0000005d0d487211 */ /* 0x000fc400028f0eff */
[-C--:B------:R-:W-:Y:S02]  /*e8f0*/  LEA R13, P5, R24, R92.reuse, 0x1 ;  /* 0x0000005c180d7211 */ /* 0x080fe400078a08ff */
[-C--:B------:R-:W-:Y:S02]  /*e900*/  LEA.HI.X.SX32 R67, R40, R93.reuse, 0x1, P3 ;  /* 0x0000005d28437211 */ /* 0x080fe400018f0eff */
[CC--:B------:R-:W-:Y:S02]  /*e910*/  LEA R68, P3, R35.reuse, R92.reuse, 0x1 ;  /* 0x0000005c23447211 */ /* 0x0c0fe400078608ff */
[-C--:B------:R-:W-:Y:S02]  /*e920*/  LEA.HI.X.SX32 R24, R24, R93.reuse, 0x1, P5 ;  /* 0x0000005d18187211 */ /* 0x080fe400028f0eff */
[----:B------:R-:W-:Y:S01]  /*e930*/  LEA R81, P5, R18, R92, 0x1 ;  /* 0x0000005c12517211 */ /* 0x000fe200078a08ff */
[----:B------:R-:W-:Y:S01]  /*e940*/  STL.64 [R1+0x1618], R70 ;  /* 0x0016184601007387 */ /* 0x000fe20000100a00 */
[----:B------:R-:W-:-:S02]  /*e950*/  LEA.HI.X.SX32 R80, R35, R93, 0x1, P3 ;  /* 0x0000005d23507211 */ /* 0x000fc400018f0eff */
[CC--:B------:R-:W-:Y:S01]  /*e960*/  LEA R35, P3, R27.reuse, R92.reuse, 0x1 ;  /* 0x0000005c1b237211 */ /* 0x0c0fe200078608ff */
[----:B------:R-:W-:Y:S01]  /*e970*/  STL [R1+0xc20], R44 ;  /* 0x000c202c01007387 */ /* 0x000fe20000100800 */
[-C--:B------:R-:W-:Y:S02]  /*e980*/  LEA.HI.X.SX32 R82, R18, R93.reuse, 0x1, P5 ;  /* 0x0000005d12527211 */ /* 0x080fe400028f0eff */
[----:B------:R-:W-:Y:S01]  /*e990*/  LEA R18, P5, R26, R92, 0x1 ;  /* 0x0000005c1a127211 */ /* 0x000fe200078a08ff */
[----:B------:R-:W-:Y:S01]  /*e9a0*/  STL [R1+0xc28], R43 ;  /* 0x000c282b01007387 */ /* 0x000fe20000100800 */
[----:B------:R-:W-:-:S03]  /*e9b0*/  LEA.HI.X.SX32 R27, R27, R93, 0x1, P3 ;  /* 0x0000005d1b1b7211 */ /* 0x000fc600018f0eff */
[----:B------:R-:W-:Y:S01]  /*e9c0*/  STL [R1+0xc34], R17 ;  /* 0x000c341101007387 */ /* 0x000fe20000100800 */
[----:B------:R-:W-:-:S03]  /*e9d0*/  LEA.HI.X.SX32 R26, R26, R93, 0x1, P5 ;  /* 0x0000005d1a1a7211 */ /* 0x000fc600028f0eff */
[----:B--2---:R0:W-:Y:S01]  /*e9e0*/  STL.64 [R1+0x1608], R16 ;  /* 0x0016081001007387 */ /* 0x0041e20000100a00 */
[----:B------:R-:W-:-:S03]  /*e9f0*/  LEA R52, P5, R31, R92, 0x1 ;  /* 0x0000005c1f347211 */ /* 0x000fc600078a08ff */
[----:B------:R-:W-:Y:S01]  /*ea00*/  STL [R1+0xc3c], R34 ;  /* 0x000c3c2201007387 */ /* 0x000fe20000100800 */
[-C--:B------:R-:W-:Y:S01]  /*ea10*/  LEA.HI.X.SX32 R74, R31, R93.reuse, 0x1, P5 ;  /* 0x0000005d1f4a7211 */ /* 0x080fe200028f0eff */
[----:B0-----:R-:W-:Y:S01]  /*ea20*/  IMAD R17, R28, UR35, RZ ;  /* 0x000000231c117c24 */ /* 0x001fe2000f8e02ff */
[-C--:B------:R-:W-:Y:S01]  /*ea30*/  LEA R28, P3, R39, R92.reuse, 0x1 ;  /* 0x0000005c271c7211 */ /* 0x080fe200078608ff */
[----:B------:R-:W-:Y:S01]  /*ea40*/  STL [R1+0xc30], R61 ;  /* 0x000c303d01007387 */ /* 0x000fe20000100800 */
[-C--:B------:R-:W-:Y:S01]  /*ea50*/  LEA R31, P5, R29, R92.reuse, 0x1 ;  /* 0x0000005c1d1f7211 */ /* 0x080fe200078a08ff */
[----:B------:R-:W-:Y:S01]  /*ea60*/  IMAD R16, R42, UR32, RZ ;  /* 0x000000202a107c24 */ /* 0x000fe2000f8e02ff */
[-C--:B------:R-:W-:Y:S01]  /*ea70*/  LEA.HI.X.SX32 R75, R39, R93.reuse, 0x1, P3 ;  /* 0x0000005d274b7211 */ /* 0x080fe200018f0eff */
[----:B------:R-:W-:Y:S01]  /*ea80*/  STL [R1+0xc44], R7 ;  /* 0x000c440701007387 */ /* 0x000fe20000100800 */
[CC--:B------:R-:W-:Y:S01]  /*ea90*/  LEA R43, P3, R36.reuse, R92.reuse, 0x1 ;  /* 0x0000005c242b7211 */ /* 0x0c0fe200078608ff */
[----:B------:R-:W-:Y:S01]  /*eaa0*/  VIADD R71, R57, 0x48 ;  /* 0x0000004839477836 */ /* 0x000fe20000000000 */
[-C--:B------:R-:W-:Y:S01]  /*eab0*/  LEA.HI.X.SX32 R29, R29, R93.reuse, 0x1, P5 ;  /* 0x0000005d1d1d7211 */ /* 0x080fe200028f0eff */
[----:B------:R-:W-:Y:S01]  /*eac0*/  STL [R1+0xc38], R72 ;  /* 0x000c384801007387 */ /* 0x000fe20000100800 */
[-C--:B------:R-:W-:Y:S01]  /*ead0*/  LEA.HI.X.SX32 R41, R36, R93.reuse, 0x1, P3 ;  /* 0x0000005d24297211 */ /* 0x080fe200018f0eff */
[----:B------:R-:W-:Y:S01]  /*eae0*/  IMAD.MOV.U32 R70, RZ, RZ, R76 ;  /* 0x000000ffff467224 */ /* 0x000fe200078e004c */
[CC--:B------:R-:W-:Y:S01]  /*eaf0*/  LEA R69, P3, R30.reuse, R92.reuse, 0x1 ;  /* 0x0000005c1e457211 */ /* 0x0c0fe200078608ff */
[----:B------:R-:W-:Y:S01]  /*eb00*/  STL [R1+0xc4c], R13 ;  /* 0x000c4c0d01007387 */ /* 0x000fe20000100800 */
[-C--:B------:R-:W-:Y:S01]  /*eb10*/  LEA R45, P5, R19, R92.reuse, 0x1 ;  /* 0x0000005c132d7211 */ /* 0x080fe200078a08ff */
[----:B------:R-:W0:Y:S02]  /*eb20*/  LDCU UR32, c[0x0][0x3b0] ;  /* 0x00007600ff2077ac */ /* 0x000e240008000800 */
[----:B------:R-:W-:Y:S01]  /*eb30*/  STL [R1+0xc40], R51 ;  /* 0x000c403301007387 */ /* 0x000fe20000100800 */
[----:B------:R-:W-:Y:S01]  /*eb40*/  LEA.HI.X.SX32 R46, R30, R93, 0x1, P3 ;  /* 0x0000005d1e2e7211 */ /* 0x000fe200018f0eff */
[----:B------:R-:W2:Y:S02]  /*eb50*/  LDCU UR35, c[0x0][0x3b0] ;  /* 0x00007600ff2377ac */ /* 0x000ea40008000800 */
[----:B----4-:R3:W-:Y:S01]  /*eb60*/  STL.64 [R1+0x1600], R50 ;  /* 0x0016003201007387 */ /* 0x0107e20000100a00 */
[----:B------:R-:W-:-:S03]  /*eb70*/  LEA R36, P3, R23, R92, 0x1 ;  /* 0x0000005c17247211 */ /* 0x000fc600078608ff */
[----:B------:R-:W-:Y:S01]  /*eb80*/  STL [R1+0xc54], R83 ;  /* 0x000c545301007387 */ /* 0x000fe20000100800 */
[----:B------:R-:W-:-:S03]  /*eb90*/  LEA.HI.X.SX32 R44, R19, R93, 0x1, P5 ;  /* 0x0000005d132c7211 */ /* 0x000fc600028f0eff */
[----:B------:R-:W-:Y:S01]  /*eba0*/  STL [R1+0xc48], R24 ;  /* 0x000c481801007387 */ /* 0x000fe20000100800 */
[----:B------:R-:W-:-:S03]  /*ebb0*/  LEA R19, P5, R16, R92, 0x1 ;  /* 0x0000005c10137211 */ /* 0x000fc600078a08ff */
[----:B------:R-:W-:Y:S04]  /*ebc0*/  STL [R1+0xc5c], R81 ;  /* 0x000c5c5101007387 */ /* 0x000fe80000100800 */
[----:B------:R-:W-:Y:S01]  /*ebd0*/  STL [R1+0xc50], R67 ;  /* 0x000c504301007387 */ /* 0x000fe20000100800 */
[----:B------:R-:W-:-:S03]  /*ebe0*/  LEA.HI.X.SX32 R58, R23, R93, 0x1, P3 ;  /* 0x0000005d173a7211 */ /* 0x000fc600018f0eff */
[----:B------:R-:W-:Y:S01]  /*ebf0*/  STL.64 [R1+0x15b8], R66 ;  /* 0x0015b84201007387 */ /* 0x000fe20000100a00 */
[----:B------:R-:W-:-:S03]  /*ec00*/  LEA R40, P3, R17, R92, 0x1 ;  /* 0x0000005c11287211 */ /* 0x000fc600078608ff */
[----:B------:R-:W-:Y:S01]  /*ec10*/  STL.64 [R1+0x15e8], R66 ;  /* 0x0015e84201007387 */ /* 0x000fe20000100a00 */
[----:B------:R-:W-:-:S03]  /*ec20*/  LEA.HI.X.SX32 R48, R16, R93, 0x1, P5 ;  /* 0x0000005d10307211 */ /* 0x000fc600028f0eff */
[----:B------:R-:W-:Y:S01]  /*ec30*/  STL [R1+0xc64], R68 ;  /* 0x000c644401007387 */ /* 0x000fe20000100800 */
[----:B------:R-:W-:-:S03]  /*ec40*/  LEA R53, P5, R20, R92, 0x1 ;  /* 0x0000005c14357211 */ /* 0x000fc600078a08ff */
[----:B------:R-:W-:Y:S04]  /*ec50*/  STL [R1+0xc58], R82 ;  /* 0x000c585201007387 */ /* 0x000fe80000100800 */
[----:B------:R-:W-:Y:S01]  /*ec60*/  STL.64 [R1+0x15c8], R82 ;  /* 0x0015c85201007387 */ /* 0x000fe20000100a00 */
[----:B------:R-:W-:-:S03]  /*ec70*/  LEA.HI.X.SX32 R55, R17, R93, 0x1, P3 ;  /* 0x0000005d11377211 */ /* 0x000fc600018f0eff */
[----:B------:R-:W-:Y:S01]  /*ec80*/  STL [R1+0xc6c], R18 ;  /* 0x000c6c1201007387 */ /* 0x000fe20000100800 */
[----:B------:R-:W-:Y:S01]  /*ec90*/  IMAD R16, R25, UR39, RZ ;  /* 0x0000002719107c24 */ /* 0x000fe2000f8e02ff */
[-C--:B------:R-:W-:Y:S02]  /*eca0*/  LEA R42, P3, R5, R92.reuse, 0x1 ;  /* 0x0000005c052a7211 */ /* 0x080fe400078608ff */
[-C--:B------:R-:W-:Y:S01]  /*ecb0*/  LEA.HI.X.SX32 R56, R20, R93.reuse, 0x1, P5 ;  /* 0x0000005d14387211 */ /* 0x080fe200028f0eff */
[----:B------:R-:W-:Y:S01]  /*ecc0*/  STL [R1+0xc60], R80 ;  /* 0x000c605001007387 */ /* 0x000fe20000100800 */
[----:B------:R-:W-:Y:S01]  /*ecd0*/  IMAD R17, R21, UR42, RZ ;  /* 0x0000002a15117c24 */ /* 0x000fe2000f8e02ff */
[----:B------:R-:W-:Y:S01]  /*ece0*/  LEA R60, P5, R3, R92, 0x1 ;  /* 0x0000005c033c7211 */ /* 0x000fe200078a08ff */
[----:B------:R-:W-:Y:S01]  /*ecf0*/  IMAD R39, R22, UR44, RZ ;  /* 0x0000002c16277c24 */ /* 0x000fe2000f8e02ff */
[----:B------:R4:W-:Y:S01]  /*ed00*/  STL.64 [R1+0x15d8], R80 ;  /* 0x0015d85001007387 */ /* 0x0009e20000100a00 */
[-C--:B------:R-:W-:Y:S01]  /*ed10*/  LEA.HI.X.SX32 R59, R5, R93.reuse, 0x1, P3 ;  /* 0x0000005d053b7211 */ /* 0x080fe200018f0eff */
[----:B------:R-:W0:Y:S02]  /*ed20*/  LDCU UR39, c[0x0][0x3b0] ;  /* 0x00007600ff2777ac */ /* 0x000e240008000800 */
[----:B------:R-:W-:Y:S01]  /*ed30*/  STL [R1+0xc74], R35 ;  /* 0x000c742301007387 */ /* 0x000fe20000100800 */
[----:B------:R-:W-:Y:S01]  /*ed40*/  LEA.HI.X.SX32 R3, R3, R93, 0x1, P5 ;  /* 0x0000005d03037211 */ /* 0x000fe200028f0eff */
[----:B------:R-:W0:Y:S02]  /*ed50*/  LDCU UR42, c[0x0][0x3b0] ;  /* 0x00007600ff2a77ac */ /* 0x000e240008000800 */
[----:B------:R0:W-:Y:S01]  /*ed60*/  STL.64 [R1+0x15f8], R34 ;  /* 0x0015f82201007387 */ /* 0x0001e20000100a00 */
[----:B---3--:R-:W-:Y:S01]  /*ed70*/  SEL R50, R79, R54, !P6 ;  /* 0x000000364f327207 */ /* 0x008fe20007000000 */
[----:B------:R-:W3:Y:S02]  /*ed80*/  LDCU UR44, c[0x0][0x3b0] ;  /* 0x00007600ff2c77ac */ /* 0x000ee40008000800 */
[----:B------:R-:W-:Y:S01]  /*ed90*/  STL [R1+0xc68], R26 ;  /* 0x000c681a01007387 */ /* 0x000fe20000100800 */
[----:B------:R-:W-:-:S03]  /*eda0*/  LEA R5, P3, R16, R92, 0x1 ;  /* 0x0000005c10057211 */ /* 0x000fc600078608ff */
[----:B------:R-:W-:Y:S04]  /*edb0*/  STL [R1+0xc7c], R52 ;  /* 0x000c7c3401007387 */ /* 0x000fe80000100800 */
[----:B------:R-:W-:Y:S01]  /*edc0*/  STL [R1+0xc70], R27 ;  /* 0x000c701b01007387 */ /* 0x000fe20000100800 */
[----:B------:R-:W-:-:S03]  /*edd0*/  LEA R25, P5, R8, R92, 0x1 ;  /* 0x0000005c08197211 */ /* 0x000fc600078a08ff */
[----:B------:R-:W-:Y:S04]  /*ede0*/  STL.64 [R1+0x1628], R26 ;  /* 0x0016281a01007387 */ /* 0x000fe80000100a00 */
[----:B------:R-:W-:Y:S01]  /*edf0*/  STL [R1+0xc84], R28 ;  /* 0x000c841c01007387 */ /* 0x000fe20000100800 */
[----:B------:R-:W-:-:S03]  /*ee00*/  LEA.HI.X.SX32 R30, R16, R93, 0x1, P3 ;  /* 0x0000005d101e7211 */ /* 0x000fc600018f0eff */
[----:B------:R-:W-:Y:S01]  /*ee10*/  STL [R1+0xc78], R74 ;  /* 0x000c784a01007387 */ /* 0x000fe20000100800 */
[----:B------:R-:W-:-:S03]  /*ee20*/  LEA R21, P3, R6, R92, 0x1 ;  /* 0x0000005c06157211 */ /* 0x000fc600078608ff */
[----:B------:R-:W-:Y:S01]  /*ee30*/  STL [R1+0xc8c], R31 ;  /* 0x000c8c1f01007387 */ /* 0x000fe20000100800 */
[----:B------:R-:W-:-:S03]  /*ee40*/  LEA.HI.X.SX32 R8, R8, R93, 0x1, P5 ;  /* 0x0000005d08087211 */ /* 0x000fc600028f0eff */
[----:B------:R-:W-:Y:S01]  /*ee50*/  STL [R1+0xc80], R75 ;  /* 0x000c804b01007387 */ /* 0x000fe20000100800 */
[----:B------:R-:W-:-:S03]  /*ee60*/  LEA R20, P5, R4, R92, 0x1 ;  /* 0x0000005c04147211 */ /* 0x000fc600078a08ff */
[----:B------:R0:W-:Y:S04]  /*ee70*/  STL.64 [R1+0x1630], R74 ;  /* 0x0016304a01007387 */ /* 0x0001e80000100a00 */
[----:B------:R-:W-:Y:S01]  /*ee80*/  STL [R1+0xc94], R43 ;  /* 0x000c942b01007387 */ /* 0x000fe20000100800 */
[----:B------:R-:W-:-:S03]  /*ee90*/  LEA.HI.X.SX32 R6, R6, R93, 0x1, P3 ;  /* 0x0000005d06067211 */ /* 0x000fc600018f0eff */
[----:B------:R-:W-:Y:S01]  /*eea0*/  STL [R1+0xc88], R29 ;  /* 0x000c881d01007387 */ /* 0x000fe20000100800 */
[----:B------:R-:W-:-:S03]  /*eeb0*/  LEA R23, P3, R17, R92, 0x1 ;  /* 0x0000005c11177211 */ /* 0x000fc600078608ff */
[----:B------:R-:W-:Y:S01]  /*eec0*/  STL [R1+0xc9c], R45 ;  /* 0x000c9c2d01007387 */ /* 0x000fe20000100800 */
[----:B------:R-:W-:-:S03]  /*eed0*/  LEA.HI.X.SX32 R4, R4, R93, 0x1, P5 ;  /* 0x0000005d04047211 */ /* 0x000fc600028f0eff */
[----:B------:R-:W-:Y:S01]  /*eee0*/  STL [R1+0xc90], R41 ;  /* 0x000c902901007387 */ /* 0x000fe20000100800 */
[----:B------:R-:W-:-:S03]  /*eef0*/  ISETP.GE.AND P5, PT, R38, RZ, PT ;  /* 0x000000ff2600720c */ /* 0x000fc60003fa6270 */
[----:B------:R-:W-:Y:S01]  /*ef00*/  STL [R1+0xca4], R69 ;  /* 0x000ca44501007387 */ /* 0x000fe20000100800 */
[----:B------:R-:W-:-:S03]  /*ef10*/  IABS R16, R38 ;  /* 0x0000002600107213 */ /* 0x000fc60000000000 */
[----:B------:R-:W-:Y:S01]  /*ef20*/  STL [R1+0xc98], R44 ;  /* 0x000c982c01007387 */ /* 0x000fe20000100800 */
[----:B------:R-:W-:-:S03]  /*ef30*/  SEL R38, R79, R37, !P6 ;  /* 0x000000254f267207 */ /* 0x000fc60007000000 */
[----:B------:R-:W-:Y:S01]  /*ef40*/  STL [R1+0xcac], R19 ;  /* 0x000cac1301007387 */ /* 0x000fe20000100800 */
[----:B------:R-:W-:-:S03]  /*ef50*/  LEA.HI.X.SX32 R37, R17, R93, 0x1, P3 ;  /* 0x0000005d11257211 */ /* 0x000fc600018f0eff */
[----:B------:R-:W-:Y:S01]  /*ef60*/  STL [R1+0xca0], R46 ;  /* 0x000ca02e01007387 */ /* 0x000fe20000100800 */
[----:B------:R-:W-:-:S03]  /*ef70*/  LEA R22, P3, R12, R92, 0x1 ;  /* 0x0000005c0c167211 */ /* 0x000fc600078608ff */
[----:B------:R-:W-:Y:S04]  /*ef80*/  STL [R1+0xcb4], R36 ;  /* 0x000cb42401007387 */ /* 0x000fe80000100800 */
[----:B------:R-:W-:Y:S04]  /*ef90*/  STL [R1+0xca8], R48 ;  /* 0x000ca83001007387 */ /* 0x000fe80000100800 */
[----:B------:R-:W-:Y:S01]  /*efa0*/  STL [R1+0xcbc], R53 ;  /* 0x000cbc3501007387 */ /* 0x000fe20000100800 */
[----:B------:R-:W-:Y:S01]  /*efb0*/  IMAD R51, R38, UR45, RZ ;  /* 0x0000002d26337c24 */ /* 0x000fe2000f8e02ff */
[----:B------:R-:W-:Y:S01]  /*efc0*/  LEA.HI.X.SX32 R54, R12, R93, 0x1, P3 ;  /* 0x0000005d0c367211 */ /* 0x000fe200018f0eff */
[----:B------:R-:W-:Y:S01]  /*efd0*/  IMAD R50, R50, UR46, RZ ;  /* 0x0000002e32327c24 */ /* 0x000fe2000f8e02ff */
[----:B------:R-:W-:Y:S01]  /*efe0*/  STL [R1+0xcb0], R58 ;  /* 0x000cb03a01007387 */ /* 0x000fe20000100800 */
[C---:B------:R-:W-:Y:S01]  /*eff0*/  LEA R38, P3, R39.reuse, R92, 0x1 ;  /* 0x0000005c27267211 */ /* 0x040fe200078608ff */
[----:B----4-:R-:W-:Y:S01]  /*f000*/  IMAD.MOV.U32 R80, RZ, RZ, R16 ;  /* 0x000000ffff507224 */ /* 0x010fe200078e0010 */
[----:B------:R-:W-:Y:S01]  /*f010*/  IABS R17, R71 ;  /* 0x0000004700117213 */ /* 0x000fe20000000000 */
[----:B------:R-:W-:Y:S01]  /*f020*/  STL [R1+0xcc4], R40 ;  /* 0x000cc42801007387 */ /* 0x000fe20000100800 */
[----:B------:R-:W-:Y:S01]  /*f030*/  IABS R12, R10 ;  /* 0x0000000a000c7213 */ /* 0x000fe20000000000 */
[----:B------:R-:W4:Y:S02]  /*f040*/  LDCU UR45, c[0x0][0x3b0] ;  /* 0x00007600ff2d77ac */ /* 0x000f240008000800 */
[----:B------:R-:W-:Y:S01]  /*f050*/  STL [R1+0xcb8], R56 ;  /* 0x000cb83801007387 */ /* 0x000fe20000100800 */
[----:B0-----:R-:W-:Y:S01]  /*f060*/  PRMT R35, RZ, 0x7610, R35 ;  /* 0x00007610ff237816 */ /* 0x001fe20000000023 */
[----:B------:R-:W0:Y:S02]  /*f070*/  LDCU UR46, c[0x0][0x3b0] ;  /* 0x00007600ff2e77ac */ /* 0x000e240008000800 */
[----:B------:R-:W-:Y:S04]  /*f080*/  STL [R1+0xccc], R60 ;  /* 0x000ccc3c01007387 */ /* 0x000fe80000100800 */
[----:B------:R-:W-:Y:S01]  /*f090*/  STL [R1+0xcc0], R55 ;  /* 0x000cc03701007387 */ /* 0x000fe20000100800 */
[----:B------:R-:W-:-:S03]  /*f0a0*/  LEA.HI.X.SX32 R39, R39, R93, 0x1, P3 ;  /* 0x0000005d27277211 */ /* 0x000fc600018f0eff */
[----:B------:R-:W-:Y:S01]  /*f0b0*/  STL [R1+0xcd4], R42 ;  /* 0x000cd42a01007387 */ /* 0x000fe20000100800 */
[----:B------:R-:W-:-:S03]  /*f0c0*/  LEA R90, P3, R51, R92, 0x1 ;  /* 0x0000005c335a7211 */ /* 0x000fc600078608ff */
[----:B------:R-:W-:Y:S04]  /*f0d0*/  STL [R1+0xcc8], R3 ;  /* 0x000cc80301007387 */ /* 0x000fe80000100800 */
[----:B------:R-:W-:Y:S04]  /*f0e0*/  STL [R1+0xcdc], R25 ;  /* 0x000cdc1901007387 */ /* 0x000fe80000100800 */
        /* <DEDUP_REMOVED lines=22> */
[----:B------:R-:W2:Y:S04]  /*f250*/  LDL.LU R47, [R1+0x1650] ;  /* 0x00165000012f7983 */ /* 0x000ea80000300800 */
[----:B------:R-:W-:Y:S04]  /*f260*/  STL [R1+0xd10], R91 ;  /* 0x000d105b01007387 */ /* 0x000fe80000100800 */
[----:B------:R-:W-:Y:S04]  /*f270*/  STL [R1+0xd1c], R88 ;  /* 0x000d1c5801007387 */ /* 0x000fe80000100800 */
[----:B------:R-:W-:Y:S04]  /*f280*/  STL [R1+0xd18], R89 ;  /* 0x000d185901007387 */ /* 0x000fe80000100800 */
[----:B------:R-:W-:Y:S04]  /*f290*/  STL [R1+0xd24], R86 ;  /* 0x000d245601007387 */ /* 0x000fe80000100800 */
[----:B------:R-:W-:Y:S04]  /*f2a0*/  STL [R1+0xd20], R87 ;  /* 0x000d205701007387 */ /* 0x000fe80000100800 */
[----:B------:R-:W-:Y:S04]  /*f2b0*/  STL [R1+0xd2c], R77 ;  /* 0x000d2c4d01007387 */ /* 0x000fe80000100800 */
[----:B------:R-:W2:Y:S04]  /*f2c0*/  LDL.LU R83, [R1+0x810] ;  /* 0x0008100001537983 */ /* 0x000ea80000300800 */
[----:B------:R-:W2:Y:S04]  /*f2d0*/  LDL R66, [R1+0xba0] ;  /* 0x000ba00001427983 */ /* 0x000ea80000100800 */
[----:B------:R-:W3:Y:S01]  /*f2e0*/  LDL R67, [R1+0xba8] ;  /* 0x000ba80001437983 */ /* 0x000ee20000100800 */
[----:B------:R-:W-:-:S02]  /*f2f0*/  IMAD.MOV.U32 R75, RZ, RZ, R17 ;  /* 0x000000ffff4b7224 */ /* 0x000fc400078e0011 */
[----:B------:R-:W-:Y:S01]  /*f300*/  IMAD.MOV.U32 R74, RZ, RZ, R12 ;  /* 0x000000ffff4a7224 */ /* 0x000fe200078e000c */
[----:B------:R-:W-:Y:S01]  /*f310*/  LEA.HI.X.SX32 R78, R9, R93, 0x1, P3 ;  /* 0x0000005d094e7211 */ /* 0x000fe200018f0eff */
[C---:B------:R-:W-:Y:S01]  /*f320*/  IMAD.HI.U32 R11, R0.reuse, R75, RZ ;  /* 0x0000004b000b7227 */ /* 0x040fe200078e00ff */
[----:B------:R-:W-:Y:S01]  /*f330*/  PRMT R34, RZ, 0x7610, R34 ;  /* 0x00007610ff227816 */ /* 0x000fe20000000022 */
[----:B------:R-:W3:Y:S02]  /*f340*/  LDL R50, [R1+0xbb0] ;  /* 0x000bb00001327983 */ /* 0x000ee40000100800 */
[----:B------:R-:W-:Y:S01]  /*f350*/  IMAD.HI.U32 R9, R0, R74, RZ ;  /* 0x0000004a00097227 */ /* 0x000fe200078e00ff */
[----:B------:R-:W-:Y:S01]  /*f360*/  IADD3 R11, PT, PT, -R11, RZ, RZ ;  /* 0x000000ff0b0b7210 */ /* 0x000fe20007ffe1ff */
[----:B------:R-:W3:Y:S02]  /*f370*/  LDL R51, [R1+0xbb4] ;  /* 0x000bb40001337983 */ /* 0x000ee40000100800 */
[----:B------:R-:W-:-:S02]  /*f380*/  IMAD.MOV R9, RZ, RZ, -R9 ;  /* 0x000000ffff097224 */ /* 0x000fc400078e0a09 */
[C---:B------:R-:W-:Y:S02]  /*f390*/  IMAD R11, R2.reuse, R11, R75 ;  /* 0x0000000b020b7224 */ /* 0x040fe400078e024b */
[----:B------:R-:W-:Y:S02]  /*f3a0*/  IMAD R9, R2, R9, R74 ;  /* 0x0000000902097224 */ /* 0x000fe400078e024a */
[----:B------:R-:W-:Y:S02]  /*f3b0*/  @P0 IMAD.MOV.U32 R74, RZ, RZ, R73 ;  /* 0x000000ffff4a0224 */ /* 0x000fe400078e0049 */
[----:B------:R-:W-:Y:S01]  /*f3c0*/  IMAD R16, R16, UR14, RZ ;  /* 0x0000000e10107c24 */ /* 0x000fe2000f8e02ff */
[----:B------:R-:W-:Y:S01]  /*f3d0*/  STL [R1+0xd28], R78 ;  /* 0x000d284e01007387 */ /* 0x000fe20000100800 */
[----:B------:R-:W-:Y:S01]  /*f3e0*/  IMAD.HI.U32 R14, R0, R70, RZ ;  /* 0x00000046000e7227 */ /* 0x000fe200078e00ff */
[----:B------:R-:W-:Y:S01]  /*f3f0*/  PRMT R27, RZ, 0x7610, R27 ;  /* 0x00007610ff1b7816 */ /* 0x000fe2000000001b */
[----:B------:R-:W0:Y:S01]  /*f400*/  LDCU UR14, c[0x0][0x3b0] ;  /* 0x00007600ff0e77ac */ /* 0x000e220008000800 */
[----:B------:R-:W-:-:S04]  /*f410*/  LEA R65, P3, R16, R92, 0x1 ;  /* 0x0000005c10417211 */ /* 0x000fc800078608ff */
[----:B------:R-:W-:Y:S01]  /*f420*/  LEA.HI.X.SX32 R76, R16, R93, 0x1, P3 ;  /* 0x0000005d104c7211 */ /* 0x000fe200018f0eff */
[----:B------:R-:W-:Y:S04]  /*f430*/  STL [R1+0xd34], R65 ;  /* 0x000d344101007387 */ /* 0x000fe80000100800 */
[----:B------:R-:W4:Y:S01]  /*f440*/  LDL R16, [R1+0xbb8] ;  /* 0x000bb80001107983 */ /* 0x000f220000100800 */
[----:B--2---:R-:W-:Y:S01]  /*f450*/  @P0 IMAD.MOV.U32 R75, RZ, RZ, R66 ;  /* 0x000000ffff4b0224 */ /* 0x004fe200078e0042 */
[----:B------:R-:W-:Y:S01]  /*f460*/  LEA R62, P3, R64, R92, 0x1 ;  /* 0x0000005c403e7211 */ /* 0x000fe200078608ff */
[----:B------:R-:W-:Y:S01]  /*f470*/  IMAD.MOV R14, RZ, RZ, -R14 ;  /* 0x000000ffff0e7224 */ /* 0x000fe200078e0a0e */
[----:B------:R-:W2:Y:S04]  /*f480*/  LDL R17, [R1+0xbc0] ;  /* 0x000bc00001117983 */ /* 0x000ea80000100800 */
[----:B------:R0:W2:Y:S02]  /*f490*/  @P0 LDG.E.U16 R35, desc[UR20][R74.64] ;  /* 0x000000144a230981 */ /* 0x0000a4000c1e1500 */
[----:B0-----:R-:W-:-:S02]  /*f4a0*/  @P0 IMAD.MOV.U32 R74, RZ, RZ, R15 ;  /* 0x000000ffff4a0224 */ /* 0x001fc400078e000f */
[----:B---3--:R-:W-:-:S05]  /*f4b0*/  @P0 IMAD.MOV.U32 R75, RZ, RZ, R67 ;  /* 0x000000ffff4b0224 */ /* 0x008fca00078e0043 */
[----:B------:R-:W3:Y:S01]  /*f4c0*/  @P0 LDG.E.U16 R34, desc[UR20][R74.64] ;  /* 0x000000144a220981 */ /* 0x000ee2000c1e1500 */
[----:B------:R-:W-:Y:S01]  /*f4d0*/  LEA.HI.X.SX32 R64, R64, R93, 0x1, P3 ;  /* 0x0000005d40407211 */ /* 0x000fe200018f0eff */
[----:B------:R-:W-:Y:S01]  /*f4e0*/  IMAD R14, R2, R14, R70 ;  /* 0x0000000e020e7224 */ /* 0x000fe200078e0246 */
[----:B------:R-:W-:Y:S01]  /*f4f0*/  ISETP.GE.AND P3, PT, R71, RZ, PT ;  /* 0x000000ff4700720c */ /* 0x000fe20003f66270 */
[----:B------:R-:W-:Y:S04]  /*f500*/  STL [R1+0xd30], R76 ;  /* 0x000d304c01007387 */ /* 0x000fe80000100800 */
[----:B------:R-:W-:Y:S04]  /*f510*/  STL [R1+0xd3c], R62 ;  /* 0x000d3c3e01007387 */ /* 0x000fe80000100800 */
[----:B------:R-:W4:Y:S04]  /*f520*/  LDL R70, [R1+0xbc8] ;  /* 0x000bc80001467983 */ /* 0x000f280000100800 */
[----:B------:R-:W4:Y:S04]  /*f530*/  LDL R71, [R1+0xbcc] ;  /* 0x000bcc0001477983 */ /* 0x000f280000100800 */
[----:B------:R-:W-:Y:S04]  /*f540*/  STL [R1+0xd38], R64 ;  /* 0x000d384001007387 */ /* 0x000fe80000100800 */
[----:B------:R-:W4:Y:S04]  /*f550*/  LDL.LU R73, [R1+0x164c] ;  /* 0x00164c0001497983 */ /* 0x000f280000300800 */
[----:B------:R-:W4:Y:S04]  /*f560*/  LDL R66, [R1+0xbd0] ;  /* 0x000bd00001427983 */ /* 0x000f280000100800 */
[----:B------:R-:W4:Y:S04]  /*f570*/  LDL.LU R15, [R1+0x1648] ;  /* 0x00164800010f7983 */ /* 0x000f280000300800 */
[----:B---3--:R0:W-:Y:S04]  /*f580*/  STL [R1+0x854], R34 ;  /* 0x0008542201007387 */ /* 0x0081e80000100800 */
[----:B--2---:R2:W-:Y:S04]  /*f590*/  STL [R1+0x820], R35 ;  /* 0x0008202301007387 */ /* 0x0045e80000100800 */
[----:B------:R-:W3:Y:S01]  /*f5a0*/  LDL R67, [R1+0xbd8] ;  /* 0x000bd80001437983 */ /* 0x000ee20000100800 */
[----:B0-----:R-:W-:-:S02]  /*f5b0*/  @P0 IMAD.MOV.U32 R34, RZ, RZ, R51 ;  /* 0x000000ffff220224 */ /* 0x001fc400078e0033 */
[----:B--2---:R-:W-:-:S05]  /*f5c0*/  @P0 IMAD.MOV.U32 R35, RZ, RZ, R50 ;  /* 0x000000ffff230224 */ /* 0x004fca00078e0032 */
[----:B------:R0:W2:Y:S02]  /*f5d0*/  @P0 LDG.E.U16 R27, desc[UR20][R34.64] ;  /* 0x00000014221b0981 */ /* 0x0000a4000c1e1500 */
[----:B0-----:R-:W-:Y:S02]  /*f5e0*/  @P0 IMAD.MOV.U32 R34, RZ, RZ, R32 ;  /* 0x000000ffff220224 */ /* 0x001fe400078e0020 */
[----:B----4-:R-:W-:Y:S01]  /*f5f0*/  @P0 IMAD.MOV.U32 R35, RZ, RZ, R16 ;  /* 0x000000ffff230224 */ /* 0x010fe200078e0010 */
[----:B------:R-:W4:Y:S04]  /*f600*/  LDL.LU R32, [R1+0x1644] ;  /* 0x0016440001207983 */ /* 0x000f280000300800 */
[----:B------:R-:W2:Y:S01]  /*f610*/  @P0 LDG.E.U16 R63, desc[UR20][R34.64] ;  /* 0x00000014223f0981 */ /* 0x000ea2000c1e1500 */
[----:B------:R-:W-:Y:S01]  /*f620*/  PRMT R73, RZ, 0x7610, R73 ;  /* 0x00007610ff497816 */ /* 0x000fe20000000049 */
[----:B------:R-:W-:Y:S01]  /*f630*/  @P0 IMAD.MOV.U32 R16, RZ, RZ, R49 ;  /* 0x000000ffff100224 */ /* 0x000fe200078e0031 */
[----:B------:R-:W-:-:S04]  /*f640*/  PRMT R15, RZ, 0x7610, R15 ;  /* 0x00007610ff0f7816 */ /* 0x000fc8000000000f */
[----:B------:R0:W3:Y:S02]  /*f650*/  @P0 LDG.E.U16 R73, desc[UR20][R16.64] ;  /* 0x0000001410490981 */ /* 0x0000e4000c1e1500 */
[----:B0-----:R-:W-:Y:S02]  /*f660*/  @P0 IMAD.MOV.U32 R16, RZ, RZ, R71 ;  /* 0x000000ffff100224 */ /* 0x001fe400078e0047 */
[----:B------:R-:W-:-:S05]  /*f670*/  @P0 IMAD.MOV.U32 R17, RZ, RZ, R70 ;  /* 0x000000ffff110224 */ /* 0x000fca00078e0046 */
[----:B------:R-:W3:Y:S04]  /*f680*/  @P0 LDG.E.U16 R15, desc[UR20][R16.64] ;  /* 0x00000014100f0981 */ /* 0x000ee8000c1e1500 */
[----:B--2---:R-:W-:Y:S04]  /*f690*/  STL [R1+0x12f4], R63 ;  /* 0x0012f43f01007387 */ /* 0x004fe80000100800 */
[----:B------:R-:W2:Y:S04]  /*f6a0*/  LDL.LU R49, [R1+0x1640] ;  /* 0x0016400001317983 */ /* 0x000ea80000300800 */
[----:B------:R0:W-:Y:S04]  /*f6b0*/  STL [R1+0x894], R27 ;  /* 0x0008941b01007387 */ /* 0x0001e80000100800 */
[----:B------:R-:W2:Y:S01]  /*f6c0*/  LDL R81, [R1+0xbe4] ;  /* 0x000be40001517983 */ /* 0x000ea20000100800 */
[----:B----4-:R-:W-:Y:S01]  /*f6d0*/  PRMT R32, RZ, 0x7610, R32 ;  /* 0x00007610ff207816 */ /* 0x010fe20000000020 */
[----:B------:R-:W-:Y:S01]  /*f6e0*/  @P0 IMAD.MOV.U32 R35, RZ, RZ, R66 ;  /* 0x000000ffff230224 */ /* 0x000fe200078e0042 */
[----:B------:R-:W-:Y:S01]  /*f6f0*/  @P0 MOV R34, R84 ;  /* 0x0000005400220202 */ /* 0x000fe20000000f00 */
[----:B------:R-:W-:Y:S01]  /*f700*/  @P0 IMAD.MOV.U32 R74, RZ, RZ, R33 ;  /* 0x000000ffff4a0224 */ /* 0x000fe200078e0021 */
[----:B------:R4:W-:Y:S04]  /*f710*/  STS.U16 [R47+UR4+0x8f00], R83 ;  /* 0x008f00532f007988 */ /* 0x0009e80008000404 */
[----:B0-----:R-:W2:Y:S01]  /*f720*/  LDL R27, [R1+0xbe0] ;  /* 0x000be000011b7983 */ /* 0x001ea20000100800 */
[----:B---3--:R-:W-:Y:S01]  /*f730*/  @P0 IMAD.MOV.U32 R75, RZ, RZ, R67 ;  /* 0x000000ffff4b0224 */ /* 0x008fe200078e0043 */
[----:B------:R-:W-:-:S02]  /*f740*/  PRMT R26, RZ, 0x7610, R26 ;  /* 0x00007610ff1a7816 */ /* 0x000fc4000000001a */
[----:B------:R-:W3:Y:S04]  /*f750*/  @P0 LDG.E.U16 R32, desc[UR20][R34.64] ;  /* 0x0000001422200981 */ /* 0x000ee8000c1e1500 */
[----:B------:R-:W3:Y:S04]  /*f760*/  LDL R82, [R1+0xbe8] ;  /* 0x000be80001527983 */ /* 0x000ee80000100800 */
[----:B----4-:R-:W4:Y:S04]  /*f770*/  LDL R83, [R1+0xbec] ;  /* 0x000bec0001537983 */ /* 0x010f280000100800 */
[----:B------:R-:W-:Y:S04]  /*f780*/  STL [R1+0x12f8], R73 ;  /* 0x0012f84901007387 */ /* 0x000fe80000100800 */
[----:B------:R-:W-:Y:S04]  /*f790*/  STL [R1+0x1450], R73 ;  /* 0x0014504901007387 */ /* 0x000fe80000100800 */
[----:B------:R-:W4:Y:S04]  /*f7a0*/  LDL R70, [R1+0xbf0] ;  /* 0x000bf00001467983 */ /* 0x000f280000100800 */
[----:B------:R-:W4:Y:S04]  /*f7b0*/  LDL R71, [R1+0xbf4] ;  /* 0x000bf40001477983 */ /* 0x000f280000100800 */
[----:B------:R-:W4:Y:S04]  /*f7c0*/  LDL R16, [R1+0xbf8] ;  /* 0x000bf80001107983 */ /* 0x000f280000100800 */
[----:B------:R-:W4:Y:S04]  /*f7d0*/  LDL R17, [R1+0xbfc] ;  /* 0x000bfc0001117983 */ /* 0x000f280000100800 */
[----:B------:R-:W4:Y:S04]  /*f7e0*/  LDL R50, [R1+0xc00] ;  /* 0x000c000001327983 */ /* 0x000f280000100800 */
[----:B------:R-:W4:Y:S04]  /*f7f0*/  LDL R51, [R1+0xc04] ;  /* 0x000c040001337983 */ /* 0x000f280000100800 */
[----:B------:R-:W-:Y:S04]  /*f800*/  STL [R1+0x12fc], R15 ;  /* 0x0012fc0f01007387 */ /* 0x000fe80000100800 */
[----:B------:R-:W4:Y:S01]  /*f810*/  LDL.LU R84, [R1+0x163c] ;  /* 0x00163c0001547983 */ /* 0x000f220000300800 */
[----:B------:R-:W-:-:S03]  /*f820*/  IMAD.HI.U32 R12, R0, R80, RZ ;  /* 0x00000050000c7227 */ /* 0x000fc600078e00ff */
[----:B------:R-:W4:Y:S01]  /*f830*/  LDL R34, [R1+0xc08] ;  /* 0x000c080001227983 */ /* 0x000f220000100800 */
[----:B--2---:R-:W-:-:S03]  /*f840*/  PRMT R49, RZ, 0x7610, R49 ;  /* 0x00007610ff317816 */ /* 0x004fc60000000031 */
[----:B------:R-:W2:Y:S04]  /*f850*/  LDL R35, [R1+0xc0c] ;  /* 0x000c0c0001237983 */ /* 0x000ea80000100800 */
[----:B------:R0:W2:Y:S02]  /*f860*/  @P0 LDG.E.U16 R49, desc[UR20][R74.64] ;  /* 0x000000144a310981 */ /* 0x0000a4000c1e1500 */
[----:B0-----:R-:W-:Y:S02]  /*f870*/  @P0 IMAD.MOV.U32 R74, RZ, RZ, R81 ;  /* 0x000000ffff4a0224 */ /* 0x001fe400078e0051 */
[----:B------:R-:W-:-:S05]  /*f880*/  @P0 IMAD.MOV.U32 R75, RZ, RZ, R27 ;  /* 0x000000ffff4b0224 */ /* 0x000fca00078e001b */
[----:B------:R-:W2:Y:S01]  /*f890*/  @P0 LDG.E.U16 R26, desc[UR20][R74.64] ;  /* 0x000000144a1a0981 */ /* 0x000ea2000c1e1500 */
[----:B------:R-:W-:-:S03]  /*f8a0*/  IMAD.MOV R12, RZ, RZ, -R12 ;  /* 0x000000ffff0c7224 */ /* 0x000fc600078e0a0c */
[----:B---3--:R-:W-:Y:S01]  /*f8b0*/  STL [R1+0x1300], R32 ;  /* 0x0013002001007387 */ /* 0x008fe20000100800 */
[----:B------:R-:W-:-:S03]  /*f8c0*/  IMAD R12, R2, R12, R80 ;  /* 0x0000000c020c7224 */ /* 0x000fc600078e0250 */
[----:B------:R-:W3:Y:S04]  /*f8d0*/  LDL.LU R33, [R1+0x1638] ;  /* 0x0016380001217983 */ /* 0x000ee80000300800 */
[----:B------:R-:W3:Y:S04]  /*f8e0*/  LDL R80, [R1+0xc10] ;  /* 0x000c100001507983 */ /* 0x000ee80000100800 */
[----:B------:R-:W3:Y:S04]  /*f8f0*/  LDL R66, [R1+0xc14] ;  /* 0x000c140001427983 */ /* 0x000ee80000100800 */
[----:B------:R-:W3:Y:S01]  /*f900*/  LDL R67, [R1+0xc18] ;  /* 0x000c180001437983 */ /* 0x000ee20000100800 */
[----:B------:R-:W-:Y:S01]  /*f910*/  @P0 IMAD.MOV.U32 R27, RZ, RZ, R82 ;  /* 0x000000ffff1b0224 */ /* 0x000fe200078e0052 */
[----:B----4-:R-:W-:-:S02]  /*f920*/  PRMT R84, RZ, 0x7610, R84 ;  /* 0x00007610ff547816 */ /* 0x010fc40000000054 */
[----:B--2---:R-:W-:Y:S04]  /*f930*/  STL [R1+0x1304], R49 ;  /* 0x0013043101007387 */ /* 0x004fe80000100800 */
[----:B------:R-:W-:Y:S04]  /*f940*/  STL [R1+0x145c], R49 ;  /* 0x00145c3101007387 */ /* 0x000fe80000100800 */
[----:B------:R-:W2:Y:S04]  /*f950*/  LDL.LU.64 R74, [R1+0x1630] ;  /* 0x00163000014a7983 */ /* 0x000ea80000300a00 */
[----:B------:R-:W4:Y:S04]  /*f960*/  LDL R81, [R1+0xc20] ;  /* 0x000c200001517983 */ /* 0x000f280000100800 */
[----:B------:R0:W-:Y:S01]  /*f970*/  STL [R1+0x7fc], R26 ;  /* 0x0007fc1a01007387 */ /* 0x0001e20000100800 */
[----:B------:R-:W-:-:S03]  /*f980*/  @P0 LOP3.LUT R71, R71, R70, RZ, 0x3c, !PT ;  /* 0x0000004647470212 */ /* 0x000fc600078e3cff */
[----:B------:R-:W2:Y:S01]  /*f990*/  LDL R82, [R1+0xc28] ;  /* 0x000c280001527983 */ /* 0x000ea20000100800 */
[----:B0-----:R-:W-:Y:S01]  /*f9a0*/  @P0 IMAD.MOV.U32 R26, RZ, RZ, R83 ;  /* 0x000000ffff1a0224 */ /* 0x001fe200078e0053 */
[C---:B------:R-:W-:Y:S02]  /*f9b0*/  @P0 LOP3.LUT R70, R71.reuse, R70, RZ, 0x3c, !PT ;  /* 0x0000004647460212 */ /* 0x040fe400078e3cff */
[----:B------:R-:W2:Y:S04]  /*f9c0*/  LDL R83, [R1+0xc2c] ;  /* 0x000c2c0001537983 */ /* 0x000ea80000100800 */
[----:B------:R-:W2:Y:S01]  /*f9d0*/  @P0 LDG.E.U16 R84, desc[UR20][R26.64] ;  /* 0x000000141a540981 */ /* 0x000ea2000c1e1500 */
[----:B---3--:R-:W-:Y:S02]  /*f9e0*/  PRMT R33, RZ, 0x7610, R33 ;  /* 0x00007610ff217816 */ /* 0x008fe40000000021 */
[----:B------:R-:W-:-:S05]  /*f9f0*/  @P0 LOP3.LUT R71, R71, R70, RZ, 0x3c, !PT ;  /* 0x0000004647470212 */ /* 0x000fca00078e3cff */
[----:B------:R-:W3:Y:S04]  /*fa00*/  @P0 LDG.E.U16 R33, desc[UR20][R70.64] ;  /* 0x0000001446210981 */ /* 0x000ee8000c1e1500 */
[----:B------:R-:W3:Y:S04]  /*fa10*/  LDL.LU.64 R26, [R1+0x1628] ;  /* 0x00162800011a7983 */ /* 0x000ee80000300a00 */
[----:B--2---:R0:W-:Y:S04]  /*fa20*/  STL [R1+0x848], R84 ;  /* 0x0008485401007387 */ /* 0x0041e80000100800 */
[----:B0-----:R-:W2:Y:S01]  /*fa30*/  LDL.LU R84, [R1+0x1620] ;  /* 0x0016200001547983 */ /* 0x001ea20000300800 */
[----:B------:R-:W-:-:S03]  /*fa40*/  @P0 LOP3.LUT R17, R17, R16, RZ, 0x3c, !PT ;  /* 0x0000001011110212 */ /* 0x000fc600078e3cff */
[----:B------:R-:W4:Y:S01]  /*fa50*/  LDL.LU.64 R70, [R1+0x1618] ;  /* 0x0016180001467983 */ /* 0x000f220000300a00 */
[----:B------:R-:W-:-:S04]  /*fa60*/  @P0 LOP3.LUT R16, R17, R16, RZ, 0x3c, !PT ;  /* 0x0000001011100212 */ /* 0x000fc800078e3cff */
[----:B------:R-:W-:Y:S01]  /*fa70*/  @P0 LOP3.LUT R17, R17, R16, RZ, 0x3c, !PT ;  /* 0x0000001011110212 */ /* 0x000fe200078e3cff */
[----:B---3--:R0:W-:Y:S04]  /*fa80*/  STL [R1+0x884], R33 ;  /* 0x0008842101007387 */ /* 0x0081e80000100800 */
[----:B0-----:R-:W3:Y:S01]  /*fa90*/  LDL.LU R33, [R1+0x1610] ;  /* 0x0016100001217983 */ /* 0x001ee20000300800 */
[----:B--2---:R-:W-:-:S06]  /*faa0*/  PRMT R84, RZ, 0x7610, R84 ;  /* 0x00007610ff547816 */ /* 0x004fcc0000000054 */
[----:B------:R-:W2:Y:S04]  /*fab0*/  @P0 LDG.E.U16 R84, desc[UR20][R16.64] ;  /* 0x0000001410540981 */ /* 0x000ea8000c1e1500 */
[----:B------:R-:W2:Y:S01]  /*fac0*/  LDL.LU.64 R16, [R1+0x1608] ;  /* 0x0016080001107983 */ /* 0x000ea20000300a00 */
[----:B------:R-:W-:Y:S02]  /*fad0*/  @P0 LOP3.LUT R51, R51, R50, RZ, 0x3c, !PT ;  /* 0x0000003233330212 */ /* 0x000fe400078e3cff */
[----:B------:R-:W-:Y:S02]  /*fae0*/  @P0 LOP3.LUT R35, R35, R34, RZ, 0x3c, !PT ;  /* 0x0000002223230212 */ /* 0x000fe400078e3cff */
[----:B------:R-:W-:Y:S02]  /*faf0*/  @P0 LOP3.LUT R50, R51, R50, RZ, 0x3c, !PT ;  /* 0x0000003233320212 */ /* 0x000fe400078e3cff */
[----:B------:R-:W-:-:S02]  /*fb00*/  @P0 LOP3.LUT R34, R35, R34, RZ, 0x3c, !PT ;  /* 0x0000002223220212 */ /* 0x000fc400078e3cff */
[----:B----4-:R-:W-:Y:S02]  /*fb10*/  PRMT R70, RZ, 0x7610, R70 ;  /* 0x00007610ff467816 */ /* 0x010fe40000000046 */
[----:B------:R-:W-:Y:S02]  /*fb20*/  @P0 LOP3.LUT R51, R51, R50, RZ, 0x3c, !PT ;  /* 0x0000003233330212 */ /* 0x000fe400078e3cff */
[----:B------:R-:W-:Y:S02]  /*fb30*/  @P0 LOP3.LUT R35, R35, R34, RZ, 0x3c, !PT ;  /* 0x0000002223230212 */ /* 0x000fe400078e3cff */
[----:B---3--:R-:W-:Y:S01]  /*fb40*/  PRMT R33, RZ, 0x7610, R33 ;  /* 0x00007610ff217816 */ /* 0x008fe20000000021 */
[----:B------:R-:W3:Y:S04]  /*fb50*/  @P0 LDG.E.U16 R70, desc[UR20][R50.64] ;  /* 0x0000001432460981 */ /* 0x000ee8000c1e1500 */
[----:B--2---:R-:W-:Y:S04]  /*fb60*/  STL [R1+0x130c], R84 ;  /* 0x00130c5401007387 */ /* 0x004fe80000100800 */
[----:B------:R-:W2:Y:S01]  /*fb70*/  LDL.LU.64 R50, [R1+0x1600] ;  /* 0x0016000001327983 */ /* 0x000ea20000300a00 */
[----:B------:R-:W-:-:S06]  /*fb80*/  PRMT R16, RZ, 0x7610, R16 ;  /* 0x00007610ff107816 */ /* 0x000fcc0000000010 */
[----:B------:R0:W4:Y:S02]  /*fb90*/  @P0 LDG.E.U16 R16, desc[UR20][R34.64] ;  /* 0x0000001422100981 */ /* 0x000124000c1e1500 */
[----:B0-----:R-:W-:Y:S02]  /*fba0*/  @P0 IMAD.MOV.U32 R34, RZ, RZ, R66 ;  /* 0x000000ffff220224 */ /* 0x001fe400078e0042 */
[----:B------:R-:W-:-:S05]  /*fbb0*/  @P0 IMAD.MOV.U32 R35, RZ, RZ, R80 ;  /* 0x000000ffff230224 */ /* 0x000fca00078e0050 */
[----:B------:R-:W4:Y:S01]  /*fbc0*/  @P0 LDG.E.U16 R33, desc[UR20][R34.64] ;  /* 0x0000001422210981 */ /* 0x000f22000c1e1500 */
[----:B------:R-:W-:-:S03]  /*fbd0*/  @P0 IMAD.MOV.U32 R66, RZ, RZ, R85 ;  /* 0x000000ffff420224 */ /* 0x000fc600078e0055 */
[----:B---3--:R-:W-:Y:S01]  /*fbe0*/  STL [R1+0x1314], R70 ;  /* 0x0013144601007387 */ /* 0x008fe20000100800 */
[----:B--2---:R-:W-:-:S06]  /*fbf0*/  PRMT R50, RZ, 0x7610, R50 ;  /* 0x00007610ff327816 */ /* 0x004fcc0000000032 */
[----:B------:R0:W2:Y:S04]  /*fc00*/  @P0 LDG.E.U16 R50, desc[UR20][R66.64] ;  /* 0x0000001442320981 */ /* 0x0000a8000c1e1500 */
[----:B----4-:R-:W-:Y:S04]  /*fc10*/  STL [R1+0x1318], R16 ;  /* 0x0013181001007387 */ /* 0x010fe80000100800 */
[----:B------:R-:W-:Y:S04]  /*fc20*/  STL [R1+0x1468], R16 ;  /* 0x0014681001007387 */ /* 0x000fe80000100800 */
[----:B------:R-:W3:Y:S04]  /*fc30*/  LDL.LU.64 R34, [R1+0x15f8] ;  /* 0x0015f80001227983 */ /* 0x000ee80000300a00 */
[----:B------:R-:W-:Y:S04]  /*fc40*/  STL [R1+0x1320], R33 ;  /* 0x0013202101007387 */ /* 0x000fe80000100800 */
[----:B------:R-:W4:Y:S04]  /*fc50*/  LDL.LU R85, [R1+0x15f0] ;  /* 0x0015f00001557983 */ /* 0x000f280000300800 */
[----:B------:R-:W0:Y:S01]  /*fc60*/  LDL.LU.64 R66, [R1+0x15e8] ;  /* 0x0015e80001427983 */ /* 0x000e220000300a00 */
[----:B------:R-:W-:-:S04]  /*fc70*/  @P0 LOP3.LUT R83, R83, R82, RZ, 0x3c, !PT ;  /* 0x0000005253530212 */ /* 0x000fc800078e3cff */
[----:B------:R-:W-:-:S04]  /*fc80*/  @P0 LOP3.LUT R82, R83, R82, RZ, 0x3c, !PT ;  /* 0x0000005253520212 */ /* 0x000fc800078e3cff */
[----:B------:R-:W-:Y:S02]  /*fc90*/  @P0 LOP3.LUT R83, R83, R82, RZ, 0x3c, !PT ;  /* 0x0000005253530212 */ /* 0x000fe400078e3cff */
[----:B0-----:R-:W-:Y:S02]  /*fca0*/  PRMT R67, RZ, 0x7610, R67 ;  /* 0x00007610ff437816 */ /* 0x001fe40000000043 */
[----:B------:R-:W-:-:S04]  /*fcb0*/  PRMT R66, RZ, 0x7610, R66 ;  /* 0x00007610ff427816 */ /* 0x000fc80000000042 */
[----:B------:R0:W3:Y:S02]  /*fcc0*/  @P0 LDG.E.U16 R67, desc[UR20][R82.64] ;  /* 0x0000001452430981 */ /* 0x0000e4000c1e1500 */
[----:B0-----:R-:W-:Y:S01]  /*fcd0*/  @P0 IMAD.MOV.U32 R82, RZ, RZ, R17 ;  /* 0x000000ffff520224 */ /* 0x001fe200078e0011 */
[----:B------:R-:W-:-:S05]  /*fce0*/  @P0 MOV R83, R61 ;  /* 0x0000003d00530202 */ /* 0x000fca0000000f00 */
[----:B------:R-:W3:Y:S01]  /*fcf0*/  @P0 LDG.E.U16 R66, desc[UR20][R82.64] ;  /* 0x0000001452420981 */ /* 0x000ee2000c1e1500 */
[----:B------:R-:W-:Y:S01]  /*fd00*/  PRMT R73, RZ, 0x7610, R73 ;  /* 0x00007610ff497816 */ /* 0x000fe20000000049 */
[----:B------:R-:W-:Y:S02]  /*fd10*/  @P0 IMAD.MOV.U32 R80, RZ, RZ, R71 ;  /* 0x000000ffff500224 */ /* 0x000fe400078e0047 */
[----:B--2---:R-:W-:Y:S04]  /*fd20*/  STL [R1+0x1324], R50 ;  /* 0x0013243201007387 */ /* 0x004fe80000100800 */
[----:B------:R-:W-:Y:S04]  /*fd30*/  STL [R1+0x1470], R50 ;  /* 0x0014703201007387 */ /* 0x000fe80000100800 */
[----:B------:R-:W2:Y:S04]  /*fd40*/  LDL.LU R71, [R1+0x15e0] ;  /* 0x0015e00001477983 */ /* 0x000ea80000300800 */
[----:B------:R-:W2:Y:S01]  /*fd50*/  @P0 LDG.E.U16 R73, desc[UR20][R80.64] ;  /* 0x0000001450490981 */ /* 0x000ea2000c1e1500 */
[----:B----4-:R-:W-:-:S03]  /*fd60*/  PRMT R85, RZ, 0x7610, R85 ;  /* 0x00007610ff557816 */ /* 0x010fc60000000055 */
[----:B------:R-:W4:Y:S04]  /*fd70*/  LDL.LU.64 R80, [R1+0x15d8] ;  /* 0x0015d80001507983 */ /* 0x000f280000300a00 */
[----:B------:R-:W2:Y:S04]  /*fd80*/  LDL.LU R61, [R1+0x15d4] ;  /* 0x0015d400013d7983 */ /* 0x000ea80000300800 */
[----:B------:R-:W4:Y:S04]  /*fd90*/  LDL.LU R17, [R1+0x15d0] ;  /* 0x0015d00001117983 */ /* 0x000f280000300800 */
[----:B------:R-:W4:Y:S04]  /*fda0*/  LDL.LU.64 R82, [R1+0x15c8] ;  /* 0x0015c80001527983 */ /* 0x000f280000300a00 */
[----:B---3--:R0:W-:Y:S04]  /*fdb0*/  STL [R1+0x870], R66 ;  /* 0x0008704201007387 */ /* 0x0081e80000100800 */
[----:B------:R3:W-:Y:S01]  /*fdc0*/  STL [R1+0x834], R67 ;  /* 0x0008344301007387 */ /* 0x0007e20000100800 */
[----:B0-----:R-:W-:-:S02]  /*fdd0*/  @P0 IMAD.MOV.U32 R66, RZ, RZ, R34 ;  /* 0x000000ffff420224 */ /* 0x001fc400078e0022 */
[----:B---3--:R-:W-:Y:S02]  /*fde0*/  @P0 IMAD.MOV.U32 R67, RZ, RZ, R72 ;  /* 0x000000ffff430224 */ /* 0x008fe400078e0048 */
[----:B------:R-:W3:Y:S04]  /*fdf0*/  LDL.LU R72, [R1+0x15c4] ;  /* 0x0015c40001487983 */ /* 0x000ee80000300800 */
[----:B------:R-:W3:Y:S04]  /*fe00*/  @P0 LDG.E.U16 R85, desc[UR20][R66.64] ;  /* 0x0000001442550981 */ /* 0x000ee8000c1e1500 */
[----:B------:R-:W4:Y:S04]  /*fe10*/  LDL.LU R34, [R1+0x15c0] ;  /* 0x0015c00001227983 */ /* 0x000f280000300800 */
[----:B------:R-:W4:Y:S01]  /*fe20*/  LDL.LU.64 R66, [R1+0x15b8] ;  /* 0x0015b80001427983 */ /* 0x000f220000300a00 */
[----:B--2---:R-:W-:Y:S01]  /*fe30*/  PRMT R71, RZ, 0x7610, R71 ;  /* 0x00007610ff477816 */ /* 0x004fe20000000047 */
[----:B------:R-:W-:-:S02]  /*fe40*/  @P0 IMAD.MOV.U32 R84, RZ, RZ, R7 ;  /* 0x000000ffff540224 */ /* 0x000fc400078e0007 */
[----:B---3--:R0:W-:Y:S02]  /*fe50*/  STL [R1+0x132c], R85 ;  /* 0x00132c5501007387 */ /* 0x0081e40000100800 */
[----:B0-----:R-:W-:Y:S02]  /*fe60*/  @P0 IMAD.MOV.U32 R85, RZ, RZ, R51 ;  /* 0x000000ffff550224 */ /* 0x001fe400078e0033 */
[----:B------:R-:W2:Y:S01]  /*fe70*/  LDL.LU R51, [R1+0x15b4] ;  /* 0x0015b40001337983 */ /* 0x000ea20000300800 */
[----:B----4-:R-:W-:-:S03]  /*fe80*/  PRMT R17, RZ, 0x7610, R17 ;  /* 0x00007610ff117816 */ /* 0x010fc60000000011 */
[----:B------:R0:W3:Y:S01]  /*fe90*/  @P0 LDG.E.U16 R71, desc[UR20][R84.64] ;  /* 0x0000001454470981 */ /* 0x0000e2000c1e1500 */
[----:B------:R-:W-:Y:S02]  /*fea0*/  PRMT R34, RZ, 0x7610, R34 ;  /* 0x00007610ff227816 */ /* 0x000fe40000000022 */
[----:B------:R-:W-:Y:S01]  /*feb0*/  PRMT R70, RZ, 0x7610, R70 ;  /* 0x00007610ff467816 */ /* 0x000fe20000000046 */
[----:B------:R-:W4:Y:S01]  /*fec0*/  LDL.LU R7, [R1+0x15b0] ;  /* 0x0015b00001077983 */ /* 0x000f220000300800 */
[----:B0-----:R-:W-:Y:S02]  /*fed0*/  @P0 IMAD.MOV.U32 R84, RZ, RZ, R13 ;  /* 0x000000ffff540224 */ /* 0x001fe400078e000d */
[----:B------:R-:W-:-:S05]  /*fee0*/  @P0 IMAD.MOV.U32 R85, RZ, RZ, R24 ;  /* 0x000000ffff550224 */ /* 0x000fca00078e0018 */
[----:B------:R0:W3:Y:S02]  /*fef0*/  @P0 LDG.E.U16 R17, desc[UR20][R84.64] ;  /* 0x0000001454110981 */ /* 0x0000e4000c1e1500 */
[----:B0-----:R-:W-:Y:S02]  /*ff00*/  @P0 IMAD.MOV.U32 R84, RZ, RZ, R83 ;  /* 0x000000ffff540224 */ /* 0x001fe400078e0053 */
[----:B------:R-:W-:-:S05]  /*ff10*/  @P0 IMAD.MOV.U32 R85, RZ, RZ, R67 ;  /* 0x000000ffff550224 */ /* 0x000fca00078e0043 */
[----:B------:R0:W4:Y:S02]  /*ff20*/  @P0 LDG.E.U16 R34, desc[UR20][R84.64] ;  /* 0x0000001454220981 */ /* 0x000124000c1e1500 */
[----:B0-----:R-:W-:Y:S02]  /*ff30*/  @P0 IMAD.MOV.U32 R84, RZ, RZ, R81 ;  /* 0x000000ffff540224 */ /* 0x001fe400078e0051 */
[----:B------:R-:W-:Y:S01]  /*ff40*/  @P0 IMAD.MOV.U32 R85, RZ, RZ, R82 ;  /* 0x000000ffff550224 */ /* 0x000fe200078e0052 */
[----:B--2---:R-:W-:-:S06]  /*ff50*/  PRMT R51, RZ, 0x7610, R51 ;  /* 0x00007610ff337816 */ /* 0x004fcc0000000033 */
[----:B------:R0:W2:Y:S02]  /*ff60*/  @P0 LDG.E.U16 R51, desc[UR20][R84.64] ;  /* 0x0000001454330981 */ /* 0x0000a4000c1e1500 */
[----:B0-----:R-:W-:Y:S02]  /*ff70*/  @P0 IMAD.MOV.U32 R84, RZ, RZ, R68 ;  /* 0x000000ffff540224 */ /* 0x001fe400078e0044 */
[----:B------:R-:W-:-:S05]  /*ff80*/  @P0 IMAD.MOV.U32 R85, RZ, RZ, R80 ;  /* 0x000000ffff550224 */ /* 0x000fca00078e0050 */
[----:B------:R-:W2:Y:S04]  /*ff90*/  @P0 LDG.E.U16 R70, desc[UR20][R84.64] ;  /* 0x0000001454460981 */ /* 0x000ea8000c1e1500 */
[----:B---3--:R-:W-:Y:S04]  /*ffa0*/  STL [R1+0x1330], R71 ;  /* 0x0013304701007387 */ /* 0x008fe80000100800 */
[----:B------:R0:W-:Y:S04]  /*ffb0*/  STL [R1+0x1478], R71 ;  /* 0x0014784701007387 */ /* 0x0001e80000100800 */
[----:B------:R-:W3:Y:S04]  /*ffc0*/  LDL.LU R24, [R1+0x15ac] ;  /* 0x0015ac0001187983 */ /* 0x000ee80000300800 */
[----:B------:R-:W3:Y:S04]  /*ffd0*/  LDL.LU R13, [R1+0x15a8] ;  /* 0x0015a800010d7983 */ /* 0x000ee80000300800 */
[----:B------:R-:W-:Y:S04]  /*ffe0*/  STL [R1+0x1338], R17 ;  /* 0x0013381101007387 */ /* 0x000fe80000100800 */
[----:B------:R-:W-:Y:S04]  /*fff0*/  STL [R1+0x7f4], R73 ;  /* 0x0007f44901007387 */ /* 0x000fe80000100800 */
[----:B------:R-:W3:Y:S04]  /*10000*/  LDL.LU R67, [R1+0x15a4] ;  /* 0x0015a40001437983 */ /* 0x000ee80000300800 */
[----:B------:R-:W3:Y:S04]  /*10010*/  LDL.LU R83, [R1+0x15a0] ;  /* 0x0015a00001537983 */ /* 0x000ee80000300800 */
[----:B----4-:R-:W-:Y:S04]  /*10020*/  STL [R1+0x133c], R34 ;  /* 0x00133c2201007387 */ /* 0x010fe80000100800 */
[----:B------:R-:W4:Y:S04]  /*10030*/  LDL.LU R82, [R1+0x159c] ;  /* 0x00159c0001527983 */ /* 0x000f280000300800 */
[----:B------:R-:W3:Y:S01]  /*10040*/  LDL.LU R81, [R1+0x1598] ;  /* 0x0015980001517983 */ /* 0x000ee20000300800 */
[----:B------:R-:W-:Y:S01]  /*10050*/  PRMT R63, RZ, 0x7610, R63 ;  /* 0x00007610ff3f7816 */ /* 0x000fe2000000003f */
[----:B0-----:R-:W-:-:S02]  /*10060*/  @P0 IMAD.MOV.U32 R71, RZ, RZ, R26 ;  /* 0x000000ffff470224 */ /* 0x001fc400078e001a */
[----:B--2---:R0:W-:Y:S04]  /*10070*/  STL [R1+0x1344], R51 ;  /* 0x0013443301007387 */ /* 0x0041e80000100800 */
[----:B------:R-:W2:Y:S04]  /*10080*/  LDL.LU R80, [R1+0x1594] ;  /* 0x0015940001507983 */ /* 0x000ea80000300800 */
[----:B------:R-:W2:Y:S01]  /*10090*/  LDL.LU R68, [R1+0x1590] ;  /* 0x0015900001447983 */ /* 0x000ea20000300800 */
[----:B0-----:R-:W-:-:S03]  /*100a0*/  PRMT R51, RZ, 0x7610, R51 ;  /* 0x00007610ff337816 */ /* 0x001fc60000000033 */
[----:B------:R0:W-:Y:S04]  /*100b0*/  STL [R1+0x7e0], R70 ;  /* 0x0007e04601007387 */ /* 0x0001e80000100800 */
[----:B------:R-:W3:Y:S01]  /*100c0*/  LDL.LU R26, [R1+0x158c] ;  /* 0x00158c00011a7983 */ /* 0x000ee20000300800 */
[----:B0-----:R-:W-:-:S03]  /*100d0*/  @P0 MOV R70, R18 ;  /* 0x0000001200460202 */ /* 0x001fc60000000f00 */
[----:B------:R-:W3:Y:S04]  /*100e0*/  LDL.LU R18, [R1+0x1588] ;  /* 0x0015880001127983 */ /* 0x000ee80000300800 */
[----:B------:R0:W4:Y:S02]  /*100f0*/  @P0 LDG.E.U16 R63, desc[UR20][R70.64] ;  /* 0x00000014463f0981 */ /* 0x000124000c1e1500 */
[----:B0-----:R-:W-:Y:S02]  /*10100*/  @P0 IMAD.MOV.U32 R70, RZ, RZ, R35 ;  /* 0x000000ffff460224 */ /* 0x001fe400078e0023 */
[----:B------:R-:W-:Y:S02]  /*10110*/  @P0 IMAD.MOV.U32 R71, RZ, RZ, R27 ;  /* 0x000000ffff470224 */ /* 0x000fe400078e001b */
[----:B------:R-:W4:Y:S04]  /*10120*/  LDL.LU R27, [R1+0x1584] ;  /* 0x00158400011b7983 */ /* 0x000f280000300800 */
[----:B------:R-:W4:Y:S04]  /*10130*/  LDL.LU R35, [R1+0x1580] ;  /* 0x0015800001237983 */ /* 0x000f280000300800 */
[----:B------:R0:W4:Y:S02]  /*10140*/  @P0 LDG.E.U16 R51, desc[UR20][R70.64] ;  /* 0x0000001446330981 */ /* 0x000124000c1e1500 */
[----:B0-----:R-:W-:-:S02]  /*10150*/  @P0 IMAD.MOV.U32 R71, RZ, RZ, R74 ;  /* 0x000000ffff470224 */ /* 0x001fc400078e004a */
[----:B------:R-:W-:Y:S01]  /*10160*/  @P0 IMAD.MOV.U32 R70, RZ, RZ, R52 ;  /* 0x000000ffff460224 */ /* 0x000fe200078e0034 */
[----:B------:R-:W4:Y:S04]  /*10170*/  LDL.LU R74, [R1+0x157c] ;  /* 0x00157c00014a7983 */ /* 0x000f280000300800 */
[----:B------:R-:W4:Y:S01]  /*10180*/  LDL.LU R52, [R1+0x1578] ;  /* 0x0015780001347983 */ /* 0x000f220000300800 */
[----:B------:R-:W-:-:S06]  /*10190*/  PRMT R66, RZ, 0x7610, R66 ;  /* 0x00007610ff427816 */ /* 0x000fcc0000000042 */
[----:B------:R0:W4:Y:S02]  /*101a0*/  @P0 LDG.E.U16 R66, desc[UR20][R70.64] ;  /* 0x0000001446420981 */ /* 0x000124000c1e1500 */
[----:B0-----:R-:W-:Y:S02]  /*101b0*/  @P0 IMAD.MOV.U32 R70, RZ, RZ, R28 ;  /* 0x000000ffff460224 */ /* 0x001fe400078e001c */
[----:B------:R-:W-:Y:S01]  /*101c0*/  @P0 IMAD.MOV.U32 R71, RZ, RZ, R75 ;  /* 0x000000ffff470224 */ /* 0x000fe200078e004b */
[----:B------:R-:W-:Y:S02]  /*101d0*/  PRMT R50, RZ, 0x7610, R50 ;  /* 0x00007610ff327816 */ /* 0x000fe40000000032 */
[----:B--2---:R-:W-:-:S06]  /*101e0*/  PRMT R68, RZ, 0x7610, R68 ;  /* 0x00007610ff447816 */ /* 0x004fcc0000000044 */
[----:B------:R0:W2:Y:S02]  /*101f0*/  @P0 LDG.E.U16 R68, desc[UR20][R70.64] ;  /* 0x0000001446440981 */ /* 0x0000a4000c1e1500 */
[----:B0-----:R-:W-:Y:S02]  /*10200*/  @P0 IMAD.MOV.U32 R70, RZ, RZ, R31 ;  /* 0x000000ffff460224 */ /* 0x001fe400078e001f */
[----:B------:R-:W-:Y:S01]  /*10210*/  @P0 IMAD.MOV.U32 R71, RZ, RZ, R29 ;  /* 0x000000ffff470224 */ /* 0x000fe200078e001d */
[----:B---3--:R-:W-:-:S06]  /*10220*/  PRMT R18, RZ, 0x7610, R18 ;  /* 0x00007610ff127816 */ /* 0x008fcc0000000012 */
[----:B------:R0:W3:Y:S02]  /*10230*/  @P0 LDG.E.U16 R18, desc[UR20][R70.64] ;  /* 0x0000001446120981 */ /* 0x0000e4000c1e1500 */
[----:B0-----:R-:W-:Y:S02]  /*10240*/  @P0 IMAD.MOV.U32 R70, RZ, RZ, R43 ;  /* 0x000000ffff460224 */ /* 0x001fe400078e002b */
[----:B------:R-:W-:Y:S01]  /*10250*/  @P0 IMAD.MOV.U32 R71, RZ, RZ, R41 ;  /* 0x000000ffff470224 */ /* 0x000fe200078e0029 */
[----:B----4-:R-:W-:-:S06]  /*10260*/  PRMT R35, RZ, 0x7610, R35 ;  /* 0x00007610ff237816 */ /* 0x010fcc0000000023 */
[----:B------:R0:W4:Y:S02]  /*10270*/  @P0 LDG.E.U16 R35, desc[UR20][R70.64] ;  /* 0x0000001446230981 */ /* 0x000124000c1e1500 */
[----:B0-----:R-:W-:Y:S01]  /*10280*/  @P0 IMAD.MOV.U32 R70, RZ, RZ, R45 ;  /* 0x000000ffff460224 */ /* 0x001fe200078e002d */
[----:B------:R-:W-:Y:S02]  /*10290*/  @P0 MOV R71, R44 ;  /* 0x0000002c00470202 */ /* 0x000fe40000000f00 */
[----:B------:R-:W-:-:S06]  /*102a0*/  PRMT R52, RZ, 0x7610, R52 ;  /* 0x00007610ff347816 */ /* 0x000fcc0000000034 */
[----:B------:R0:W4:Y:S02]  /*102b0*/  @P0 LDG.E.U16 R52, desc[UR20][R70.64] ;  /* 0x0000001446340981 */ /* 0x000124000c1e1500 */
[----:B0-----:R-:W-:Y:S02]  /*102c0*/  @P0 IMAD.MOV.U32 R70, RZ, RZ, R69 ;  /* 0x000000ffff460224 */ /* 0x001fe400078e0045 */
[----:B------:R-:W-:-:S05]  /*102d0*/  @P0 IMAD.MOV.U32 R71, RZ, RZ, R46 ;  /* 0x000000ffff470224 */ /* 0x000fca00078e002e */
[----:B------:R-:W4:Y:S04]  /*102e0*/  @P0 LDG.E.U16 R50, desc[UR20][R70.64] ;  /* 0x0000001446320981 */ /* 0x000f28000c1e1500 */
[----:B------:R-:W-:Y:S04]  /*102f0*/  STL [R1+0x1348], R66 ;  /* 0x0013484201007387 */ /* 0x000fe80000100800 */
[----:B------:R-:W4:Y:S04]  /*10300*/  LDL.LU R75, [R1+0x1574] ;  /* 0x00157400014b7983 */ /* 0x000f280000300800 */
[----:B------:R-:W4:Y:S01]  /*10310*/  LDL.LU R28, [R1+0x1570] ;  /* 0x00157000011c7983 */ /* 0x000f220000300800 */
[----:B------:R-:W-:-:S03]  /*10320*/  PRMT R49, RZ, 0x7610, R49 ;  /* 0x00007610ff317816 */ /* 0x000fc60000000031 */
[----:B--2---:R-:W-:Y:S04]  /*10330*/  STL [R1+0x1350], R68 ;  /* 0x0013504401007387 */ /* 0x004fe80000100800 */
[----:B------:R-:W2:Y:S04]  /*10340*/  LDL.LU R29, [R1+0x156c] ;  /* 0x00156c00011d7983 */ /* 0x000ea80000300800 */
[----:B------:R-:W2:Y:S04]  /*10350*/  LDL.LU R31, [R1+0x1568] ;  /* 0x00156800011f7983 */ /* 0x000ea80000300800 */
[----:B---3--:R-:W-:Y:S04]  /*10360*/  STL [R1+0x1354], R18 ;  /* 0x0013541201007387 */ /* 0x008fe80000100800 */
[----:B------:R-:W3:Y:S04]  /*10370*/  LDL.LU R41, [R1+0x1564] ;  /* 0x0015640001297983 */ /* 0x000ee80000300800 */
[----:B------:R-:W2:Y:S04]  /*10380*/  LDL.LU R43, [R1+0x1560] ;  /* 0x00156000012b7983 */ /* 0x000ea80000300800 */
[----:B----4-:R-:W-:Y:S04]  /*10390*/  STL [R1+0x135c], R35 ;  /* 0x00135c2301007387 */ /* 0x010fe80000100800 */
[----:B------:R-:W-:Y:S04]  /*103a0*/  STL [R1+0x824], R63 ;  /* 0x0008243f01007387 */ /* 0x000fe80000100800 */
[----:B------:R-:W4:Y:S04]  /*103b0*/  LDL.LU R44, [R1+0x155c] ;  /* 0x00155c00012c7983 */ /* 0x000f280000300800 */
[----:B------:R-:W2:Y:S04]  /*103c0*/  LDL.LU R45, [R1+0x1558] ;  /* 0x00155800012d7983 */ /* 0x000ea80000300800 */
[----:B------:R-:W-:Y:S04]  /*103d0*/  STL [R1+0x1360], R52 ;  /* 0x0013603401007387 */ /* 0x000fe80000100800 */
[----:B------:R0:W-:Y:S04]  /*103e0*/  STL [R1+0x85c], R51 ;  /* 0x00085c3301007387 */ /* 0x0001e80000100800 */
[----:B------:R-:W2:Y:S04]  /*103f0*/  LDL.LU R46, [R1+0x1554] ;  /* 0x00155400012e7983 */ /* 0x000ea80000300800 */
[----:B------:R-:W2:Y:S01]  /*10400*/  LDL.LU R69, [R1+0x1550] ;  /* 0x0015500001457983 */ /* 0x000ea20000300800 */
[----:B0-----:R-:W-:-:S03]  /*10410*/  @P0 IMAD.MOV.U32 R51, RZ, RZ, R48 ;  /* 0x000000ffff330224 */ /* 0x001fc600078e0030 */
[----:B------:R0:W-:Y:S04]  /*10420*/  STL [R1+0x7d4], R50 ;  /* 0x0007d43201007387 */ /* 0x0001e80000100800 */
[----:B------:R-:W3:Y:S01]  /*10430*/  LDL.LU R48, [R1+0x154c] ;  /* 0x00154c0001307983 */ /* 0x000ee20000300800 */
[----:B------:R-:W-:Y:S01]  /*10440*/  PRMT R35, RZ, 0x7610, R35 ;  /* 0x00007610ff237816 */ /* 0x000fe20000000023 */
[----:B0-----:R-:W-:Y:S02]  /*10450*/  @P0 IMAD.MOV.U32 R50, RZ, RZ, R19 ;  /* 0x000000ffff320224 */ /* 0x001fe400078e0013 */
[----:B------:R-:W3:Y:S04]  /*10460*/  LDL.LU R19, [R1+0x1548] ;  /* 0x0015480001137983 */ /* 0x000ee80000300800 */
[----:B------:R0:W4:Y:S02]  /*10470*/  @P0 LDG.E.U16 R49, desc[UR20][R50.64] ;  /* 0x0000001432310981 */ /* 0x000124000c1e1500 */
[----:B0-----:R-:W-:-:S02]  /*10480*/  @P0 IMAD.MOV.U32 R50, RZ, RZ, R36 ;  /* 0x000000ffff320224 */ /* 0x001fc400078e0024 */
        /* <DEDUP_REMOVED lines=13> */
[----:B------:R-:W-:Y:S02]  /*10560*/  PRMT R32, RZ, 0x7610, R32 ;  /* 0x00007610ff207816 */ /* 0x000fe40000000020 */
[----:B--2---:R-:W-:-:S06]  /*10570*/  PRMT R69, RZ, 0x7610, R69 ;  /* 0x00007610ff457816 */ /* 0x004fcc0000000045 */
[----:B------:R0:W2:Y:S02]  /*10580*/  @P0 LDG.E.U16 R69, desc[UR20][R50.64] ;  /* 0x0000001432450981 */ /* 0x0000a4000c1e1500 */
[----:B0-----:R-:W-:Y:S01]  /*10590*/  @P0 IMAD.MOV.U32 R50, RZ, RZ, R60 ;  /* 0x000000ffff320224 */ /* 0x001fe200078e003c */
[----:B---3--:R-:W-:Y:S01]  /*105a0*/  PRMT R19, RZ, 0x7610, R19 ;  /* 0x00007610ff137816 */ /* 0x008fe20000000013 */
[----:B------:R-:W-:-:S05]  /*105b0*/  @P0 IMAD.MOV.U32 R51, RZ, RZ, R3 ;  /* 0x000000ffff330224 */ /* 0x000fca00078e0003 */
[----:B------:R0:W3:Y:S02]  /*105c0*/  @P0 LDG.E.U16 R19, desc[UR20][R50.64] ;  /* 0x0000001432130981 */ /* 0x0000e4000c1e1500 */
[----:B0-----:R-:W-:Y:S01]  /*105d0*/  @P0 MOV R50, R42 ;  /* 0x0000002a00320202 */ /* 0x001fe20000000f00 */
[----:B------:R-:W-:Y:S01]  /*105e0*/  @P0 IMAD.MOV.U32 R51, RZ, RZ, R59 ;  /* 0x000000ffff330224 */ /* 0x000fe200078e003b */
[----:B----4-:R-:W-:-:S06]  /*105f0*/  PRMT R36, RZ, 0x7610, R36 ;  /* 0x00007610ff247816 */ /* 0x010fcc0000000024 */
[----:B------:R0:W4:Y:S02]  /*10600*/  @P0 LDG.E.U16 R36, desc[UR20][R50.64] ;  /* 0x0000001432240981 */ /* 0x000124000c1e1500 */
[----:B0-----:R-:W-:Y:S02]  /*10610*/  @P0 IMAD.MOV.U32 R50, RZ, RZ, R25 ;  /* 0x000000ffff320224 */ /* 0x001fe400078e0019 */
[----:B------:R-:W-:Y:S01]  /*10620*/  @P0 IMAD.MOV.U32 R51, RZ, RZ, R8 ;  /* 0x000000ffff330224 */ /* 0x000fe200078e0008 */
[----:B------:R-:W-:-:S06]  /*10630*/  PRMT R53, RZ, 0x7610, R53 ;  /* 0x00007610ff357816 */ /* 0x000fcc0000000035 */
[----:B------:R0:W4:Y:S02]  /*10640*/  @P0 LDG.E.U16 R53, desc[UR20][R50.64] ;  /* 0x0000001432350981 */ /* 0x000124000c1e1500 */
[----:B0-----:R-:W-:Y:S02]  /*10650*/  @P0 IMAD.MOV.U32 R50, RZ, RZ, R5 ;  /* 0x000000ffff320224 */ /* 0x001fe400078e0005 */
[----:B------:R-:W-:-:S05]  /*10660*/  @P0 IMAD.MOV.U32 R51, RZ, RZ, R30 ;  /* 0x000000ffff330224 */ /* 0x000fca00078e001e */
[----:B------:R0:W4:Y:S02]  /*10670*/  @P0 LDG.E.U16 R33, desc[UR20][R50.64] ;  /* 0x0000001432210981 */ /* 0x000124000c1e1500 */
[----:B0-----:R-:W-:Y:S02]  /*10680*/  @P0 IMAD.MOV.U32 R50, RZ, RZ, R20 ;  /* 0x000000ffff320224 */ /* 0x001fe400078e0014 */
[----:B------:R-:W-:-:S05]  /*10690*/  @P0 IMAD.MOV.U32 R51, RZ, RZ, R4 ;  /* 0x000000ffff330224 */ /* 0x000fca00078e0004 */
[----:B------:R-:W4:Y:S04]  /*106a0*/  @P0 LDG.E.U16 R32, desc[UR20][R50.64] ;  /* 0x0000001432200981 */ /* 0x000f28000c1e1500 */
[----:B------:R-:W-:Y:S04]  /*106b0*/  STL [R1+0x1368], R67 ;  /* 0x0013684301007387 */ /* 0x000fe80000100800 */
[----:B------:R-:W4:Y:S04]  /*106c0*/  LDL.LU R55, [R1+0x1534] ;  /* 0x0015340001377983 */ /* 0x000f280000300800 */
[----:B------:R-:W4:Y:S01]  /*106d0*/  LDL.LU R40, [R1+0x1530] ;  /* 0x0015300001287983 */ /* 0x000f220000300800 */
[----:B------:R-:W-:-:S02]  /*106e0*/  PRMT R52, RZ, 0x7610, R52 ;  /* 0x00007610ff347816 */ /* 0x000fc40000000034 */
[----:B------:R-:W-:Y:S01]  /*106f0*/  PRMT R82, RZ, 0x7610, R82 ;  /* 0x00007610ff527816 */ /* 0x000fe20000000052 */
        /* <DEDUP_REMOVED lines=11> */
[----:B------:R-:W-:Y:S04]  /*107b0*/  STL [R1+0x850], R35 ;  /* 0x0008502301007387 */ /* 0x000fe80000100800 */
[----:B------:R-:W2:Y:S04]  /*107c0*/  LDL.LU R30, [R1+0x1514] ;  /* 0x00151400011e7983 */ /* 0x000ea80000300800 */
[----:B------:R-:W3:Y:S04]  /*107d0*/  LDL.LU R5, [R1+0x1510] ;  /* 0x0015100001057983 */ /* 0x000ee80000300800 */
[----:B------:R-:W3:Y:S04]  /*107e0*/  LDL.LU R4, [R1+0x150c] ;  /* 0x00150c0001047983 */ /* 0x000ee80000300800 */
[----:B------:R-:W3:Y:S04]  /*107f0*/  LDL.LU R20, [R1+0x1508] ;  /* 0x0015080001147983 */ /* 0x000ee80000300800 */
[----:B------:R0:W-:Y:S04]  /*10800*/  STL [R1+0x7f8], R32 ;  /* 0x0007f82001007387 */ /* 0x0001e80000100800 */
[----:B------:R1:W-:Y:S01]  /*10810*/  STL [R1+0x7c8], R33 ;  /* 0x0007c82101007387 */ /* 0x0003e20000100800 */
[----:B0-----:R-:W-:-:S02]  /*10820*/  @P0 IMAD.MOV.U32 R32, RZ, RZ, R21 ;  /* 0x000000ffff200224 */ /* 0x001fc400078e0015 */
[----:B-1----:R-:W-:Y:S02]  /*10830*/  @P0 IMAD.MOV.U32 R33, RZ, RZ, R6 ;  /* 0x000000ffff210224 */ /* 0x002fe400078e0006 */
[----:B------:R-:W4:Y:S04]  /*10840*/  LDL.LU R6, [R1+0x1504] ;  /* 0x0015040001067983 */ /* 0x000f280000300800 */
[----:B------:R0:W4:Y:S04]  /*10850*/  @P0 LDG.E.U16 R52, desc[UR20][R32.64] ;  /* 0x0000001420340981 */ /* 0x000128000c1e1500 */
[----:B------:R-:W4:Y:S01]  /*10860*/  LDL.LU R21, [R1+0x1500] ;  /* 0x0015000001157983 */ /* 0x000f220000300800 */
[----:B0-----:R-:W-:-:S02]  /*10870*/  @P0 IMAD.MOV.U32 R32, RZ, RZ, R23 ;  /* 0x000000ffff200224 */ /* 0x001fc400078e0017 */
[----:B------:R-:W-:-:S05]  /*10880*/  @P0 IMAD.MOV.U32 R33, RZ, RZ, R37 ;  /* 0x000000ffff210224 */ /* 0x000fca00078e0025 */
[----:B------:R0:W4:Y:S02]  /*10890*/  @P0 LDG.E.U16 R82, desc[UR20][R32.64] ;  /* 0x0000001420520981 */ /* 0x000124000c1e1500 */
[----:B0-----:R-:W-:Y:S01]  /*108a0*/  @P0 IMAD.MOV.U32 R32, RZ, RZ, R22 ;  /* 0x000000ffff200224 */ /* 0x001fe200078e0016 */
[----:B------:R-:W-:Y:S02]  /*108b0*/  @P0 MOV R33, R54 ;  /* 0x0000003600210202 */ /* 0x000fe40000000f00 */
[----:B--2---:R-:W-:-:S06]  /*108c0*/  PRMT R30, RZ, 0x7610, R30 ;  /* 0x00007610ff1e7816 */ /* 0x004fcc000000001e */
[----:B------:R0:W2:Y:S01]  /*108d0*/  @P0 LDG.E.U16 R30, desc[UR20][R32.64] ;  /* 0x00000014201e0981 */ /* 0x0000a2000c1e1500 */
[----:B---3--:R-:W-:Y:S01]  /*108e0*/  PRMT R20, RZ, 0x7610, R20 ;  /* 0x00007610ff147816 */ /* 0x008fe20000000014 */
[----:B0-----:R-:W-:Y:S02]  /*108f0*/  @P0 IMAD.MOV.U32 R32, RZ, RZ, R38 ;  /* 0x000000ffff200224 */ /* 0x001fe400078e0026 */
[----:B------:R-:W-:-:S05]  /*10900*/  @P0 IMAD.MOV.U32 R33, RZ, RZ, R39 ;  /* 0x000000ffff210224 */ /* 0x000fca00078e0027 */
[----:B------:R0:W3:Y:S04]  /*10910*/  @P0 LDG.E.U16 R20, desc[UR20][R32.64] ;  /* 0x0000001420140981 */ /* 0x0000e8000c1e1500 */
[----:B----4-:R-:W-:Y:S04]  /*10920*/  STL [R1+0x1390], R52 ;  /* 0x0013903401007387 */ /* 0x010fe80000100800 */
[----:B------:R-:W4:Y:S04]  /*10930*/  LDL.LU R37, [R1+0x14fc] ;  /* 0x0014fc0001257983 */ /* 0x000f280000300800 */
[----:B------:R-:W4:Y:S04]  /*10940*/  LDL.LU R23, [R1+0x14f8] ;  /* 0x0014f80001177983 */ /* 0x000f280000300800 */
[----:B------:R-:W-:Y:S04]  /*10950*/  STL [R1+0x1398], R82 ;  /* 0x0013985201007387 */ /* 0x000fe80000100800 */
[----:B------:R-:W4:Y:S01]  /*10960*/  LDL.LU R54, [R1+0x14f4] ;  /* 0x0014f40001367983 */ /* 0x000f220000300800 */
[----:B0-----:R-:W-:-:S02]  /*10970*/  @P0 IMAD.MOV.U32 R32, RZ, RZ, R90 ;  /* 0x000000ffff200224 */ /* 0x001fc400078e005a */
[----:B------:R-:W-:Y:S01]  /*10980*/  @P0 IMAD.MOV.U32 R33, RZ, RZ, R91 ;  /* 0x000000ffff210224 */ /* 0x000fe200078e005b */
[----:B------:R-:W4:Y:S01]  /*10990*/  LDL.LU R22, [R1+0x14f0] ;  /* 0x0014f00001167983 */ /* 0x000f220000300800 */
[----:B------:R-:W-:Y:S02]  /*109a0*/  PRMT R16, RZ, 0x7610, R16 ;  /* 0x00007610ff107816 */ /* 0x000fe40000000010 */
[----:B------:R-:W-:Y:S02]  /*109b0*/  PRMT R18, RZ, 0x7610, R18 ;  /* 0x00007610ff127816 */ /* 0x000fe40000000012 */
[----:B------:R-:W-:Y:S01]  /*109c0*/  PRMT R83, RZ, 0x7610, R83 ;  /* 0x00007610ff537816 */ /* 0x000fe20000000053 */
[----:B--2---:R-:W-:Y:S04]  /*109d0*/  STL [R1+0x139c], R30 ;  /* 0x00139c1e01007387 */ /* 0x004fe80000100800 */
[----:B------:R-:W-:Y:S04]  /*109e0*/  STL [R1+0x1488], R30 ;  /* 0x0014881e01007387 */ /* 0x000fe80000100800 */
[----:B------:R-:W2:Y:S04]  /*109f0*/  LDL.LU R39, [R1+0x14ec] ;  /* 0x0014ec0001277983 */ /* 0x000ea80000300800 */
[----:B------:R-:W2:Y:S04]  /*10a00*/  LDL.LU R38, [R1+0x14e8] ;  /* 0x0014e80001267983 */ /* 0x000ea80000300800 */
[----:B---3--:R0:W-:Y:S02]  /*10a10*/  STL [R1+0x13a4], R20 ;  /* 0x0013a41401007387 */ /* 0x0081e40000100800 */
[----:B0-----:R-:W-:-:S02]  /*10a20*/  PRMT R20, RZ, 0x7610, R20 ;  /* 0x00007610ff147816 */ /* 0x001fc40000000014 */
[----:B----4-:R-:W-:-:S06]  /*10a30*/  PRMT R37, RZ, 0x7610, R37 ;  /* 0x00007610ff257816 */ /* 0x010fcc0000000025 */
[----:B------:R0:W3:Y:S02]  /*10a40*/  @P0 LDG.E.U16 R37, desc[UR20][R32.64] ;  /* 0x0000001420250981 */ /* 0x0000e4000c1e1500 */
[----:B0-----:R-:W-:Y:S01]  /*10a50*/  @P0 IMAD.MOV.U32 R32, RZ, RZ, R88 ;  /* 0x000000ffff200224 */ /* 0x001fe200078e0058 */
[----:B------:R-:W-:Y:S01]  /*10a60*/  PRMT R54, RZ, 0x7610, R54 ;  /* 0x00007610ff367816 */ /* 0x000fe20000000036 */
[----:B------:R-:W-:-:S05]  /*10a70*/  @P0 IMAD.MOV.U32 R33, RZ, RZ, R89 ;  /* 0x000000ffff210224 */ /* 0x000fca00078e0059 */
[----:B------:R0:W4:Y:S02]  /*10a80*/  @P0 LDG.E.U16 R54, desc[UR20][R32.64] ;  /* 0x0000001420360981 */ /* 0x000124000c1e1500 */
[----:B0-----:R-:W-:Y:S02]  /*10a90*/  @P0 IMAD.MOV.U32 R32, RZ, RZ, R86 ;  /* 0x000000ffff200224 */ /* 0x001fe400078e0056 */
[----:B------:R-:W-:-:S05]  /*10aa0*/  @P0 IMAD.MOV.U32 R33, RZ, RZ, R87 ;  /* 0x000000ffff210224 */ /* 0x000fca00078e0057 */
[----:B------:R0:W2:Y:S02]  /*10ab0*/  @P0 LDG.E.U16 R20, desc[UR20][R32.64] ;  /* 0x0000001420140981 */ /* 0x0000a4000c1e1500 */
[----:B0-----:R-:W-:Y:S02]  /*10ac0*/  @P0 IMAD.MOV.U32 R32, RZ, RZ, R77 ;  /* 0x000000ffff200224 */ /* 0x001fe400078e004d */
[----:B------:R-:W-:-:S05]  /*10ad0*/  @P0 IMAD.MOV.U32 R33, RZ, RZ, R78 ;  /* 0x000000ffff210224 */ /* 0x000fca00078e004e */
[----:B------:R0:W2:Y:S02]  /*10ae0*/  @P0 LDG.E.U16 R16, desc[UR20][R32.64] ;  /* 0x0000001420100981 */ /* 0x0000a4000c1e1500 */
[----:B0-----:R-:W-:Y:S02]  /*10af0*/  @P0 IMAD.MOV.U32 R32, RZ, RZ, R65 ;  /* 0x000000ffff200224 */ /* 0x001fe400078e0041 */
[----:B------:R-:W-:-:S05]  /*10b00*/  @P0 IMAD.MOV.U32 R33, RZ, RZ, R76 ;  /* 0x000000ffff210224 */ /* 0x000fca00078e004c */
[----:B------:R0:W2:Y:S02]  /*10b10*/  @P0 LDG.E.U16 R18, desc[UR20][R32.64] ;  /* 0x0000001420120981 */ /* 0x0000a4000c1e1500 */
[----:B0-----:R-:W-:Y:S01]  /*10b20*/  @P0 MOV R32, R62 ;  /* 0x0000003e00200202 */ /* 0x001fe20000000f00 */
[----:B------:R-:W-:-:S05]  /*10b30*/  @P0 IMAD.MOV.U32 R33, RZ, RZ, R64 ;  /* 0x000000ffff210224 */ /* 0x000fca00078e0040 */
[----:B------:R0:W2:Y:S01]  /*10b40*/  @P0 LDG.E.U16 R83, desc[UR20][R32.64] ;  /* 0x0000001420530981 */ /* 0x0000a2000c1e1500 */
[----:B------:R-:W-:Y:S01]  /*10b50*/  @!P4 IMAD.MOV R7, RZ, RZ, -R7 ;  /* 0x000000ffff07c224 */ /* 0x000fe200078e0a07 */
[----:B------:R-:W-:Y:S02]  /*10b60*/  PRMT R4, RZ, 0x7610, R4 ;  /* 0x00007610ff047816 */ /* 0x000fe40000000004 */
[----:B------:R-:W-:-:S05]  /*10b70*/  SEL R30, R79, R56, !P6 ;  /* 0x000000384f1e7207 */ /* 0x000fca0007000000 */
[----:B0-----:R-:W-:Y:S01]  /*10b80*/  IMAD R32, R30, UR10, RZ ;  /* 0x0000000a1e207c24 */ /* 0x001fe2000f8e02ff */
[----:B------:R-:W-:Y:S01]  /*10b90*/  PRMT R21, RZ, 0x7610, R21 ;  /* 0x00007610ff157816 */ /* 0x000fe20000000015 */
[----:B------:R-:W0:Y:S01]  /*10ba0*/  LDCU UR10, c[0x0][0x3b0] ;  /* 0x00007600ff0a77ac */ /* 0x000e220008000800 */
[----:B---3--:R-:W-:Y:S04]  /*10bb0*/  STL [R1+0x13a8], R37 ;  /* 0x0013a82501007387 */ /* 0x008fe80000100800 */
[----:B------:R-:W-:Y:S04]  /*10bc0*/  STL [R1+0x1490], R37 ;  /* 0x0014902501007387 */ /* 0x000fe80000100800 */
[----:B----4-:R-:W-:Y:S04]  /*10bd0*/  STL [R1+0x13b0], R54 ;  /* 0x0013b03601007387 */ /* 0x010fe80000100800 */
[----:B--2---:R-:W-:Y:S04]  /*10be0*/  STL [R1+0x13b4], R18 ;  /* 0x0013b41201007387 */ /* 0x004fe80000100800 */
[----:B------:R1:W-:Y:S04]  /*10bf0*/  STL [R1+0x1498], R18 ;  /* 0x0014981201007387 */ /* 0x0003e80000100800 */
[----:B------:R2:W-:Y:S01]  /*10c00*/  STL [R1+0x7ec], R16 ;  /* 0x0007ec1001007387 */ /* 0x0005e20000100800 */
[----:B-1----:R-:W-:-:S02]  /*10c10*/  SEL R18, R79, R55, !P6 ;  /* 0x000000374f127207 */ /* 0x002fc40007000000 */
[----:B--2---:R-:W-:-:S03]  /*10c20*/  SEL R16, R79, R40, !P6 ;  /* 0x000000284f107207 */ /* 0x004fc60007000000 */
[----:B------:R-:W-:Y:S01]  /*10c30*/  IMAD R33, R18, UR9, RZ ;  /* 0x0000000912217c24 */ /* 0x000fe2000f8e02ff */
[----:B------:R-:W2:Y:S01]  /*10c40*/  LDL.LU R40, [R1+0x14e4] ;  /* 0x0014e40001287983 */ /* 0x000ea20000300800 */
[----:B------:R-:W-:Y:S01]  /*10c50*/  PRMT R38, RZ, 0x7610, R38 ;  /* 0x00007610ff267816 */ /* 0x000fe20000000026 */
[----:B------:R-:W1:Y:S01]  /*10c60*/  LDCU UR9, c[0x0][0x3b0] ;  /* 0x00007600ff0977ac */ /* 0x000e620008000800 */
[----:B------:R-:W-:Y:S01]  /*10c70*/  IMAD R16, R16, UR7, RZ ;  /* 0x0000000710107c24 */ /* 0x000fe2000f8e02ff */
[----:B------:R-:W-:Y:S01]  /*10c80*/  STL [R1+0x13bc], R83 ;  /* 0x0013bc5301007387 */ /* 0x000fe20000100800 */
[----:B------:R-:W3:Y:S03]  /*10c90*/  LDCU UR7, c[0x0][0x3b0] ;  /* 0x00007600ff0777ac */ /* 0x000ee60008000800 */
[C---:B------:R-:W-:Y:S01]  /*10ca0*/  LEA R18, P4, R16.reuse, R92, 0x1 ;  /* 0x0000005c10127211 */ /* 0x040fe200078808ff */
[----:B------:R-:W4:Y:S03]  /*10cb0*/  LDL.LU R55, [R1+0x14e0] ;  /* 0x0014e00001377983 */ /* 0x000f260000300800 */
[----:B------:R-:W-:Y:S01]  /*10cc0*/  LEA.HI.X.SX32 R35, R16, R93, 0x1, P4 ;  /* 0x0000005d10237211 */ /* 0x000fe200020f0eff */
[----:B------:R-:W2:Y:S01]  /*10cd0*/  LDL.LU R56, [R1+0x14dc] ;  /* 0x0014dc0001387983 */ /* 0x000ea20000300800 */
[----:B------:R-:W-:Y:S01]  /*10ce0*/  SEL R16, R79, R48, !P6 ;  /* 0x000000304f107207 */ /* 0x000fe20007000000 */
[----:B------:R-:W-:-:S02]  /*10cf0*/  @P0 IMAD.MOV.U32 R48, RZ, RZ, R18 ;  /* 0x000000ffff300224 */ /* 0x000fc400078e0012 */
[----:B------:R-:W-:Y:S01]  /*10d00*/  @P0 IMAD.MOV.U32 R49, RZ, RZ, R35 ;  /* 0x000000ffff310224 */ /* 0x000fe200078e0023 */
[----:B------:R-:W-:-:S04]  /*10d10*/  LEA R30, P4, R33, R92, 0x1 ;  /* 0x0000005c211e7211 */ /* 0x000fc800078808ff */
[----:B------:R-:W2:Y:S01]  /*10d20*/  @P0 LDG.E.U16 R4, desc[UR20][R48.64] ;  /* 0x0000001430040981 */ /* 0x000ea2000c1e1500 */
[----:B------:R-:W-:-:S03]  /*10d30*/  LEA.HI.X.SX32 R36, R33, R93, 0x1, P4 ;  /* 0x0000005d21247211 */ /* 0x000fc600020f0eff */
[----:B------:R-:W-:Y:S04]  /*10d40*/  STL [R1+0x7c4], R20 ;  /* 0x0007c41401007387 */ /* 0x000fe80000100800 */
[----:B------:R-:W-:Y:S01]  /*10d50*/  STL [R1+0xd44], R18 ;  /* 0x000d441201007387 */ /* 0x000fe20000100800 */
[----:B------:R-:W-:-:S03]  /*10d60*/  @P0 IMAD.MOV.U32 R37, RZ, RZ, R36 ;  /* 0x000000ffff250224 */ /* 0x000fc600078e0024 */
[----:B------:R-:W-:Y:S04]  /*10d70*/  STL [R1+0xd40], R35 ;  /* 0x000d402301007387 */ /* 0x000fe80000100800 */
[----:B------:R-:W-:Y:S04]  /*10d80*/  STL [R1+0xd4c], R30 ;  /* 0x000d4c1e01007387 */ /* 0x000fe80000100800 */
[----:B------:R0:W-:Y:S02]  /*10d90*/  STL [R1+0xd48], R36 ;  /* 0x000d482401007387 */ /* 0x0001e40000100800 */
[----:B0-----:R-:W-:-:S05]  /*10da0*/  @P0 IMAD.MOV.U32 R36, RZ, RZ, R30 ;  /* 0x000000ffff240224 */ /* 0x001fca00078e001e */
[----:B------:R0:W2:Y:S01]  /*10db0*/  @P0 LDG.E.U16 R21, desc[UR20][R36.64] ;  /* 0x0000001424150981 */ /* 0x0000a2000c1e1500 */
[----:B------:R-:W-:Y:S02]  /*10dc0*/  SEL R20, R79, R58, !P6 ;  /* 0x0000003a4f147207 */ /* 0x000fe40007000000 */
[----:B------:R-:W-:-:S03]  /*10dd0*/  LEA R33, P4, R32, R92, 0x1 ;  /* 0x0000005c20217211 */ /* 0x000fc600078808ff */
[----:B------:R-:W-:Y:S01]  /*10de0*/  IMAD R20, R20, UR11, RZ ;  /* 0x0000000b14147c24 */ /* 0x000fe2000f8e02ff */
[----:B------:R-:W-:Y:S01]  /*10df0*/  LEA.HI.X.SX32 R35, R32, R93, 0x1, P4 ;  /* 0x0000005d20237211 */ /* 0x000fe200020f0eff */
[----:B---3--:R-:W-:Y:S01]  /*10e00*/  IMAD R16, R16, UR7, RZ ;  /* 0x0000000710107c24 */ /* 0x008fe2000f8e02ff */
[----:B------:R-:W-:Y:S01]  /*10e10*/  PRMT R19, RZ, 0x7610, R19 ;  /* 0x00007610ff137816 */ /* 0x000fe20000000013 */
[----:B0-----:R-:W-:Y:S01]  /*10e20*/  @P0 IMAD.MOV.U32 R36, RZ, RZ, R33 ;  /* 0x000000ffff240224 */ /* 0x001fe200078e0021 */
[----:B----4-:R-:W-:Y:S01]  /*10e30*/  PRMT R55, RZ, 0x7610, R55 ;  /* 0x00007610ff377816 */ /* 0x010fe20000000037 */
[----:B------:R-:W-:Y:S01]  /*10e40*/  @P0 IMAD.MOV.U32 R37, RZ, RZ, R35 ;  /* 0x000000ffff250224 */ /* 0x000fe200078e0023 */
[----:B------:R-:W-:Y:S01]  /*10e50*/  SEL R18, R79, R46, !P6 ;  /* 0x0000002e4f127207 */ /* 0x000fe20007000000 */
[----:B------:R-:W0:Y:S03]  /*10e60*/  LDCU UR7, c[0x0][0x3b0] ;  /* 0x00007600ff0777ac */ /* 0x000e260008000800 */
[----:B------:R-:W3:Y:S04]  /*10e70*/  @P0 LDG.E.U16 R38, desc[UR20][R36.64] ;  /* 0x0000001424260981 */ /* 0x000ee8000c1e1500 */
[----:B--2---:R-:W-:Y:S01]  /*10e80*/  STL [R1+0x13c0], R4 ;  /* 0x0013c00401007387 */ /* 0x004fe20000100800 */
[----:B------:R-:W-:Y:S01]  /*10e90*/  PRMT R15, RZ, 0x7610, R15 ;  /* 0x00007610ff0f7816 */ /* 0x000fe2000000000f */
[----:B------:R-:W2:Y:S02]  /*10ea0*/  LDCU UR11, c[0x0][0x3b0] ;  /* 0x00007600ff0b77ac */ /* 0x000ea40008000800 */
[----:B------:R-:W-:Y:S04]  /*10eb0*/  STL [R1+0xd54], R33 ;  /* 0x000d542101007387 */ /* 0x000fe80000100800 */
[----:B------:R4:W-:Y:S02]  /*10ec0*/  STL [R1+0x149c], R4 ;  /* 0x00149c0401007387 */ /* 0x0009e40000100800 */
[----:B----4-:R-:W-:-:S04]  /*10ed0*/  LEA R4, P4, R20, R92, 0x1 ;  /* 0x0000005c14047211 */ /* 0x010fc800078808ff */
[-C--:B------:R-:W-:Y:S02]  /*10ee0*/  LEA.HI.X.SX32 R32, R20, R93.reuse, 0x1, P4 ;  /* 0x0000005d14207211 */ /* 0x080fe400020f0eff */
[C---:B------:R-:W-:Y:S01]  /*10ef0*/  LEA R20, P4, R16.reuse, R92, 0x1 ;  /* 0x0000005c10147211 */ /* 0x040fe200078808ff */
[----:B------:R-:W-:Y:S03]  /*10f00*/  STL [R1+0xd50], R35 ;  /* 0x000d502301007387 */ /* 0x000fe60000100800 */
[----:B------:R-:W-:Y:S01]  /*10f10*/  LEA.HI.X.SX32 R30, R16, R93, 0x1, P4 ;  /* 0x0000005d101e7211 */ /* 0x000fe200020f0eff */
[----:B------:R-:W-:Y:S01]  /*10f20*/  STL [R1+0xd5c], R4 ;  /* 0x000d5c0401007387 */ /* 0x000fe20000100800 */
[----:B------:R-:W-:-:S03]  /*10f30*/  @P0 IMAD.MOV.U32 R33, RZ, RZ, R32 ;  /* 0x000000ffff210224 */ /* 0x000fc600078e0020 */
[----:B------:R4:W-:Y:S04]  /*10f40*/  STL [R1+0xd58], R32 ;  /* 0x000d582001007387 */ /* 0x0009e80000100800 */
[----:B------:R0:W-:Y:S01]  /*10f50*/  STL [R1+0x13c8], R21 ;  /* 0x0013c81501007387 */ /* 0x0001e20000100800 */
[----:B----4-:R-:W-:Y:S02]  /*10f60*/  @P0 IMAD.MOV.U32 R32, RZ, RZ, R4 ;  /* 0x000000ffff200224 */ /* 0x010fe400078e0004 */
[----:B0-----:R-:W-:-:S03]  /*10f70*/  @P0 IMAD.MOV.U32 R21, RZ, RZ, R30 ;  /* 0x000000ffff150224 */ /* 0x001fc600078e001e */
[----:B------:R-:W4:Y:S04]  /*10f80*/  @P0 LDG.E.U16 R55, desc[UR20][R32.64] ;  /* 0x0000001420370981 */ /* 0x000f28000c1e1500 */
[----:B------:R-:W2:Y:S01]  /*10f90*/  @P0 LDG.E.U16 R19, desc[UR20][R20.64] ;  /* 0x0000001414130981 */ /* 0x000ea2000c1e1500 */
[----:B-1----:R-:W-:Y:S01]  /*10fa0*/  IMAD R18, R18, UR9, RZ ;  /* 0x0000000912127c24 */ /* 0x002fe2000f8e02ff */
[----:B------:R-:W0:Y:S04]  /*10fb0*/  LDCU UR9, c[0x0][0x3b0] ;  /* 0x00007600ff0977ac */ /* 0x000e280008000800 */
[C---:B------:R-:W-:Y:S01]  /*10fc0*/  LEA R16, P4, R18.reuse, R92, 0x1 ;  /* 0x0000005c12107211 */ /* 0x040fe200078808ff */
[----:B------:R-:W-:Y:S03]  /*10fd0*/  STL [R1+0xd64], R20 ;  /* 0x000d641401007387 */ /* 0x000fe60000100800 */
[----:B------:R-:W-:Y:S01]  /*10fe0*/  LEA.HI.X.SX32 R18, R18, R93, 0x1, P4 ;  /* 0x0000005d12127211 */ /* 0x000fe200020f0eff */
[----:B------:R-:W-:Y:S04]  /*10ff0*/  STL [R1+0xd60], R30 ;  /* 0x000d601e01007387 */ /* 0x000fe80000100800 */
[----:B---3--:R-:W-:Y:S04]  /*11000*/  STL [R1+0x13cc], R38 ;  /* 0x0013cc2601007387 */ /* 0x008fe80000100800 */
[----:B------:R-:W-:Y:S04]  /*11010*/  STL [R1+0xd6c], R16 ;  /* 0x000d6c1001007387 */ /* 0x000fe80000100800 */
[----:B------:R-:W-:Y:S04]  /*11020*/  STL [R1+0x14a0], R38 ;  /* 0x0014a02601007387 */ /* 0x000fe80000100800 */
[----:B------:R-:W-:Y:S04]  /*11030*/  STL [R1+0xd68], R18 ;  /* 0x000d681201007387 */ /* 0x000fe80000100800 */
[----:B----4-:R-:W-:Y:S04]  /*11040*/  STL [R1+0x13d4], R55 ;  /* 0x0013d43701007387 */ /* 0x010fe80000100800 */
[----:B--2---:R1:W-:Y:S02]  /*11050*/  STL [R1+0x7bc], R19 ;  /* 0x0007bc1301007387 */ /* 0x0043e40000100800 */
[----:B-1----:R-:W-:Y:S01]  /*11060*/  @P0 IMAD.MOV.U32 R19, RZ, RZ, R18 ;  /* 0x000000ffff130224 */ /* 0x002fe200078e0012 */
[----:B------:R-:W-:-:S05]  /*11070*/  @P0 MOV R18, R16 ;  /* 0x0000001000120202 */ /* 0x000fca0000000f00 */
[----:B------:R1:W2:Y:S01]  /*11080*/  @P0 LDG.E.U16 R15, desc[UR20][R18.64] ;  /* 0x00000014120f0981 */ /* 0x0002a2000c1e1500 */
[----:B------:R-:W-:Y:S02]  /*11090*/  ISETP.GT.U32.AND P4, PT, R2, R14, PT ;  /* 0x0000000e0200720c */ /* 0x000fe40003f84070 */
[----:B------:R-:W-:-:S05]  /*110a0*/  SEL R4, R79, R45, !P6 ;  /* 0x0000002d4f047207 */ /* 0x000fca0007000000 */
[----:B------:R-:W-:Y:S01]  /*110b0*/  IMAD R4, R4, UR7, RZ ;  /* 0x0000000704047c24 */ /* 0x000fe2000f8e02ff */
[----:B------:R-:W-:Y:S01]  /*110c0*/  PRMT R66, RZ, 0x7610, R66 ;  /* 0x00007610ff427816 */ /* 0x000fe20000000042 */
[----:B------:R-:W3:Y:S01]  /*110d0*/  LDCU UR7, c[0x0][0x3b0] ;  /* 0x00007600ff0777ac */ /* 0x000ee20008000800 */
[----:B-1----:R-:W-:-:S03]  /*110e0*/  SEL R19, R79, R43, !P6 ;  /* 0x0000002b4f137207 */ /* 0x002fc60007000000 */
[----:B------:R-:W-:Y:S02]  /*110f0*/  @!P4 IMAD.IADD R14, R14, 0x1, -R2 ;  /* 0x000000010e0ec824 */ /* 0x000fe400078e0a02 */
[----:B------:R-:W-:Y:S01]  /*11100*/  IMAD R20, R19, UR10, RZ ;  /* 0x0000000a13147c24 */ /* 0x000fe2000f8e02ff */
[----:B------:R-:W-:Y:S01]  /*11110*/  PRMT R80, RZ, 0x7610, R80 ;  /* 0x00007610ff507816 */ /* 0x000fe20000000050 */
[----:B------:R-:W1:Y:S01]  /*11120*/  LDCU UR10, c[0x0][0x3b0] ;  /* 0x00007600ff0a77ac */ /* 0x000e620008000800 */
[----:B------:R-:W-:Y:S01]  /*11130*/  PRMT R5, RZ, 0x7610, R5 ;  /* 0x00007610ff057816 */ /* 0x000fe20000000005 */
[----:B--2---:R2:W-:Y:S02]  /*11140*/  STL [R1+0x7cc], R15 ;  /* 0x0007cc0f01007387 */ /* 0x0045e40000100800 */
[----:B--2---:R-:W-:-:S05]  /*11150*/  SEL R15, R79, R44, !P6 ;  /* 0x0000002c4f0f7207 */ /* 0x004fca0007000000 */
[----:B0-----:R-:W-:Y:S01]  /*11160*/  IMAD R18, R15, UR9, RZ ;  /* 0x000000090f127c24 */ /* 0x001fe2000f8e02ff */
[CC--:B------:R-:W-:Y:S01]  /*11170*/  LEA R15, P4, R4.reuse, R92.reuse, 0x1 ;  /* 0x0000005c040f7211 */ /* 0x0c0fe200078808ff */
[----:B------:R-:W0:Y:S03]  /*11180*/  LDCU UR9, c[0x0][0x3b0] ;  /* 0x00007600ff0977ac */ /* 0x000e260008000800 */
[-C--:B------:R-:W-:Y:S02]  /*11190*/  LEA.HI.X.SX32 R21, R4, R93.reuse, 0x1, P4 ;  /* 0x0000005d04157211 */ /* 0x080fe400020f0eff */
[CC--:B------:R-:W-:Y:S01]  /*111a0*/  LEA R19, P4, R18.reuse, R92.reuse, 0x1 ;  /* 0x0000005c12137211 */ /* 0x0c0fe200078808ff */
[----:B------:R2:W-:Y:S03]  /*111b0*/  STL [R1+0xd74], R15 ;  /* 0x000d740f01007387 */ /* 0x0005e60000100800 */
[----:B------:R-:W-:Y:S01]  /*111c0*/  LEA.HI.X.SX32 R30, R18, R93, 0x1, P4 ;  /* 0x0000005d121e7211 */ /* 0x000fe200020f0eff */
[----:B------:R-:W-:Y:S01]  /*111d0*/  STL [R1+0xd70], R21 ;  /* 0x000d701501007387 */ /* 0x000fe20000100800 */
[----:B------:R-:W-:Y:S01]  /*111e0*/  LEA R18, P4, R20, R92, 0x1 ;  /* 0x0000005c14127211 */ /* 0x000fe200078808ff */
[----:B------:R-:W-:Y:S01]  /*111f0*/  @P0 IMAD.MOV.U32 R32, RZ, RZ, R15 ;  /* 0x000000ffff200224 */ /* 0x000fe200078e000f */
[C---:B------:R-:W-:Y:S01]  /*11200*/  SEL R4, R79.reuse, R31, !P6 ;  /* 0x0000001f4f047207 */ /* 0x040fe20007000000 */
[----:B------:R-:W-:Y:S01]  /*11210*/  @P0 IMAD.MOV.U32 R33, RZ, RZ, R21 ;  /* 0x000000ffff210224 */ /* 0x000fe200078e0015 */
[----:B------:R-:W-:Y:S01]  /*11220*/  STL [R1+0xd7c], R19 ;  /* 0x000d7c1301007387 */ /* 0x000fe20000100800 */
[----:B------:R-:W-:Y:S01]  /*11230*/  @P0 IMAD.MOV.U32 R31, RZ, RZ, R30 ;  /* 0x000000ffff1f0224 */ /* 0x000fe200078e001e */
[----:B--2---:R-:W-:-:S02]  /*11240*/  SEL R15, R79, R29, !P6 ;  /* 0x0000001d4f0f7207 */ /* 0x004fc40007000000 */
[----:B------:R2:W-:Y:S01]  /*11250*/  STL [R1+0xd78], R30 ;  /* 0x000d781e01007387 */ /* 0x0005e20000100800 */
[----:B------:R-:W-:-:S03]  /*11260*/  LEA.HI.X.SX32 R29, R20, R93, 0x1, P4 ;  /* 0x0000005d141d7211 */ /* 0x000fc600020f0eff */
[----:B------:R-:W4:Y:S01]  /*11270*/  @P0 LDG.E.U16 R66, desc[UR20][R32.64] ;  /* 0x0000001420420981 */ /* 0x000f22000c1e1500 */
[----:B--2---:R-:W-:-:S05]  /*11280*/  @P0 IMAD.MOV.U32 R30, RZ, RZ, R19 ;  /* 0x000000ffff1e0224 */ /* 0x004fca00078e0013 */
[----:B------:R2:W4:Y:S02]  /*11290*/  @P0 LDG.E.U16 R80, desc[UR20][R30.64] ;  /* 0x000000141e500981 */ /* 0x000524000c1e1500 */
[----:B--2---:R-:W-:Y:S02]  /*112a0*/  @P0 IMAD.MOV.U32 R30, RZ, RZ, R18 ;  /* 0x000000ffff1e0224 */ /* 0x004fe400078e0012 */
[----:B------:R-:W-:-:S05]  /*112b0*/  @P0 IMAD.MOV.U32 R31, RZ, RZ, R29 ;  /* 0x000000ffff1f0224 */ /* 0x000fca00078e001d */
[----:B------:R-:W2:Y:S01]  /*112c0*/  @P0 LDG.E.U16 R5, desc[UR20][R30.64] ;  /* 0x000000141e050981 */ /* 0x000ea2000c1e1500 */
[----:B------:R-:W-:-:S05]  /*112d0*/  SEL R16, R79, R41, !P6 ;  /* 0x000000294f107207 */ /* 0x000fca0007000000 */
[----:B------:R-:W-:Y:S01]  /*112e0*/  IMAD R16, R16, UR11, RZ ;  /* 0x0000000b10107c24 */ /* 0x000fe2000f8e02ff */
[----:B------:R-:W-:Y:S01]  /*112f0*/  PRMT R22, RZ, 0x7610, R22 ;  /* 0x00007610ff167816 */ /* 0x000fe20000000016 */
[----:B---3--:R-:W-:Y:S01]  /*11300*/  IMAD R4, R4, UR7, RZ ;  /* 0x0000000704047c24 */ /* 0x008fe2000f8e02ff */
[----:B------:R-:W3:Y:S02]  /*11310*/  LDCU UR7, c[0x0][0x3b0] ;  /* 0x00007600ff0777ac */ /* 0x000ee40008000800 */
[CC--:B------:R-:W-:Y:S01]  /*11320*/  LEA R20, P4, R16.reuse, R92.reuse, 0x1 ;  /* 0x0000005c10147211 */ /* 0x0c0fe200078808ff */
[----:B0-----:R-:W-:Y:S01]  /*11330*/  IMAD R15, R15, UR9, RZ ;  /* 0x000000090f0f7c24 */ /* 0x001fe2000f8e02ff */
[----:B------:R-:W-:Y:S01]  /*11340*/  PRMT R56, RZ, 0x7610, R56 ;  /* 0x00007610ff387816 */ /* 0x000fe20000000038 */
[----:B------:R-:W0:Y:S01]  /*11350*/  LDCU UR9, c[0x0][0x3b0] ;  /* 0x00007600ff0977ac */ /* 0x000e220008000800 */
[----:B------:R-:W-:Y:S02]  /*11360*/  LEA.HI.X.SX32 R21, R16, R93, 0x1, P4 ;  /* 0x0000005d10157211 */ /* 0x000fe400020f0eff */
[----:B------:R-:W-:-:S02]  /*11370*/  LEA R16, P4, R4, R92, 0x1 ;  /* 0x0000005c04107211 */ /* 0x000fc400078808ff */
[----:B------:R-:W-:Y:S01]  /*11380*/  PRMT R39, RZ, 0x7610, R39 ;  /* 0x00007610ff277816 */ /* 0x000fe20000000027 */
[----:B------:R0:W3:Y:S01]  /*11390*/  @P0 LDG.E.U16 R22, desc[UR20][R20.64] ;  /* 0x0000001414160981 */ /* 0x0000e2000c1e1500 */
[----:B------:R-:W-:Y:S02]  /*113a0*/  LEA.HI.X.SX32 R19, R4, R93, 0x1, P4 ;  /* 0x0000005d04137211 */ /* 0x000fe400020f0eff */
[----:B------:R-:W-:Y:S02]  /*113b0*/  PRMT R17, RZ, 0x7610, R17 ;  /* 0x00007610ff117816 */ /* 0x000fe40000000011 */
[----:B------:R-:W-:Y:S02]  /*113c0*/  PRMT R34, RZ, 0x7610, R34 ;  /* 0x00007610ff227816 */ /* 0x000fe40000000022 */
[----:B------:R-:W-:Y:S02]  /*113d0*/  SEL R13, R79, R13, !P6 ;  /* 0x0000000d4f0d7207 */ /* 0x000fe40007000000 */
[----:B------:R-:W-:-:S02]  /*113e0*/  PRMT R81, RZ, 0x7610, R81 ;  /* 0x00007610ff517816 */ /* 0x000fc40000000051 */
[----:B------:R-:W-:Y:S02]  /*113f0*/  PRMT R6, RZ, 0x7610, R6 ;  /* 0x00007610ff067816 */ /* 0x000fe40000000006 */
[----:B------:R-:W-:Y:S01]  /*11400*/  PRMT R23, RZ, 0x7610, R23 ;  /* 0x00007610ff177816 */ /* 0x000fe20000000017 */
[----:B------:R-:W-:Y:S01]  /*11410*/  VIADD R38, R57, 0x74 ;  /* 0x0000007439267836 */ /* 0x000fe20000000000 */
[----:B------:R-:W-:Y:S01]  /*11420*/  LEA R4, P4, R15, R92, 0x1 ;  /* 0x0000005c0f047211 */ /* 0x000fe200078808ff */
[----:B------:R-:W-:Y:S01]  /*11430*/  IMAD.MOV.U32 R76, RZ, RZ, R25 ;  /* 0x000000ffff4c7224 */ /* 0x000fe200078e0019 */
[----:B------:R-:W-:Y:S01]  /*11440*/  MOV R77, R8 ;  /* 0x00000008004d7202 */ /* 0x000fe20000000f00 */
[----:B----4-:R-:W-:Y:S01]  /*11450*/  STL [R1+0x13d8], R66 ;  /* 0x0013d84201007387 */ /* 0x010fe20000100800 */
[C---:B------:R-:W-:Y:S02]  /*11460*/  VIADD R68, R57.reuse, 0x7b ;  /* 0x0000007b39447836 */ /* 0x040fe40000000000 */
[----:B------:R-:W-:Y:S01]  /*11470*/  VIADD R67, R57, 0x7c ;  /* 0x0000007c39437836 */ /* 0x000fe20000000000 */
[----:B------:R4:W-:Y:S01]  /*11480*/  STL [R1+0xd84], R18 ;  /* 0x000d841201007387 */ /* 0x0009e20000100800 */
[----:B------:R-:W-:Y:S01]  /*11490*/  PRMT R40, RZ, 0x7610, R40 ;  /* 0x00007610ff287816 */ /* 0x000fe20000000028 */
[----:B------:R-:W0:Y:S02]  /*114a0*/  LDCU UR11, c[0x0][0x3b0] ;  /* 0x00007600ff0b77ac */ /* 0x000e240008000800 */
[----:B------:R-:W-:Y:S04]  /*114b0*/  STL [R1+0x14a8], R66 ;  /* 0x0014a84201007387 */ /* 0x000fe80000100800 */
[----:B------:R-:W-:Y:S01]  /*114c0*/  STL [R1+0xd80], R29 ;  /* 0x000d801d01007387 */ /* 0x000fe20000100800 */
[----:B----4-:R-:W-:-:S03]  /*114d0*/  LEA.HI.X.SX32 R18, R15, R93, 0x1, P4 ;  /* 0x0000005d0f127211 */ /* 0x010fc600020f0eff */
[----:B------:R-:W-:Y:S01]  /*114e0*/  STL [R1+0xd8c], R20 ;  /* 0x000d8c1401007387 */ /* 0x000fe20000100800 */
[----:B------:R-:W-:-:S03]  /*114f0*/  ISETP.GT.U32.AND P4, PT, R2, R14, PT ;  /* 0x0000000e0200720c */ /* 0x000fc60003f84070 */
[----:B------:R0:W-:Y:S01]  /*11500*/  STL [R1+0xd88], R21 ;  /* 0x000d881501007387 */ /* 0x0001e20000100800 */
[----:B------:R-:W-:-:S03]  /*11510*/  SEL R15, R79, R28, !P6 ;  /* 0x0000001c4f0f7207 */ /* 0x000fc60007000000 */
[----:B------:R3:W-:Y:S04]  /*11520*/  STL [R1+0xd94], R16 ;  /* 0x000d941001007387 */ /* 0x0007e80000100800 */
[----:B------:R-:W-:Y:S01]  /*11530*/  STL [R1+0x13e0], R80 ;  /* 0x0013e05001007387 */ /* 0x000fe20000100800 */
[----:B0-----:R-:W-:-:S03]  /*11540*/  @P0 IMAD.MOV.U32 R21, RZ, RZ, R19 ;  /* 0x000000ffff150224 */ /* 0x001fc600078e0013 */
[----:B------:R0:W-:Y:S01]  /*11550*/  STL [R1+0xd90], R19 ;  /* 0x000d901301007387 */ /* 0x0001e20000100800 */
[----:B------:R-:W-:-:S03]  /*11560*/  @P0 IMAD.MOV.U32 R20, RZ, RZ, R16 ;  /* 0x000000ffff140224 */ /* 0x000fc600078e0010 */
[----:B--2---:R-:W-:Y:S01]  /*11570*/  STL [R1+0x13e4], R5 ;  /* 0x0013e40501007387 */ /* 0x004fe20000100800 */
[----:B---3--:R-:W-:-:S03]  /*11580*/  IMAD R16, R15, UR7, RZ ;  /* 0x000000070f107c24 */ /* 0x008fc6000f8e02ff */
[----:B------:R-:W-:Y:S01]  /*11590*/  STL [R1+0xd9c], R4 ;  /* 0x000d9c0401007387 */ /* 0x000fe20000100800 */
[----:B0-----:R-:W-:Y:S02]  /*115a0*/  @P0 IMAD.MOV.U32 R19, RZ, RZ, R18 ;  /* 0x000000ffff130224 */ /* 0x001fe400078e0012 */
[----:B------:R-:W-:Y:S01]  /*115b0*/  @!P4 IMAD.IADD R14, R14, 0x1, -R2 ;  /* 0x000000010e0ec824 */ /* 0x000fe200078e0a02 */
[----:B------:R0:W-:Y:S04]  /*115c0*/  STL [R1+0xd98], R18 ;  /* 0x000d981201007387 */ /* 0x0001e80000100800 */
[----:B------:R-:W2:Y:S01]  /*115d0*/  @P0 LDG.E.U16 R39, desc[UR20][R20.64] ;  /* 0x0000001414270981 */ /* 0x000ea2000c1e1500 */
[----:B------:R-:W-:Y:S01]  /*115e0*/  SEL R15, R79, R27, !P6 ;  /* 0x0000001b4f0f7207 */ /* 0x000fe20007000000 */
[----:B------:R-:W3:Y:S01]  /*115f0*/  LDCU UR7, c[0x0][0x3b0] ;  /* 0x00007600ff0777ac */ /* 0x000ee20008000800 */
[----:B0-----:R-:W-:-:S05]  /*11600*/  @P0 IMAD.MOV.U32 R18, RZ, RZ, R4 ;  /* 0x000000ffff120224 */ /* 0x001fca00078e0004 */
[----:B------:R0:W4:Y:S02]  /*11610*/  @P0 LDG.E.U16 R56, desc[UR20][R18.64] ;  /* 0x0000001412380981 */ /* 0x000124000c1e1500 */
[----:B0-----:R-:W-:-:S04]  /*11620*/  LEA R18, P4, R16, R92, 0x1 ;  /* 0x0000005c10127211 */ /* 0x001fc800078808ff */
[----:B------:R-:W-:-:S05]  /*11630*/  LEA.HI.X.SX32 R19, R16, R93, 0x1, P4 ;  /* 0x0000005d10137211 */ /* 0x000fca00020f0eff */
[----:B------:R-:W3:Y:S01]  /*11640*/  @P0 LDG.E.U16 R17, desc[UR20][R18.64] ;  /* 0x0000001412110981 */ /* 0x000ee2000c1e1500 */
[----:B------:R-:W-:Y:S01]  /*11650*/  SEL R4, R79, R26, !P6 ;  /* 0x0000001a4f047207 */ /* 0x000fe20007000000 */
[----:B------:R-:W-:Y:S01]  /*11660*/  IMAD R15, R15, UR9, RZ ;  /* 0x000000090f0f7c24 */ /* 0x000fe2000f8e02ff */
[----:B------:R-:W-:Y:S01]  /*11670*/  PRMT R5, RZ, 0x7610, R5 ;  /* 0x00007610ff057816 */ /* 0x000fe20000000005 */
[----:B------:R-:W-:Y:S01]  /*11680*/  STL [R1+0x13ec], R22 ;  /* 0x0013ec1601007387 */ /* 0x000fe20000100800 */
[----:B------:R-:W0:Y:S01]  /*11690*/  LDCU UR9, c[0x0][0x3b0] ;  /* 0x00007600ff0977ac */ /* 0x000e220008000800 */
[----:B-1----:R-:W-:Y:S01]  /*116a0*/  IMAD R16, R4, UR10, RZ ;  /* 0x0000000a04107c24 */ /* 0x002fe2000f8e02ff */
[----:B------:R-:W-:Y:S01]  /*116b0*/  LEA R4, P4, R15, R92, 0x1 ;  /* 0x0000005c0f047211 */ /* 0x000fe200078808ff */
[----:B------:R-:W-:Y:S01]  /*116c0*/  IMAD.MOV.U32 R69, RZ, RZ, R14 ;  /* 0x000000ffff457224 */ /* 0x000fe200078e000e */
[----:B------:R-:W1:Y:S01]  /*116d0*/  LDCU UR10, c[0x0][0x3b0] ;  /* 0x00007600ff0a77ac */ /* 0x000e620008000800 */
[----:B--2---:R-:W-:Y:S04]  /*116e0*/  STL [R1+0x13f4], R39 ;  /* 0x0013f42701007387 */ /* 0x004fe80000100800 */
[----:B----4-:R-:W-:Y:S04]  /*116f0*/  STL [R1+0x13fc], R56 ;  /* 0x0013fc3801007387 */ /* 0x010fe80000100800 */
[----:B------:R2:W-:Y:S04]  /*11700*/  STL [R1+0xda4], R18 ;  /* 0x000da41201007387 */ /* 0x0005e80000100800 */
[----:B------:R-:W-:Y:S04]  /*11710*/  STL [R1+0xda0], R19 ;  /* 0x000da01301007387 */ /* 0x000fe80000100800 */
[----:B------:R-:W-:Y:S04]  /*11720*/  STL [R1+0xdac], R4 ;  /* 0x000dac0401007387 */ /* 0x000fe80000100800 */
[----:B---3--:R3:W-:Y:S01]  /*11730*/  STL [R1+0x7b8], R17 ;  /* 0x0007b81101007387 */ /* 0x0087e20000100800 */
[----:B--2---:R-:W-:-:S02]  /*11740*/  @P0 MOV R18, R4 ;  /* 0x0000000400120202 */ /* 0x004fc40000000f00 */
[----:B---3--:R-:W-:Y:S02]  /*11750*/  LEA.HI.X.SX32 R17, R15, R93, 0x1, P4 ;  /* 0x0000005d0f117211 */ /* 0x008fe400020f0eff */
[----:B------:R-:W-:-:S03]  /*11760*/  LEA R15, P4, R16, R92, 0x1 ;  /* 0x0000005c100f7211 */ /* 0x000fc600078808ff */
[----:B------:R-:W-:Y:S01]  /*11770*/  @P0 IMAD.MOV.U32 R19, RZ, RZ, R17 ;  /* 0x000000ffff130224 */ /* 0x000fe200078e0011 */
[----:B------:R-:W-:Y:S01]  /*11780*/  LEA.HI.X.SX32 R16, R16, R93, 0x1, P4 ;  /* 0x0000005d10107211 */ /* 0x000fe200020f0eff */
[----:B------:R2:W-:Y:S04]  /*11790*/  STL [R1+0xda8], R17 ;  /* 0x000da81101007387 */ /* 0x0005e80000100800 */
[----:B------:R-:W3:Y:S04]  /*117a0*/  @P0 LDG.E.U16 R5, desc[UR20][R18.64] ;  /* 0x0000001412050981 */ /* 0x000ee8000c1e1500 */
[----:B------:R-:W-:Y:S01]  /*117b0*/  STL [R1+0xdb4], R15 ;  /* 0x000db40f01007387 */ /* 0x000fe20000100800 */
[----:B--2---:R-:W-:-:S03]  /*117c0*/  @P0 IMAD.MOV.U32 R17, RZ, RZ, R16 ;  /* 0x000000ffff110224 */ /* 0x004fc600078e0010 */
[----:B------:R2:W-:Y:S02]  /*117d0*/  STL [R1+0xdb0], R16 ;  /* 0x000db01001007387 */ /* 0x0005e40000100800 */
[----:B--2---:R-:W-:-:S05]  /*117e0*/  @P0 IMAD.MOV.U32 R16, RZ, RZ, R15 ;  /* 0x000000ffff100224 */ /* 0x004fca00078e000f */
[----:B------:R-:W2:Y:S01]  /*117f0*/  @P0 LDG.E.U16 R34, desc[UR20][R16.64] ;  /* 0x0000001410220981 */ /* 0x000ea2000c1e1500 */
[----:B------:R-:W-:Y:S02]  /*11800*/  ISETP.GT.U32.AND P4, PT, R2, R12, PT ;  /* 0x0000000c0200720c */ /* 0x000fe40003f84070 */
[----:B------:R-:W-:Y:S01]  /*11810*/  SEL R4, R79, R24, !P6 ;  /* 0x000000184f047207 */ /* 0x000fe20007000000 */
[----:B------:R-:W-:Y:S01]  /*11820*/  IMAD R13, R13, UR7, RZ ;  /* 0x000000070d0d7c24 */ /* 0x000fe2000f8e02ff */
[----:B------:R-:W4:Y:S01]  /*11830*/  LDCU UR7, c[0x0][0x3b0] ;  /* 0x00007600ff0777ac */ /* 0x000f220008000800 */
[----:B------:R-:W-:-:S03]  /*11840*/  @!P2 IMAD.MOV R69, RZ, RZ, -R69 ;  /* 0x000000ffff45a224 */ /* 0x000fc600078e0a45 */
[----:B------:R-:W-:-:S05]  /*11850*/  LEA R14, P2, R13, R92, 0x1 ;  /* 0x0000005c0d0e7211 */ /* 0x000fca00078408ff */
[----:B------:R-:W-:Y:S01]  /*11860*/  @!P4 IMAD.IADD R12, R12, 0x1, -R2 ;  /* 0x000000010c0cc824 */ /* 0x000fe200078e0a02 */
[----:B------:R-:W-:-:S05]  /*11870*/  LEA.HI.X.SX32 R15, R13, R93, 0x1, P2 ;  /* 0x0000005d0d0f7211 */ /* 0x000fca00010f0eff */
[----:B------:R0:W4:Y:S04]  /*11880*/  @P0 LDG.E.U16 R81, desc[UR20][R14.64] ;  /* 0x000000140e510981 */ /* 0x000128000c1e1500 */
[----:B---3--:R0:W-:Y:S02]  /*11890*/  STL [R1+0x1404], R5 ;  /* 0x0014040501007387 */ /* 0x0081e40000100800 */
[----:B0-----:R-:W-:Y:S01]  /*118a0*/  IMAD R5, R4, UR9, RZ ;  /* 0x0000000904057c24 */ /* 0x001fe2000f8e02ff */
[----:B------:R-:W-:Y:S01]  /*118b0*/  SEL R4, R79, R7, !P6 ;  /* 0x000000074f047207 */ /* 0x000fe20007000000 */
[C---:B------:R-:W-:Y:S01]  /*118c0*/  VIADD R20, R57.reuse, 0x6d ;  /* 0x0000006d39147836 */ /* 0x040fe20000000000 */
[----:B------:R-:W-:Y:S01]  /*118d0*/  ISETP.GT.U32.AND P2, PT, R2, R12, PT ;  /* 0x0000000c0200720c */ /* 0x000fe20003f44070 */
[----:B------:R-:W-:Y:S01]  /*118e0*/  VIADD R25, R57, 0x75 ;  /* 0x0000007539197836 */ /* 0x000fe20000000000 */
[----:B------:R-:W-:Y:S01]  /*118f0*/  LEA R7, P4, R5, R92, 0x1 ;  /* 0x0000005c05077211 */ /* 0x000fe200078808ff */
[----:B------:R-:W-:-:S02]  /*11900*/  VIADD R8, R57, 0x78 ;  /* 0x0000007839087836 */ /* 0x000fc40000000000 */
[----:B------:R-:W-:Y:S01]  /*11910*/  IMAD.MOV.U32 R78, RZ, RZ, R76 ;  /* 0x000000ffff4e7224 */ /* 0x000fe200078e004c */
[----:B------:R-:W-:Y:S01]  /*11920*/  LEA.HI.X.SX32 R13, R5, R93, 0x1, P4 ;  /* 0x0000005d050d7211 */ /* 0x000fe200020f0eff */
[----:B--2---:R-:W-:Y:S01]  /*11930*/  STL [R1+0x140c], R34 ;  /* 0x00140c2201007387 */ /* 0x004fe20000100800 */
[----:B------:R-:W-:Y:S01]  /*11940*/  SEL R69, R79, R69, !P6 ;  /* 0x000000454f457207 */ /* 0x000fe20007000000 */
[----:B------:R-:W0:Y:S02]  /*11950*/  LDCU UR9, c[0x0][0x3b0] ;  /* 0x00007600ff0977ac */ /* 0x000e240008000800 */
[----:B------:R2:W-:Y:S04]  /*11960*/  STL [R1+0xdbc], R14 ;  /* 0x000dbc0e01007387 */ /* 0x0005e80000100800 */
[----:B------:R-:W-:Y:S04]  /*11970*/  STL [R1+0xdc4], R7 ;  /* 0x000dc40701007387 */ /* 0x000fe80000100800 */
[----:B------:R3:W-:Y:S01]  /*11980*/  STL [R1+0xdb8], R15 ;  /* 0x000db80f01007387 */ /* 0x0007e20000100800 */
[----:B--2---:R-:W-:-:S02]  /*11990*/  @P0 IMAD.MOV.U32 R14, RZ, RZ, R7 ;  /* 0x000000ffff0e0224 */ /* 0x004fc400078e0007 */
[----:B---3--:R-:W-:-:S05]  /*119a0*/  @P0 IMAD.MOV.U32 R15, RZ, RZ, R13 ;  /* 0x000000ffff0f0224 */ /* 0x008fca00078e000d */
[----:B------:R2:W3:Y:S01]  /*119b0*/  @P0 LDG.E.U16 R6, desc[UR20][R14.64] ;  /* 0x000000140e060981 */ /* 0x0004e2000c1e1500 */
[----:B-1----:R-:W-:Y:S01]  /*119c0*/  IMAD R4, R4, UR10, RZ ;  /* 0x0000000a04047c24 */ /* 0x002fe2000f8e02ff */
[----:B------:R-:W-:Y:S02]  /*119d0*/  @!P2 IADD3 R12, PT, PT, R12, -R2, RZ ;  /* 0x800000020c0ca210 */ /* 0x000fe40007ffe0ff */
[----:B------:R1:W-:Y:S01]  /*119e0*/  STL [R1+0xdc0], R13 ;  /* 0x000dc00d01007387 */ /* 0x0003e20000100800 */
[----:B------:R-:W-:Y:S01]  /*119f0*/  VIADD R7, R57, 0x4b ;  /* 0x0000004b39077836 */ /* 0x000fe20000000000 */
[C---:B------:R-:W-:Y:S01]  /*11a00*/  LEA R5, P4, R4.reuse, R92, 0x1 ;  /* 0x0000005c04057211 */ /* 0x040fe200078808ff */
[----:B------:R-:W-:Y:S01]  /*11a10*/  IMAD.MOV.U32 R76, RZ, RZ, R42 ;  /* 0x000000ffff4c7224 */ /* 0x000fe200078e002a */
[----:B------:R-:W-:Y:S01]  /*11a20*/  STS.U16 [R47+UR4+0x1300], R78 ;  /* 0x0013004e2f007988 */ /* 0x000fe20008000404 */
[----:B------:R-:W0:Y:S01]  /*11a30*/  LDCU UR10, c[0x0][0x3b0] ;  /* 0x00007600ff0a77ac */ /* 0x000e220008000800 */
[----:B-1----:R-:W-:Y:S01]  /*11a40*/  LEA.HI.X.SX32 R13, R4, R93, 0x1, P4 ;  /* 0x0000005d040d7211 */ /* 0x002fe200020f0eff */
[----:B--2---:R-:W-:-:S04]  /*11a50*/  @P0 IMAD.MOV.U32 R14, RZ, RZ, R5 ;  /* 0x000000ffff0e0224 */ /* 0x004fc800078e0005 */
[----:B------:R-:W-:-:S05]  /*11a60*/  @P0 IMAD.MOV.U32 R15, RZ, RZ, R13 ;  /* 0x000000ffff0f0224 */ /* 0x000fca00078e000d */
[----:B------:R-:W2:Y:S01]  /*11a70*/  @P0 LDG.E.U16 R23, desc[UR20][R14.64] ;  /* 0x000000140e170981 */ /* 0x000ea2000c1e1500 */
[----:B------:R-:W-:Y:S01]  /*11a80*/  ISETP.GT.U32.AND P4, PT, R2, R11, PT ;  /* 0x0000000b0200720c */ /* 0x000fe20003f84070 */
[----:B------:R-:W-:Y:S02]  /*11a90*/  VIADD R4, R57, 0x4a ;  /* 0x0000004a39047836 */ /* 0x000fe40000000000 */
[----:B----4-:R-:W-:Y:S04]  /*11aa0*/  STL [R1+0x1414], R81 ;  /* 0x0014145101007387 */ /* 0x010fe80000100800 */
[----:B------:R1:W-:Y:S01]  /*11ab0*/  STL [R1+0xdcc], R5 ;  /* 0x000dcc0501007387 */ /* 0x0003e20000100800 */
[----:B------:R-:W-:-:S05]  /*11ac0*/  IMAD.MOV.U32 R65, RZ, RZ, R12 ;  /* 0x000000ffff417224 */ /* 0x000fca00078e000c */
[----:B------:R-:W-:Y:S01]  /*11ad0*/  @!P4 IMAD.IADD R11, R11, 0x1, -R2 ;  /* 0x000000010b0bc824 */ /* 0x000fe200078e0a02 */
[----:B------:R-:W-:Y:S01]  /*11ae0*/  ISETP.GT.U32.AND P2, PT, R2, R9, PT ;  /* 0x000000090200720c */ /* 0x000fe20003f44070 */
[----:B------:R-:W-:Y:S01]  /*11af0*/  @!P5 IMAD.MOV R65, RZ, RZ, -R65 ;  /* 0x000000ffff41d224 */ /* 0x000fe200078e0a41 */
[----:B------:R-:W-:Y:S02]  /*11b00*/  ISETP.GE.AND P4, PT, R10, RZ, PT ;  /* 0x000000ff0a00720c */ /* 0x000fe40003f86270 */
[----:B------:R-:W-:Y:S02]  /*11b10*/  ISETP.GT.U32.AND P5, PT, R2, R11, PT ;  /* 0x0000000b0200720c */ /* 0x000fe40003fa4070 */
[----:B-1----:R-:W-:-:S07]  /*11b20*/  IABS R5, R7 ;  /* 0x0000000700057213 */ /* 0x002fce0000000000 */
[----:B------:R-:W-:-:S04]  /*11b30*/  @!P2 IMAD.IADD R9, R9, 0x1, -R2 ;  /* 0x000000010909a824 */ /* 0x000fc800078e0a02 */
[----:B------:R-:W-:Y:S01]  /*11b40*/  @!P5 IMAD.IADD R11, R11, 0x1, -R2 ;  /* 0x000000010b0bd824 */ /* 0x000fe200078e0a02 */
[----:B------:R-:W-:-:S03]  /*11b50*/  ISETP.GT.U32.AND P2, PT, R2, R9, PT ;  /* 0x000000090200720c */ /* 0x000fc60003f44070 */
[----:B------:R-:W-:-:S05]  /*11b60*/  IMAD.MOV.U32 R16, RZ, RZ, R11 ;  /* 0x000000ffff107224 */ /* 0x000fca00078e000b */
[----:B------:R-:W-:-:S05]  /*11b70*/  @!P3 IADD3 R16, PT, PT, -R16, RZ, RZ ;  /* 0x000000ff1010b210 */ /* 0x000fca0007ffe1ff */
[----:B------:R-:W-:Y:S01]  /*11b80*/  @!P2 IMAD.IADD R9, R9, 0x1, -R2 ;  /* 0x000000010909a824 */ /* 0x000fe200078e0a02 */
[----:B------:R-:W-:-:S03]  /*11b90*/  ISETP.GE.AND P2, PT, R4, RZ, PT ;  /* 0x000000ff0400720c */ /* 0x000fc60003f46270 */
[----:B------:R-:W-:Y:S01]  /*11ba0*/  @!P4 IMAD.MOV R9, RZ, RZ, -R9 ;  /* 0x000000ffff09c224 */ /* 0x000fe200078e0a09 */
[----:B------:R-:W-:Y:S01]  /*11bb0*/  ISETP.GE.AND P4, PT, R7, RZ, PT ;  /* 0x000000ff0700720c */ /* 0x000fe20003f86270 */
[----:B------:R-:W-:Y:S01]  /*11bc0*/  VIADD R7, R57, 0x4d ;  /* 0x0000004d39077836 */ /* 0x000fe20000000000 */
[----:B---3--:R1:W-:Y:S02]  /*11bd0*/  STL [R1+0x141c], R6 ;  /* 0x00141c0601007387 */ /* 0x0083e40000100800 */
[----:B-1----:R-:W-:-:S05]  /*11be0*/  IABS R6, R4 ;  /* 0x0000000400067213 */ /* 0x002fca0000000000 */
[----:B------:R-:W-:-:S04]  /*11bf0*/  IMAD.MOV.U32 R12, RZ, RZ, R6 ;  /* 0x000000ffff0c7224 */ /* 0x000fc800078e0006 */
[----:B------:R-:W-:-:S04]  /*11c00*/  IMAD.HI.U32 R10, R0, R12, RZ ;  /* 0x0000000c000a7227 */ /* 0x000fc800078e00ff */
[----:B------:R-:W-:Y:S02]  /*11c10*/  IMAD.MOV R10, RZ, RZ, -R10 ;  /* 0x000000ffff0a7224 */ /* 0x000fe400078e0a0a */
[----:B------:R-:W-:Y:S02]  /*11c20*/  IMAD.MOV.U32 R6, RZ, RZ, R5 ;  /* 0x000000ffff067224 */ /* 0x000fe400078e0005 */
[----:B------:R-:W-:Y:S02]  /*11c30*/  IMAD R10, R2, R10, R12 ;  /* 0x0000000a020a7224 */ /* 0x000fe400078e020c */
[----:B------:R-:W-:-:S03]  /*11c40*/  IMAD.HI.U32 R5, R0, R6, RZ ;  /* 0x0000000600057227 */ /* 0x000fc600078e00ff */
[----:B------:R-:W-:Y:S01]  /*11c50*/  ISETP.GT.U32.AND P5, PT, R2, R10, PT ;  /* 0x0000000a0200720c */ /* 0x000fe20003fa4070 */
[----:B------:R-:W-:-:S04]  /*11c60*/  IMAD.MOV R5, RZ, RZ, -R5 ;  /* 0x000000ffff057224 */ /* 0x000fc800078e0a05 */
[----:B------:R-:W-:Y:S02]  /*11c70*/  IMAD R6, R2, R5, R6 ;  /* 0x0000000502067224 */ /* 0x000fe400078e0206 */
[----:B------:R-:W-:-:S03]  /*11c80*/  VIADD R12, R57, 0x4c ;  /* 0x0000004c390c7836 */ /* 0x000fc60000000000 */
[----:B------:R-:W-:Y:S02]  /*11c90*/  ISETP.GT.U32.AND P3, PT, R2, R6, PT ;  /* 0x000000060200720c */ /* 0x000fe40003f64070 */
[----:B------:R-:W-:Y:S01]  /*11ca0*/  IABS R5, R12 ;  /* 0x0000000c00057213 */ /* 0x000fe20000000000 */
[----:B------:R-:W-:-:S04]  /*11cb0*/  @!P5 IMAD.IADD R10, R10, 0x1, -R2 ;  /* 0x000000010a0ad824 */ /* 0x000fc800078e0a02 */
[----:B------:R-:W-:Y:S01]  /*11cc0*/  IMAD.HI.U32 R4, R0, R5, RZ ;  /* 0x0000000500047227 */ /* 0x000fe200078e00ff */
[----:B------:R-:W-:-:S03]  /*11cd0*/  ISETP.GT.U32.AND P5, PT, R2, R10, PT ;  /* 0x0000000a0200720c */ /* 0x000fc60003fa4070 */
[----:B------:R-:W-:Y:S02]  /*11ce0*/  IMAD.MOV R4, RZ, RZ, -R4 ;  /* 0x000000ffff047224 */ /* 0x000fe400078e0a04 */
[----:B------:R-:W-:Y:S02]  /*11cf0*/  @!P3 IMAD.IADD R6, R6, 0x1, -R2 ;  /* 0x000000010606b824 */ /* 0x000fe400078e0a02 */
[----:B------:R-:W-:-:S03]  /*11d00*/  IMAD R5, R2, R4, R5 ;  /* 0x0000000402057224 */ /* 0x000fc600078e0205 */
[----:B------:R-:W-:-:S03]  /*11d10*/  ISETP.GT.U32.AND P3, PT, R2, R6, PT ;  /* 0x000000060200720c */ /* 0x000fc60003f64070 */
[----:B------:R-:W-:Y:S01]  /*11d20*/  @!P5 IMAD.IADD R10, R10, 0x1, -R2 ;  /* 0x000000010a0ad824 */ /* 0x000fe200078e0a02 */
[----:B------:R-:W-:Y:S02]  /*11d30*/  ISETP.GT.U32.AND P5, PT, R2, R5, PT ;  /* 0x000000050200720c */ /* 0x000fe40003fa4070 */
[----:B------:R-:W-:Y:S01]  /*11d40*/  IABS R4, R7 ;  /* 0x0000000700047213 */ /* 0x000fe20000000000 */
[----:B------:R-:W-:Y:S04]  /*11d50*/  STL [R1+0xdc8], R13 ;  /* 0x000dc80d01007387 */ /* 0x000fe80000100800 */
[----:B------:R-:W-:Y:S02]  /*11d60*/  IMAD.MOV.U32 R11, RZ, RZ, R4 ;  /* 0x000000ffff0b7224 */ /* 0x000fe400078e0004 */
[----:B------:R-:W-:Y:S01]  /*11d70*/  @!P3 IMAD.IADD R6, R6, 0x1, -R2 ;  /* 0x000000010606b824 */ /* 0x000fe200078e0a02 */
[----:B--2---:R1:W-:Y:S01]  /*11d80*/  STL [R1+0x1424], R23 ;  /* 0x0014241701007387 */ /* 0x0043e20000100800 */
[----:B------:R-:W-:-:S04]  /*11d90*/  IMAD.HI.U32 R4, R0, R11, RZ ;  /* 0x0000000b00047227 */ /* 0x000fc800078e00ff */
[----:B------:R-:W-:Y:S02]  /*11da0*/  @!P5 IMAD.IADD R5, R5, 0x1, -R2 ;  /* 0x000000010505d824 */ /* 0x000fe400078e0a02 */
[----:B------:R-:W-:Y:S02]  /*11db0*/  IMAD.MOV R4, RZ, RZ, -R4 ;  /* 0x000000ffff047224 */ /* 0x000fe400078e0a04 */
[----:B-1----:R-:W-:Y:S02]  /*11dc0*/  IMAD.MOV.U32 R23, RZ, RZ, R6 ;  /* 0x000000ffff177224 */ /* 0x002fe400078e0006 */
[----:B------:R-:W-:Y:S02]  /*11dd0*/  VIADD R6, R57, 0x4e ;  /* 0x0000004e39067836 */ /* 0x000fe40000000000 */
[----:B------:R-:W-:Y:S01]  /*11de0*/  @!P4 IMAD.MOV R23, RZ, RZ, -R23 ;  /* 0x000000ffff17c224 */ /* 0x000fe200078e0a17 */
[----:B------:R-:W-:Y:S01]  /*11df0*/  ISETP.GE.AND P4, PT, R7, RZ, PT ;  /* 0x000000ff0700720c */ /* 0x000fe20003f86270 */
[----:B------:R-:W-:Y:S01]  /*11e00*/  IMAD.MOV.U32 R26, RZ, RZ, R10 ;  /* 0x000000ffff1a7224 */ /* 0x000fe200078e000a */
[C---:B------:R-:W-:Y:S01]  /*11e10*/  ISETP.GT.U32.AND P5, PT, R2.reuse, R5, PT ;  /* 0x000000050200720c */ /* 0x040fe20003fa4070 */
[----:B------:R-:W-:Y:S01]  /*11e20*/  IMAD R4, R2, R4, R11 ;  /* 0x0000000402047224 */ /* 0x000fe200078e020b */
[----:B------:R-:W-:-:S02]  /*11e30*/  IABS R7, R6 ;  /* 0x0000000600077213 */ /* 0x000fc40000000000 */
[----:B------:R-:W-:Y:S02]  /*11e40*/  @!P2 IADD3 R26, PT, PT, -R26, RZ, RZ ;  /* 0x000000ff1a1aa210 */ /* 0x000fe40007ffe1ff */
[----:B------:R-:W-:Y:S01]  /*11e50*/  ISETP.GT.U32.AND P2, PT, R2, R4, PT ;  /* 0x000000040200720c */ /* 0x000fe20003f44070 */
[----:B------:R-:W-:Y:S01]  /*11e60*/  IMAD.MOV.U32 R11, RZ, RZ, R7 ;  /* 0x000000ffff0b7224 */ /* 0x000fe200078e0007 */
[----:B------:R-:W-:-:S03]  /*11e70*/  ISETP.GE.AND P3, PT, R12, RZ, PT ;  /* 0x000000ff0c00720c */ /* 0x000fc60003f66270 */
[----:B------:R-:W-:-:S04]  /*11e80*/  IMAD.HI.U32 R7, R0, R11, RZ ;  /* 0x0000000b00077227 */ /* 0x000fc800078e00ff */
[--C-:B------:R-:W-:Y:S02]  /*11e90*/  @!P5 IMAD.IADD R5, R5, 0x1, -R2.reuse ;  /* 0x000000010505d824 */ /* 0x100fe400078e0a02 */
[----:B------:R-:W-:Y:S02]  /*11ea0*/  IMAD.MOV R7, RZ, RZ, -R7 ;  /* 0x000000ffff077224 */ /* 0x000fe400078e0a07 */
[----:B------:R-:W-:Y:S02]  /*11eb0*/  IMAD.MOV.U32 R22, RZ, RZ, R5 ;  /* 0x000000ffff167224 */ /* 0x000fe400078e0005 */
[----:B------:R-:W-:Y:S02]  /*11ec0*/  IMAD R7, R2, R7, R11 ;  /* 0x0000000702077224 */ /* 0x000fe400078e020b */
[----:B------:R-:W-:Y:S02]  /*11ed0*/  @!P2 IMAD.IADD R4, R4, 0x1, -R2 ;  /* 0x000000010404a824 */ /* 0x000fe400078e0a02 */
[----:B------:R-:W-:Y:S01]  /*11ee0*/  @!P3 IMAD.MOV R22, RZ, RZ, -R22 ;  /* 0x000000ffff16b224 */ /* 0x000fe200078e0a16 */
[C---:B------:R-:W-:Y:S01]  /*11ef0*/  ISETP.GT.U32.AND P3, PT, R2.reuse, R7, PT ;  /* 0x000000070200720c */ /* 0x040fe20003f64070 */
[----:B------:R-:W-:Y:S01]  /*11f00*/  VIADD R10, R57, 0x4f ;  /* 0x0000004f390a7836 */ /* 0x000fe20000000000 */
[----:B------:R-:W-:-:S02]  /*11f10*/  ISETP.GT.U32.AND P2, PT, R2, R4, PT ;  /* 0x000000040200720c */ /* 0x000fc40003f44070 */
[----:B------:R-:W-:Y:S02]  /*11f20*/  ISETP.GE.AND P5, PT, R6, RZ, PT ;  /* 0x000000ff0600720c */ /* 0x000fe40003fa6270 */
[----:B------:R-:W-:-:S05]  /*11f30*/  IABS R6, R10 ;  /* 0x0000000a00067213 */ /* 0x000fca0000000000 */
[----:B------:R-:W-:Y:S02]  /*11f40*/  IMAD.HI.U32 R5, R0, R6, RZ ;  /* 0x0000000600057227 */ /* 0x000fe400078e00ff */
[----:B------:R-:W-:Y:S02]  /*11f50*/  @!P3 IADD3 R7, PT, PT, R7, -R2, RZ ;  /* 0x800000020707b210 */ /* 0x000fe40007ffe0ff */
[----:B------:R-:W-:Y:S01]  /*11f60*/  @!P2 IMAD.IADD R4, R4, 0x1, -R2 ;  /* 0x000000010404a824 */ /* 0x000fe200078e0a02 */
[----:B------:R-:W-:Y:S01]  /*11f70*/  ISETP.GE.AND P2, PT, R10, RZ, PT ;  /* 0x000000ff0a00720c */ /* 0x000fe20003f46270 */
[----:B------:R-:W-:Y:S01]  /*11f80*/  IMAD.MOV R5, RZ, RZ, -R5 ;  /* 0x000000ffff057224 */ /* 0x000fe200078e0a05 */
[C---:B------:R-:W-:Y:S01]  /*11f90*/  ISETP.GT.U32.AND P3, PT, R2.reuse, R7, PT ;  /* 0x000000070200720c */ /* 0x040fe20003f64070 */
[----:B------:R-:W-:Y:S02]  /*11fa0*/  VIADD R10, R57, 0x50 ;  /* 0x00000050390a7836 */ /* 0x000fe40000000000 */
[----:B------:R-:W-:-:S02]  /*11fb0*/  IMAD R6, R2, R5, R6 ;  /* 0x0000000502067224 */ /* 0x000fc400078e0206 */
[----:B------:R-:W-:Y:S01]  /*11fc0*/  IMAD.MOV.U32 R49, RZ, RZ, R4 ;  /* 0x000000ffff317224 */ /* 0x000fe200078e0004 */
[----:B------:R-:W-:-:S03]  /*11fd0*/  IABS R5, R10 ;  /* 0x0000000a00057213 */ /* 0x000fc60000000000 */
[----:B------:R-:W-:Y:S01]  /*11fe0*/  @!P4 IMAD.MOV R49, RZ, RZ, -R49 ;  /* 0x000000ffff31c224 */ /* 0x000fe200078e0a31 */
[----:B------:R-:W-:Y:S01]  /*11ff0*/  ISETP.GT.U32.AND P4, PT, R2, R6, PT ;  /* 0x000000060200720c */ /* 0x000fe20003f84070 */
[----:B------:R-:W-:-:S04]  /*12000*/  IMAD.HI.U32 R4, R0, R5, RZ ;  /* 0x0000000500047227 */ /* 0x000fc800078e00ff */
[----:B------:R-:W-:Y:S02]  /*12010*/  IMAD.MOV R4, RZ, RZ, -R4 ;  /* 0x000000ffff047224 */ /* 0x000fe400078e0a04 */
[--C-:B------:R-:W-:Y:S01]  /*12020*/  @!P3 IMAD.IADD R7, R7, 0x1, -R2.reuse ;  /* 0x000000010707b824 */ /* 0x100fe200078e0a02 */
[----:B------:R-:W-:Y:S01]  /*12030*/  ISETP.GE.AND P3, PT, R10, RZ, PT ;  /* 0x000000ff0a00720c */ /* 0x000fe20003f66270 */
[C---:B------:R-:W-:Y:S02]  /*12040*/  IMAD R5, R2.reuse, R4, R5 ;  /* 0x0000000402057224 */ /* 0x040fe400078e0205 */
[----:B------:R-:W-:Y:S02]  /*12050*/  IMAD.MOV.U32 R35, RZ, RZ, R7 ;  /* 0x000000ffff237224 */ /* 0x000fe400078e0007 */
[----:B------:R-:W-:Y:S02]  /*12060*/  VIADD R10, R57, 0x51 ;  /* 0x00000051390a7836 */ /* 0x000fe40000000000 */
[----:B------:R-:W-:Y:S01]  /*12070*/  @!P5 IMAD.MOV R35, RZ, RZ, -R35 ;  /* 0x000000ffff23d224 */ /* 0x000fe200078e0a23 */
[----:B------:R-:W-:Y:S01]  /*12080*/  ISETP.GT.U32.AND P5, PT, R2, R5, PT ;  /* 0x000000050200720c */ /* 0x000fe20003fa4070 */
[----:B------:R-:W-:Y:S01]  /*12090*/  @!P4 IMAD.IADD R6, R6, 0x1, -R2 ;  /* 0x000000010606c824 */ /* 0x000fe200078e0a02 */
[----:B------:R-:W-:-:S04]  /*120a0*/  IABS R4, R10 ;  /* 0x0000000a00047213 */ /* 0x000fc80000000000 */
[----:B------:R-:W-:Y:S01]  /*120b0*/  ISETP.GT.U32.AND P4, PT, R2, R6, PT ;  /* 0x000000060200720c */ /* 0x000fe20003f84070 */
[----:B------:R-:W-:-:S04]  /*120c0*/  IMAD.MOV.U32 R7, RZ, RZ, R4 ;  /* 0x000000ffff077224 */ /* 0x000fc800078e0004 */
[----:B------:R-:W-:-:S04]  /*120d0*/  IMAD.HI.U32 R4, R0, R7, RZ ;  /* 0x0000000700047227 */ /* 0x000fc800078e00ff */
[----:B------:R-:W-:Y:S02]  /*120e0*/  @!P5 IMAD.IADD R5, R5, 0x1, -R2 ;  /* 0x000000010505d824 */ /* 0x000fe400078e0a02 */
[----:B------:R-:W-:Y:S02]  /*120f0*/  IMAD.MOV R4, RZ, RZ, -R4 ;  /* 0x000000ffff047224 */ /* 0x000fe400078e0a04 */
[----:B------:R-:W-:Y:S01]  /*12100*/  @!P4 IMAD.IADD R6, R6, 0x1, -R2 ;  /* 0x000000010606c824 */ /* 0x000fe200078e0a02 */
[C---:B------:R-:W-:Y:S01]  /*12110*/  ISETP.GT.U32.AND P5, PT, R2.reuse, R5, PT ;  /* 0x000000050200720c */ /* 0x040fe20003fa4070 */
[----:B------:R-:W-:Y:S02]  /*12120*/  IMAD R4, R2, R4, R7 ;  /* 0x0000000402047224 */ /* 0x000fe400078e0207 */
[----:B------:R-:W-:Y:S01]  /*12130*/  VIADD R7, R57, 0x52 ;  /* 0x0000005239077836 */ /* 0x000fe20000000000 */
[----:B------:R-:W-:-:S04]  /*12140*/  MOV R18, R6 ;  /* 0x0000000600127202 */ /* 0x000fc80000000f00 */
[----:B------:R-:W-:Y:S01]  /*12150*/  IABS R6, R7 ;  /* 0x0000000700067213 */ /* 0x000fe20000000000 */
[----:B------:R-:W-:Y:S01]  /*12160*/  @!P2 IMAD.MOV R18, RZ, RZ, -R18 ;  /* 0x000000ffff12a224 */ /* 0x000fe200078e0a12 */
[----:B------:R-:W-:-:S03]  /*12170*/  ISETP.GT.U32.AND P2, PT, R2, R4, PT ;  /* 0x000000040200720c */ /* 0x000fc60003f44070 */
[----:B------:R-:W-:Y:S02]  /*12180*/  IMAD.MOV.U32 R11, RZ, RZ, R6 ;  /* 0x000000ffff0b7224 */ /* 0x000fe400078e0006 */
[----:B------:R-:W-:Y:S01]  /*12190*/  @!P5 IMAD.IADD R5, R5, 0x1, -R2 ;  /* 0x000000010505d824 */ /* 0x000fe200078e0a02 */
[----:B------:R-:W-:Y:S01]  /*121a0*/  ISETP.GE.AND P5, PT, R7, RZ, PT ;  /* 0x000000ff0700720c */ /* 0x000fe20003fa6270 */
[----:B------:R-:W-:-:S04]  /*121b0*/  IMAD.HI.U32 R7, R0, R11, RZ ;  /* 0x0000000b00077227 */ /* 0x000fc800078e00ff */
[----:B------:R-:W-:Y:S02]  /*121c0*/  IMAD.MOV R7, RZ, RZ, -R7 ;  /* 0x000000ffff077224 */ /* 0x000fe400078e0a07 */
[----:B------:R-:W-:Y:S02]  /*121d0*/  IMAD.MOV.U32 R52, RZ, RZ, R5 ;  /* 0x000000ffff347224 */ /* 0x000fe400078e0005 */
[----:B------:R-:W-:Y:S02]  /*121e0*/  IMAD R7, R2, R7, R11 ;  /* 0x0000000702077224 */ /* 0x000fe400078e020b */
[----:B------:R-:W-:Y:S02]  /*121f0*/  @!P2 IMAD.IADD R4, R4, 0x1, -R2 ;  /* 0x000000010404a824 */ /* 0x000fe400078e0a02 */
[----:B------:R-:W-:Y:S01]  /*12200*/  @!P3 IMAD.MOV R52, RZ, RZ, -R52 ;  /* 0x000000ffff34b224 */ /* 0x000fe200078e0a34 */
[----:B------:R-:W-:Y:S02]  /*12210*/  ISETP.GT.U32.AND P3, PT, R2, R7, PT ;  /* 0x000000070200720c */ /* 0x000fe40003f64070 */
[----:B------:R-:W-:Y:S01]  /*12220*/  ISETP.GE.AND P4, PT, R10, RZ, PT ;  /* 0x000000ff0a00720c */ /* 0x000fe20003f86270 */
[----:B------:R-:W-:Y:S01]  /*12230*/  VIADD R10, R57, 0x53 ;  /* 0x00000053390a7836 */ /* 0x000fe20000000000 */
[----:B------:R-:W-:-:S04]  /*12240*/  ISETP.GT.U32.AND P2, PT, R2, R4, PT ;  /* 0x000000040200720c */ /* 0x000fc80003f44070 */
[----:B------:R-:W-:-:S05]  /*12250*/  IABS R6, R10 ;  /* 0x0000000a00067213 */ /* 0x000fca0000000000 */
[----:B------:R-:W-:Y:S01]  /*12260*/  IMAD.HI.U32 R5, R0, R6, RZ ;  /* 0x0000000600057227 */ /* 0x000fe200078e00ff */
[----:B------:R-:W-:-:S03]  /*12270*/  @!P3 IADD3 R7, PT, PT, R7, -R2, RZ ;  /* 0x800000020707b210 */ /* 0x000fc60007ffe0ff */
[----:B------:R-:W-:Y:S01]  /*12280*/  @!P2 IMAD.IADD R4, R4, 0x1, -R2 ;  /* 0x000000010404a824 */ /* 0x000fe200078e0a02 */
[----:B------:R-:W-:Y:S01]  /*12290*/  ISETP.GE.AND P2, PT, R10, RZ, PT ;  /* 0x000000ff0a00720c */ /* 0x000fe20003f46270 */
[----:B------:R-:W-:Y:S01]  /*122a0*/  IMAD.MOV R5, RZ, RZ, -R5 ;  /* 0x000000ffff057224 */ /* 0x000fe200078e0a05 */
[C---:B------:R-:W-:Y:S01]  /*122b0*/  ISETP.GT.U32.AND P3, PT, R2.reuse, R7, PT ;  /* 0x000000070200720c */ /* 0x040fe20003f64070 */
[----:B------:R-:W-:Y:S02]  /*122c0*/  VIADD R10, R57, 0x54 ;  /* 0x00000054390a7836 */ /* 0x000fe40000000000 */
[----:B------:R-:W-:Y:S02]  /*122d0*/  IMAD R6, R2, R5, R6 ;  /* 0x0000000502067224 */ /* 0x000fe400078e0206 */
        /* <DEDUP_REMOVED lines=8> */
[----:B------:R-:W-:Y:S02]  /*12360*/  IMAD R5, R2, R4, R5 ;  /* 0x0000000402057224 */ /* 0x000fe400078e0205 */
[----:B------:R-:W-:Y:S02]  /*12370*/  IMAD.MOV.U32 R10, RZ, RZ, R7 ;  /* 0x000000ffff0a7224 */ /* 0x000fe400078e0007 */
[----:B------:R-:W-:Y:S02]  /*12380*/  @!P4 IMAD.IADD R6, R6, 0x1, -R2 ;  /* 0x000000010606c824 */ /* 0x000fe400078e0a02 */
[----:B------:R-:W-:Y:S01]  /*12390*/  @!P5 IMAD.MOV R10, RZ, RZ, -R10 ;  /* 0x000000ffff0ad224 */ /* 0x000fe200078e0a0a */
[C---:B------:R-:W-:Y:S01]  /*123a0*/  ISETP.GT.U32.AND P5, PT, R2.reuse, R5, PT ;  /* 0x000000050200720c */ /* 0x040fe20003fa4070 */
[----:B------:R-:W-:Y:S01]  /*123b0*/  VIADD R11, R57, 0x55 ;  /* 0x00000055390b7836 */ /* 0x000fe20000000000 */
[----:B------:R-:W-:-:S04]  /*123c0*/  ISETP.GT.U32.AND P4, PT, R2, R6, PT ;  /* 0x000000060200720c */ /* 0x000fc80003f84070 */
[----:B------:R-:W-:-:S05]  /*123d0*/  IABS R4, R11 ;  /* 0x0000000b00047213 */ /* 0x000fca0000000000 */
[----:B------:R-:W-:Y:S02]  /*123e0*/  IMAD.MOV.U32 R7, RZ, RZ, R4 ;  /* 0x000000ffff077224 */ /* 0x000fe400078e0004 */
[----:B------:R-:W-:Y:S02]  /*123f0*/  @!P5 IMAD.IADD R5, R5, 0x1, -R2 ;  /* 0x000000010505d824 */ /* 0x000fe400078e0a02 */
[----:B------:R-:W-:-:S03]  /*12400*/  IMAD.HI.U32 R4, R0, R7, RZ ;  /* 0x0000000700047227 */ /* 0x000fc600078e00ff */
[----:B------:R-:W-:Y:S01]  /*12410*/  ISETP.GT.U32.AND P5, PT, R2, R5, PT ;  /* 0x000000050200720c */ /* 0x000fe20003fa4070 */
[----:B------:R-:W-:Y:S01]  /*12420*/  @!P4 IMAD.IADD R6, R6, 0x1, -R2 ;  /* 0x000000010606c824 */ /* 0x000fe200078e0a02 */
[----:B------:R-:W-:Y:S01]  /*12430*/  ISETP.GE.AND P4, PT, R11, RZ, PT ;  /* 0x000000ff0b00720c */ /* 0x000fe20003f86270 */
[----:B------:R-:W-:Y:S02]  /*12440*/  IMAD.MOV R4, RZ, RZ, -R4 ;  /* 0x000000ffff047224 */ /* 0x000fe400078e0a04 */
[----:B------:R-:W-:Y:S02]  /*12450*/  VIADD R11, R57, 0x56 ;  /* 0x00000056390b7836 */ /* 0x000fe40000000000 */
[----:B------:R-:W-:-:S03]  /*12460*/  IMAD R4, R2, R4, R7 ;  /* 0x0000000402047224 */ /* 0x000fc600078e0207 */
[----:B------:R-:W-:Y:S02]  /*12470*/  IABS R7, R11 ;  /* 0x0000000b00077213 */ /* 0x000fe40000000000 */
[----:B------:R-:W-:Y:S01]  /*12480*/  @!P2 IADD3 R6, PT, PT, -R6, RZ, RZ ;  /* 0x000000ff0606a210 */ /* 0x000fe20007ffe1ff */
[----:B------:R-:W-:Y:S01]  /*12490*/  @!P5 IMAD.IADD R5, R5, 0x1, -R2 ;  /* 0x000000010505d824 */ /* 0x000fe200078e0a02 */
[----:B------:R-:W-:Y:S01]  /*124a0*/  ISETP.GT.U32.AND P2, PT, R2, R4, PT ;  /* 0x000000040200720c */ /* 0x000fe20003f44070 */
[----:B------:R-:W-:Y:S01]  /*124b0*/  IMAD.MOV.U32 R13, RZ, RZ, R7 ;  /* 0x000000ffff0d7224 */ /* 0x000fe200078e0007 */
[----:B------:R-:W-:-:S03]  /*124c0*/  ISETP.GE.AND P5, PT, R11, RZ, PT ;  /* 0x000000ff0b00720c */ /* 0x000fc60003fa6270 */
[----:B------:R-:W-:-:S04]  /*124d0*/  IMAD.HI.U32 R11, R0, R13, RZ ;  /* 0x0000000d000b7227 */ /* 0x000fc800078e00ff */
[----:B------:R-:W-:Y:S02]  /*124e0*/  IMAD.MOV R11, RZ, RZ, -R11 ;  /* 0x000000ffff0b7224 */ /* 0x000fe400078e0a0b */
[----:B------:R-:W-:Y:S02]  /*124f0*/  IMAD.MOV.U32 R44, RZ, RZ, R5 ;  /* 0x000000ffff2c7224 */ /* 0x000fe400078e0005 */
[----:B------:R-:W-:Y:S02]  /*12500*/  IMAD R11, R2, R11, R13 ;  /* 0x0000000b020b7224 */ /* 0x000fe400078e020d */
[----:B------:R-:W-:Y:S02]  /*12510*/  @!P2 IMAD.IADD R4, R4, 0x1, -R2 ;  /* 0x000000010404a824 */ /* 0x000fe400078e0a02 */
[----:B------:R-:W-:Y:S01]  /*12520*/  @!P3 IMAD.MOV R44, RZ, RZ, -R44 ;  /* 0x000000ffff2cb224 */ /* 0x000fe200078e0a2c */
[C---:B------:R-:W-:Y:S01]  /*12530*/  ISETP.GT.U32.AND P3, PT, R2.reuse, R11, PT ;  /* 0x0000000b0200720c */ /* 0x040fe20003f64070 */
[----:B------:R-:W-:Y:S01]  /*12540*/  VIADD R12, R57, 0x57 ;  /* 0x00000057390c7836 */ /* 0x000fe20000000000 */
[----:B------:R-:W-:-:S04]  /*12550*/  ISETP.GT.U32.AND P2, PT, R2, R4, PT ;  /* 0x000000040200720c */ /* 0x000fc80003f44070 */
[----:B------:R-:W-:-:S05]  /*12560*/  IABS R7, R12 ;  /* 0x0000000c00077213 */ /* 0x000fca0000000000 */
[----:B------:R-:W-:-:S04]  /*12570*/  IMAD.HI.U32 R5, R0, R7, RZ ;  /* 0x0000000700057227 */ /* 0x000fc800078e00ff */
[--C-:B------:R-:W-:Y:S02]  /*12580*/  @!P3 IMAD.IADD R11, R11, 0x1, -R2.reuse ;  /* 0x000000010b0bb824 */ /* 0x100fe400078e0a02 */
[----:B------:R-:W-:Y:S01]  /*12590*/  @!P2 IMAD.IADD R4, R4, 0x1, -R2 ;  /* 0x000000010404a824 */ /* 0x000fe200078e0a02 */
[----:B------:R-:W-:Y:S01]  /*125a0*/  ISETP.GE.AND P2, PT, R12, RZ, PT ;  /* 0x000000ff0c00720c */ /* 0x000fe20003f46270 */
[----:B------:R-:W-:Y:S01]  /*125b0*/  IMAD.MOV R5, RZ, RZ, -R5 ;  /* 0x000000ffff057224 */ /* 0x000fe200078e0a05 */
[C---:B------:R-:W-:Y:S01]  /*125c0*/  ISETP.GT.U32.AND P3, PT, R2.reuse, R11, PT ;  /* 0x0000000b0200720c */ /* 0x040fe20003f64070 */
[----:B------:R-:W-:Y:S01]  /*125d0*/  VIADD R12, R57, 0x58 ;  /* 0x00000058390c7836 */ /* 0x000fe20000000000 */
[----:B------:R-:W-:Y:S01]  /*125e0*/  MOV R15, R4 ;  /* 0x00000004000f7202 */ /* 0x000fe20000000f00 */
[----:B------:R-:W-:-:S03]  /*125f0*/  IMAD R7, R2, R5, R7 ;  /* 0x0000000502077224 */ /* 0x000fc600078e0207 */
[----:B------:R-:W-:Y:S01]  /*12600*/  IABS R5, R12 ;  /* 0x0000000c00057213 */ /* 0x000fe20000000000 */
[----:B------:R-:W-:Y:S01]  /*12610*/  @!P4 IMAD.MOV R15, RZ, RZ, -R15 ;  /* 0x000000ffff0fc224 */ /* 0x000fe200078e0a0f */
[----:B------:R-:W-:-:S03]  /*12620*/  ISETP.GT.U32.AND P4, PT, R2, R7, PT ;  /* 0x000000070200720c */ /* 0x000fc60003f84070 */
        /* <DEDUP_REMOVED lines=19> */
[----:B------:R-:W-:Y:S02]  /*12760*/  VIADD R11, R57, 0x5a ;  /* 0x0000005a390b7836 */ /* 0x000fe40000000000 */
[----:B------:R-:W-:-:S03]  /*12770*/  IMAD.MOV.U32 R32, RZ, RZ, R7 ;  /* 0x000000ffff207224 */ /* 0x000fc600078e0007 */
[----:B------:R-:W-:Y:S02]  /*12780*/  IABS R7, R11 ;  /* 0x0000000b00077213 */ /* 0x000fe40000000000 */
[----:B------:R-:W-:Y:S02]  /*12790*/  @!P2 IADD3 R32, PT, PT, -R32, RZ, RZ ;  /* 0x000000ff2020a210 */ /* 0x000fe40007ffe1ff */
[----:B------:R-:W-:Y:S01]  /*127a0*/  ISETP.GT.U32.AND P2, PT, R2, R4, PT ;  /* 0x000000040200720c */ /* 0x000fe20003f44070 */
        /* <DEDUP_REMOVED lines=28> */
[--C-:B------:R-:W-:Y:S02]  /*12970*/  @!P3 IMAD.IADD R11, R11, 0x1, -R2.reuse ;  /* 0x000000010b0bb824 */ /* 0x100fe400078e0a02 */
[----:B------:R-:W-:Y:S02]  /*12980*/  IMAD R5, R2, R4, R5 ;  /* 0x0000000402057224 */ /* 0x000fe400078e0205 */
[----:B------:R-:W-:Y:S01]  /*12990*/  IMAD.MOV.U32 R28, RZ, RZ, R11 ;  /* 0x000000ffff1c7224 */ /* 0x000fe200078e000b */
[----:B------:R-:W-:Y:S01]  /*129a0*/  ISETP.GE.AND P3, PT, R12, RZ, PT ;  /* 0x000000ff0c00720c */ /* 0x000fe20003f66270 */
        /* <DEDUP_REMOVED lines=14> */
[----:B------:R-:W-:Y:S02]  /*12a90*/  IMAD R4, R2, R4, R11 ;  /* 0x0000000402047224 */ /* 0x000fe400078e020b */
[----:B------:R-:W-:Y:S01]  /*12aa0*/  IMAD.MOV.U32 R11, RZ, RZ, R7 ;  /* 0x000000ffff0b7224 */ /* 0x000fe200078e0007 */
[----:B------:R-:W-:-:S04]  /*12ab0*/  IABS R7, R12 ;  /* 0x0000000c00077213 */ /* 0x000fc80000000000 */
[----:B------:R-:W-:Y:S01]  /*12ac0*/  @!P2 IADD3 R11, PT, PT, -R11, RZ, RZ ;  /* 0x000000ff0b0ba210 */ /* 0x000fe20007ffe1ff */
[----:B------:R-:W-:Y:S01]  /*12ad0*/  IMAD.MOV.U32 R14, RZ, RZ, R7 ;  /* 0x000000ffff0e7224 */ /* 0x000fe200078e0007 */
[----:B------:R-:W-:Y:S01]  /*12ae0*/  ISETP.GT.U32.AND P2, PT, R2, R4, PT ;  /* 0x000000040200720c */ /* 0x000fe20003f44070 */
        /* <DEDUP_REMOVED lines=14> */
[----:B------:R-:W-:Y:S02]  /*12bd0*/  @!P2 IMAD.IADD R4, R4, 0x1, -R2 ;  /* 0x000000010404a824 */ /* 0x000fe400078e0a02 */
[----:B------:R-:W-:Y:S01]  /*12be0*/  IMAD.MOV R5, RZ, RZ, -R5 ;  /* 0x000000ffff057224 */ /* 0x000fe200078e0a05 */
[----:B------:R-:W-:Y:S01]  /*12bf0*/  ISETP.GE.AND P2, PT, R13, RZ, PT ;  /* 0x000000ff0d00720c */ /* 0x000fe20003f46270 */
[----:B------:R-:W-:Y:S01]  /*12c00*/  VIADD R13, R57, 0x60 ;  /* 0x00000060390d7836 */ /* 0x000fe20000000000 */
[C---:B------:R-:W-:Y:S01]  /*12c10*/  ISETP.GT.U32.AND P3, PT, R2.reuse, R12, PT ;  /* 0x0000000c0200720c */ /* 0x040fe20003f64070 */
[----:B------:R-:W-:Y:S01]  /*12c20*/  IMAD R7, R2, R5, R7 ;  /* 0x0000000502077224 */ /* 0x000fe200078e0207 */
[----:B------:R-:W-:Y:S02]  /*12c30*/  MOV R51, R4 ;  /* 0x0000000400337202 */ /* 0x000fe40000000f00 */
[----:B------:R-:W-:-:S03]  /*12c40*/  IABS R5, R13 ;  /* 0x0000000d00057213 */ /* 0x000fc60000000000 */
[----:B------:R-:W-:Y:S01]  /*12c50*/  @!P4 IMAD.MOV R51, RZ, RZ, -R51 ;  /* 0x000000ffff33c224 */ /* 0x000fe200078e0a33 */
[----:B------:R-:W-:Y:S01]  /*12c60*/  ISETP.GT.U32.AND P4, PT, R2, R7, PT ;  /* 0x000000070200720c */ /* 0x000fe20003f84070 */
[----:B------:R-:W-:-:S04]  /*12c70*/  IMAD.HI.U32 R4, R0, R5, RZ ;  /* 0x0000000500047227 */ /* 0x000fc800078e00ff */
[----:B------:R-:W-:Y:S01]  /*12c80*/  @!P3 IMAD.IADD R12, R12, 0x1, -R2 ;  /* 0x000000010c0cb824 */ /* 0x000fe200078e0a02 */
[----:B------:R-:W-:Y:S01]  /*12c90*/  ISETP.GE.AND P3, PT, R13, RZ, PT ;  /* 0x000000ff0d00720c */ /* 0x000fe20003f66270 */
[----:B------:R-:W-:Y:S02]  /*12ca0*/  IMAD.MOV R4, RZ, RZ, -R4 ;  /* 0x000000ffff047224 */ /* 0x000fe400078e0a04 */
[----:B------:R-:W-:Y:S02]  /*12cb0*/  VIADD R13, R57, 0x61 ;  /* 0x00000061390d7836 */ /* 0x000fe40000000000 */
[----:B------:R-:W-:Y:S02]  /*12cc0*/  IMAD R5, R2, R4, R5 ;  /* 0x0000000402057224 */ /* 0x000fe400078e0205 */
[----:B------:R-:W-:Y:S01]  /*12cd0*/  @!P4 IMAD.IADD R7, R7, 0x1, -R2 ;  /* 0x000000010707c824 */ /* 0x000fe200078e0a02 */
[----:B------:R-:W-:Y:S01]  /*12ce0*/  IABS R4, R13 ;  /* 0x0000000d00047213 */ /* 0x000fe20000000000 */
[----:B------:R-:W-:-:S03]  /*12cf0*/  IMAD.MOV.U32 R30, RZ, RZ, R12 ;  /* 0x000000ffff1e7224 */ /* 0x000fc600078e000c */
[C---:B------:R-:W-:Y:S01]  /*12d00*/  ISETP.GT.U32.AND P4, PT, R2.reuse, R7, PT ;  /* 0x000000070200720c */ /* 0x040fe20003f84070 */
[----:B------:R-:W-:Y:S01]  /*12d10*/  @!P5 IMAD.MOV R30, RZ, RZ, -R30 ;  /* 0x000000ffff1ed224 */ /* 0x000fe200078e0a1e */
[----:B------:R-:W-:Y:S01]  /*12d20*/  ISETP.GT.U32.AND P5, PT, R2, R5, PT ;  /* 0x000000050200720c */ /* 0x000fe20003fa4070 */
[----:B------:R-:W-:-:S04]  /*12d30*/  IMAD.MOV.U32 R12, RZ, RZ, R4 ;  /* 0x000000ffff0c7224 */ /* 0x000fc800078e0004 */
[----:B------:R-:W-:-:S04]  /*12d40*/  IMAD.HI.U32 R4, R0, R12, RZ ;  /* 0x0000000c00047227 */ /* 0x000fc800078e00ff */
[----:B------:R-:W-:Y:S02]  /*12d50*/  IMAD.MOV R4, RZ, RZ, -R4 ;  /* 0x000000ffff047224 */ /* 0x000fe400078e0a04 */
[----:B------:R-:W-:Y:S02]  /*12d60*/  @!P4 IMAD.IADD R7, R7, 0x1, -R2 ;  /* 0x000000010707c824 */ /* 0x000fe400078e0a02 */
[C---:B------:R-:W-:Y:S02]  /*12d70*/  IMAD R4, R2.reuse, R4, R12 ;  /* 0x0000000402047224 */ /* 0x040fe400078e020c */
[----:B------:R-:W-:Y:S02]  /*12d80*/  @!P5 IMAD.IADD R5, R5, 0x1, -R2 ;  /* 0x000000010505d824 */ /* 0x000fe400078e0a02 */
[----:B------:R-:W-:Y:S02]  /*12d90*/  VIADD R12, R57, 0x62 ;  /* 0x00000062390c7836 */ /* 0x000fe40000000000 */
[----:B------:R-:W-:Y:S01]  /*12da0*/  IMAD.MOV.U32 R46, RZ, RZ, R7 ;  /* 0x000000ffff2e7224 */ /* 0x000fe200078e0007 */
[----:B------:R-:W-:-:S02]  /*12db0*/  ISETP.GT.U32.AND P5, PT, R2, R5, PT ;  /* 0x000000050200720c */ /* 0x000fc40003fa4070 */
[----:B------:R-:W-:Y:S02]  /*12dc0*/  IABS R7, R12 ;  /* 0x0000000c00077213 */ /* 0x000fe40000000000 */
[----:B------:R-:W-:Y:S02]  /*12dd0*/  @!P2 IADD3 R46, PT, PT, -R46, RZ, RZ ;  /* 0x000000ff2e2ea210 */ /* 0x000fe40007ffe1ff */
[----:B------:R-:W-:Y:S01]  /*12de0*/  ISETP.GT.U32.AND P2, PT, R2, R4, PT ;  /* 0x000000040200720c */ /* 0x000fe20003f44070 */
[----:B------:R-:W-:Y:S01]  /*12df0*/  IMAD.MOV.U32 R14, RZ, RZ, R7 ;  /* 0x000000ffff0e7224 */ /* 0x000fe200078e0007 */
[----:B------:R-:W-:-:S03]  /*12e00*/  ISETP.GE.AND P4, PT, R13, RZ, PT ;  /* 0x000000ff0d00720c */ /* 0x000fc60003f86270 */
[----:B------:R-:W-:-:S04]  /*12e10*/  IMAD.HI.U32 R13, R0, R14, RZ ;  /* 0x0000000e000d7227 */ /* 0x000fc800078e00ff */
[----:B------:R-:W-:Y:S02]  /*12e20*/  @!P5 IMAD.IADD R5, R5, 0x1, -R2 ;  /* 0x000000010505d824 */ /* 0x000fe400078e0a02 */
[----:B------:R-:W-:Y:S02]  /*12e30*/  IMAD.MOV R13, RZ, RZ, -R13 ;  /* 0x000000ffff0d7224 */ /* 0x000fe400078e0a0d */
[----:B------:R-:W-:Y:S02]  /*12e40*/  IMAD.MOV.U32 R58, RZ, RZ, R5 ;  /* 0x000000ffff3a7224 */ /* 0x000fe400078e0005 */
[----:B------:R-:W-:Y:S02]  /*12e50*/  IMAD R13, R2, R13, R14 ;  /* 0x0000000d020d7224 */ /* 0x000fe400078e020e */
[----:B------:R-:W-:Y:S02]  /*12e60*/  @!P2 IMAD.IADD R4, R4, 0x1, -R2 ;  /* 0x000000010404a824 */ /* 0x000fe400078e0a02 */
[----:B------:R-:W-:Y:S01]  /*12e70*/  @!P3 IMAD.MOV R58, RZ, RZ, -R58 ;  /* 0x000000ffff3ab224 */ /* 0x000fe200078e0a3a */
[----:B------:R-:W-:-:S02]  /*12e80*/  ISETP.GT.U32.AND P3, PT, R2, R13, PT ;  /* 0x0000000d0200720c */ /* 0x000fc40003f64070 */
[----:B------:R-:W-:Y:S01]  /*12e90*/  ISETP.GE.AND P5, PT, R12, RZ, PT ;  /* 0x000000ff0c00720c */ /* 0x000fe20003fa6270 */
[----:B------:R-:W-:Y:S01]  /*12ea0*/  VIADD R12, R57, 0x63 ;  /* 0x00000063390c7836 */ /* 0x000fe20000000000 */
[----:B------:R-:W-:-:S04]  /*12eb0*/  ISETP.GT.U32.AND P2, PT, R2, R4, PT ;  /* 0x000000040200720c */ /* 0x000fc80003f44070 */
[----:B------:R-:W-:Y:S01]  /*12ec0*/  IABS R7, R12 ;  /* 0x0000000c00077213 */ /* 0x000fe20000000000 */
[----:B------:R-:W-:-:S04]  /*12ed0*/  VIADD R14, R57, 0x64 ;  /* 0x00000064390e7836 */ /* 0x000fc80000000000 */
[----:B------:R-:W-:-:S04]  /*12ee0*/  IMAD.HI.U32 R5, R0, R7, RZ ;  /* 0x0000000700057227 */ /* 0x000fc800078e00ff */
[--C-:B------:R-:W-:Y:S02]  /*12ef0*/  @!P3 IMAD.IADD R13, R13, 0x1, -R2.reuse ;  /* 0x000000010d0db824 */ /* 0x100fe400078e0a02 */
[----:B------:R-:W-:Y:S02]  /*12f00*/  @!P2 IMAD.IADD R4, R4, 0x1, -R2 ;  /* 0x000000010404a824 */ /* 0x000fe400078e0a02 */
[----:B------:R-:W-:Y:S01]  /*12f10*/  IMAD.MOV R5, RZ, RZ, -R5 ;  /* 0x000000ffff057224 */ /* 0x000fe200078e0a05 */
[----:B------:R-:W-:Y:S02]  /*12f20*/  ISETP.GT.U32.AND P3, PT, R2, R13, PT ;  /* 0x0000000d0200720c */ /* 0x000fe40003f64070 */
[----:B------:R-:W-:Y:S01]  /*12f30*/  ISETP.GE.AND P2, PT, R12, RZ, PT ;  /* 0x000000ff0c00720c */ /* 0x000fe20003f46270 */
[----:B------:R-:W-:Y:S01]  /*12f40*/  IMAD R7, R2, R5, R7 ;  /* 0x0000000502077224 */ /* 0x000fe200078e0207 */
[----:B------:R-:W-:Y:S02]  /*12f50*/  MOV R12, R4 ;  /* 0x00000004000c7202 */ /* 0x000fe40000000f00 */
        /* <DEDUP_REMOVED lines=9> */
[----:B------:R-:W-:Y:S02]  /*12ff0*/  VIADD R14, R57, 0x65 ;  /* 0x00000065390e7836 */ /* 0x000fe40000000000 */
[----:B------:R-:W-:-:S02]  /*13000*/  @!P4 IMAD.IADD R7, R7, 0x1, -R2 ;  /* 0x000000010707c824 */ /* 0x000fc400078e0a02 */
[----:B------:R-:W-:Y:S01]  /*13010*/  @!P5 IMAD.MOV R34, RZ, RZ, -R34 ;  /* 0x000000ffff22d224 */ /* 0x000fe200078e0a22 */
[C---:B------:R-:W-:Y:S02]  /*13020*/  ISETP.GT.U32.AND P5, PT, R2.reuse, R5, PT ;  /* 0x000000050200720c */ /* 0x040fe40003fa4070 */
[----:B------:R-:W-:Y:S02]  /*13030*/  IABS R4, R14 ;  /* 0x0000000e00047213 */ /* 0x000fe40000000000 */
[----:B------:R-:W-:-:S03]  /*13040*/  ISETP.GT.U32.AND P4, PT, R2, R7, PT ;  /* 0x000000070200720c */ /* 0x000fc60003f84070 */
        /* <DEDUP_REMOVED lines=18> */
[----:B------:R-:W-:Y:S02]  /*13170*/  @!P2 IMAD.IADD R4, R4, 0x1, -R2 ;  /* 0x000000010404a824 */ /* 0x000fe400078e0a02 */
[----:B------:R-:W-:Y:S01]  /*13180*/  IMAD R13, R2, R13, R17 ;  /* 0x0000000d020d7224 */ /* 0x000fe200078e0211 */
[----:B------:R-:W-:Y:S01]  /*13190*/  ISETP.GE.AND P4, PT, R14, RZ, PT ;  /* 0x000000ff0e00720c */ /* 0x000fe20003f86270 */
        /* <DEDUP_REMOVED lines=11> */
[----:B------:R-:W-:Y:S01]  /*13250*/  MOV R36, R4 ;  /* 0x0000000400247202 */ /* 0x000fe20000000f00 */
[C---:B------:R-:W-:Y:S01]  /*13260*/  IMAD R7, R2.reuse, R5, R7 ;  /* 0x0000000502077224 */ /* 0x040fe200078e0207 */
[C---:B------:R-:W-:Y:S02]  /*13270*/  ISETP.GT.U32.AND P3, PT, R2.reuse, R13, PT ;  /* 0x0000000d0200720c */ /* 0x040fe40003f64070 */
[----:B------:R-:W-:Y:S01]  /*13280*/  IABS R5, R14 ;  /* 0x0000000e00057213 */ /* 0x000fe20000000000 */
[----:B------:R-:W-:Y:S01]  /*13290*/  @!P4 IMAD.MOV R36, RZ, RZ, -R36 ;  /* 0x000000ffff24c224 */ /* 0x000fe200078e0a24 */
[----:B------:R-:W-:-:S03]  /*132a0*/  ISETP.GT.U32.AND P4, PT, R2, R7, PT ;  /* 0x000000070200720c */ /* 0x000fc60003f84070 */
        /* <DEDUP_REMOVED lines=19> */
[----:B------:R-:W-:Y:S02]  /*133e0*/  IMAD.MOV.U32 R62, RZ, RZ, R7 ;  /* 0x000000ffff3e7224 */ /* 0x000fe400078e0007 */
[----:B------:R-:W-:-:S03]  /*133f0*/  VIADD R13, R57, 0x6a ;  /* 0x0000006a390d7836 */ /* 0x000fc60000000000 */
[----:B------:R-:W-:Y:S02]  /*13400*/  @!P2 IADD3 R62, PT, PT, -R62, RZ, RZ ;  /* 0x000000ff3e3ea210 */ /* 0x000fe40007ffe1ff */
[----:B------:R-:W-:Y:S02]  /*13410*/  ISETP.GT.U32.AND P2, PT, R2, R4, PT ;  /* 0x000000040200720c */ /* 0x000fe40003f44070 */
[----:B------:R-:W-:Y:S01]  /*13420*/  IABS R7, R13 ;  /* 0x0000000d00077213 */ /* 0x000fe20000000000 */
[----:B------:R-:W-:Y:S01]  /*13430*/  @!P5 IMAD.IADD R5, R5, 0x1, -R2 ;  /* 0x000000010505d824 */ /* 0x000fe200078e0a02 */
[----:B------:R-:W-:-:S03]  /*13440*/  ISETP.GE.AND P5, PT, R13, RZ, PT ;  /* 0x000000ff0d00720c */ /* 0x000fc60003fa6270 */
[----:B------:R-:W-:-:S04]  /*13450*/  IMAD.MOV.U32 R19, RZ, RZ, R7 ;  /* 0x000000ffff137224 */ /* 0x000fc800078e0007 */
[----:B------:R-:W-:-:S04]  /*13460*/  IMAD.HI.U32 R13, R0, R19, RZ ;  /* 0x00000013000d7227 */ /* 0x000fc800078e00ff */
[----:B------:R-:W-:Y:S02]  /*13470*/  @!P2 IMAD.IADD R4, R4, 0x1, -R2 ;  /* 0x000000010404a824 */ /* 0x000fe400078e0a02 */
[----:B------:R-:W-:Y:S01]  /*13480*/  IMAD.MOV R13, RZ, RZ, -R13 ;  /* 0x000000ffff0d7224 */ /* 0x000fe200078e0a0d */
[----:B------:R-:W-:Y:S01]  /*13490*/  ISETP.GE.AND P4, PT, R14, RZ, PT ;  /* 0x000000ff0e00720c */ /* 0x000fe20003f86270 */
[----:B------:R-:W-:Y:S01]  /*134a0*/  IMAD.MOV.U32 R31, RZ, RZ, R5 ;  /* 0x000000ffff1f7224 */ /* 0x000fe200078e0005 */
[C---:B------:R-:W-:Y:S01]  /*134b0*/  ISETP.GT.U32.AND P2, PT, R2.reuse, R4, PT ;  /* 0x000000040200720c */ /* 0x040fe20003f44070 */
[C---:B------:R-:W-:Y:S02]  /*134c0*/  IMAD R13, R2.reuse, R13, R19 ;  /* 0x0000000d020d7224 */ /* 0x040fe400078e0213 */
[----:B------:R-:W-:Y:S02]  /*134d0*/  VIADD R14, R57, 0x6b ;  /* 0x0000006b390e7836 */ /* 0x000fe40000000000 */
[----:B------:R-:W-:Y:S01]  /*134e0*/  @!P3 IMAD.MOV R31, RZ, RZ, -R31 ;  /* 0x000000ffff1fb224 */ /* 0x000fe200078e0a1f */
[----:B------:R-:W-:-:S02]  /*134f0*/  ISETP.GT.U32.AND P3, PT, R2, R13, PT ;  /* 0x0000000d0200720c */ /* 0x000fc40003f64070 */
[----:B------:R-:W-:-:S05]  /*13500*/  IABS R7, R14 ;  /* 0x0000000e00077213 */ /* 0x000fca0000000000 */
[----:B------:R-:W-:-:S04]  /*13510*/  IMAD.HI.U32 R5, R0, R7, RZ ;  /* 0x0000000700057227 */ /* 0x000fc800078e00ff */
[--C-:B------:R-:W-:Y:S02]  /*13520*/  @!P2 IMAD.IADD R4, R4, 0x1, -R2.reuse ;  /* 0x000000010404a824 */ /* 0x100fe400078e0a02 */
[----:B------:R-:W-:Y:S01]  /*13530*/  IMAD.MOV R5, RZ, RZ, -R5 ;  /* 0x000000ffff057224 */ /* 0x000fe200078e0a05 */
[----:B------:R-:W-:Y:S01]  /*13540*/  ISETP.GE.AND P2, PT, R14, RZ, PT ;  /* 0x000000ff0e00720c */ /* 0x000fe20003f46270 */
[----:B------:R-:W-:Y:S01]  /*13550*/  VIADD R19, R57, 0x6c ;  /* 0x0000006c39137836 */ /* 0x000fe20000000000 */
[----:B------:R-:W-:Y:S01]  /*13560*/  MOV R14, R4 ;  /* 0x00000004000e7202 */ /* 0x000fe20000000f00 */
[----:B------:R-:W-:Y:S02]  /*13570*/  @!P3 IMAD.IADD R13, R13, 0x1, -R2 ;  /* 0x000000010d0db824 */ /* 0x000fe400078e0a02 */
[C---:B------:R-:W-:Y:S01]  /*13580*/  IMAD R5, R2.reuse, R5, R7 ;  /* 0x0000000502057224 */ /* 0x040fe200078e0207 */
[----:B------:R-:W-:Y:S01]  /*13590*/  IABS R7, R19 ;  /* 0x0000001300077213 */ /* 0x000fe20000000000 */
[----:B------:R-:W-:Y:S01]  /*135a0*/  @!P4 IMAD.MOV R14, RZ, RZ, -R14 ;  /* 0x000000ffff0ec224 */ /* 0x000fe200078e0a0e */
[----:B------:R-:W-:-:S02]  /*135b0*/  ISETP.GT.U32.AND P3, PT, R2, R13, PT ;  /* 0x0000000d0200720c */ /* 0x000fc40003f64070 */
[----:B------:R-:W-:Y:S01]  /*135c0*/  ISETP.GT.U32.AND P4, PT, R2, R5, PT ;  /* 0x000000050200720c */ /* 0x000fe20003f84070 */
[----:B------:R-:W-:-:S04]  /*135d0*/  IMAD.HI.U32 R4, R0, R7, RZ ;  /* 0x0000000700047227 */ /* 0x000fc800078e00ff */
[----:B------:R-:W-:-:S04]  /*135e0*/  IMAD.MOV R4, RZ, RZ, -R4 ;  /* 0x000000ffff047224 */ /* 0x000fc800078e0a04 */
[C---:B------:R-:W-:Y:S02]  /*135f0*/  IMAD R7, R2.reuse, R4, R7 ;  /* 0x0000000402077224 */ /* 0x040fe400078e0207 */
[--C-:B------:R-:W-:Y:S02]  /*13600*/  @!P3 IMAD.IADD R13, R13, 0x1, -R2.reuse ;  /* 0x000000010d0db824 */ /* 0x100fe400078e0a02 */
[----:B------:R-:W-:Y:S02]  /*13610*/  @!P4 IMAD.IADD R5, R5, 0x1, -R2 ;  /* 0x000000010505c824 */ /* 0x000fe400078e0a02 */
[----:B------:R-:W-:Y:S01]  /*13620*/  @!P5 IMAD.MOV R13, RZ, RZ, -R13 ;  /* 0x000000ffff0dd224 */ /* 0x000fe200078e0a0d */
[C---:B------:R-:W-:Y:S02]  /*13630*/  ISETP.GT.U32.AND P5, PT, R2.reuse, R7, PT ;  /* 0x000000070200720c */ /* 0x040fe40003fa4070 */
[----:B------:R-:W-:Y:S02]  /*13640*/  IABS R4, R20 ;  /* 0x0000001400047213 */ /* 0x000fe40000000000 */
[----:B------:R-:W-:-:S02]  /*13650*/  ISETP.GT.U32.AND P4, PT, R2, R5, PT ;  /* 0x000000050200720c */ /* 0x000fc40003f84070 */
[----:B------:R-:W-:Y:S01]  /*13660*/  ISETP.GE.AND P3, PT, R19, RZ, PT ;  /* 0x000000ff1300720c */ /* 0x000fe20003f66270 */
[----:B------:R-:W-:-:S04]  /*13670*/  IMAD.MOV.U32 R19, RZ, RZ, R4 ;  /* 0x000000ffff137224 */ /* 0x000fc800078e0004 */
[----:B------:R-:W-:-:S04]  /*13680*/  IMAD.HI.U32 R4, R0, R19, RZ ;  /* 0x0000001300047227 */ /* 0x000fc800078e00ff */
[----:B------:R-:W-:Y:S02]  /*13690*/  @!P5 IMAD.IADD R7, R7, 0x1, -R2 ;  /* 0x000000010707d824 */ /* 0x000fe400078e0a02 */
[----:B------:R-:W-:Y:S02]  /*136a0*/  IMAD.MOV R4, RZ, RZ, -R4 ;  /* 0x000000ffff047224 */ /* 0x000fe400078e0a04 */
[----:B------:R-:W-:Y:S01]  /*136b0*/  @!P4 IMAD.IADD R5, R5, 0x1, -R2 ;  /* 0x000000010505c824 */ /* 0x000fe200078e0a02 */
[----:B------:R-:W-:Y:S01]  /*136c0*/  ISETP.GE.AND P4, PT, R20, RZ, PT ;  /* 0x000000ff1400720c */ /* 0x000fe20003f86270 */
[----:B------:R-:W-:Y:S01]  /*136d0*/  VIADD R20, R57, 0x6e ;  /* 0x0000006e39147836 */ /* 0x000fe20000000000 */
[C---:B------:R-:W-:Y:S01]  /*136e0*/  ISETP.GT.U32.AND P5, PT, R2.reuse, R7, PT ;  /* 0x000000070200720c */ /* 0x040fe20003fa4070 */
[----:B------:R-:W-:Y:S02]  /*136f0*/  IMAD R4, R2, R4, R19 ;  /* 0x0000000402047224 */ /* 0x000fe400078e0213 */
[----:B------:R-:W-:Y:S01]  /*13700*/  @!P2 IMAD.MOV R5, RZ, RZ, -R5 ;  /* 0x000000ffff05a224 */ /* 0x000fe200078e0a05 */
[----:B------:R-:W-:-:S02]  /*13710*/  IABS R19, R20 ;  /* 0x0000001400137213 */ /* 0x000fc40000000000 */
[----:B------:R-:W-:-:S03]  /*13720*/  ISETP.GT.U32.AND P2, PT, R2, R4, PT ;  /* 0x000000040200720c */ /* 0x000fc60003f44070 */
[----:B------:R-:W-:-:S04]  /*13730*/  IMAD.MOV.U32 R33, RZ, RZ, R19 ;  /* 0x000000ffff217224 */ /* 0x000fc800078e0013 */
[----:B------:R-:W-:Y:S01]  /*13740*/  @!P5 IADD3 R7, PT, PT, R7, -R2, RZ ;  /* 0x800000020707d210 */ /* 0x000fe20007ffe0ff */
[----:B------:R-:W-:Y:S01]  /*13750*/  IMAD.HI.U32 R24, R0, R33, RZ ;  /* 0x0000002100187227 */ /* 0x000fe200078e00ff */
[----:B------:R-:W-:-:S03]  /*13760*/  ISETP.GE.AND P5, PT, R20, RZ, PT ;  /* 0x000000ff1400720c */ /* 0x000fc60003fa6270 */
[----:B------:R-:W-:Y:S02]  /*13770*/  VIADD R20, R57, 0x6f ;  /* 0x0000006f39147836 */ /* 0x000fe40000000000 */
[----:B------:R-:W-:Y:S02]  /*13780*/  IMAD.MOV R24, RZ, RZ, -R24 ;  /* 0x000000ffff187224 */ /* 0x000fe400078e0a18 */
[----:B------:R-:W-:Y:S01]  /*13790*/  @!P2 IMAD.IADD R4, R4, 0x1, -R2 ;  /* 0x000000010404a824 */ /* 0x000fe200078e0a02 */
[----:B------:R-:W-:Y:S01]  /*137a0*/  IABS R19, R20 ;  /* 0x0000001400137213 */ /* 0x000fe20000000000 */
[C---:B------:R-:W-:Y:S02]  /*137b0*/  IMAD R24, R2.reuse, R24, R33 ;  /* 0x0000001802187224 */ /* 0x040fe400078e0221 */
[----:B------:R-:W-:Y:S01]  /*137c0*/  IMAD.MOV.U32 R48, RZ, RZ, R7 ;  /* 0x000000ffff307224 */ /* 0x000fe200078e0007 */
[----:B------:R-:W-:Y:S01]  /*137d0*/  ISETP.GT.U32.AND P2, PT, R2, R4, PT ;  /* 0x000000040200720c */ /* 0x000fe20003f44070 */
[----:B------:R-:W-:-:S04]  /*137e0*/  IMAD.HI.U32 R7, R0, R19, RZ ;  /* 0x0000001300077227 */ /* 0x000fc800078e00ff */
[----:B------:R-:W-:Y:S01]  /*137f0*/  @!P3 IMAD.MOV R48, RZ, RZ, -R48 ;  /* 0x000000ffff30b224 */ /* 0x000fe200078e0a30 */
[C---:B------:R-:W-:Y:S01]  /*13800*/  ISETP.GT.U32.AND P3, PT, R2.reuse, R24, PT ;  /* 0x000000180200720c */ /* 0x040fe20003f64070 */
[----:B------:R-:W-:Y:S02]  /*13810*/  IMAD.MOV R7, RZ, RZ, -R7 ;  /* 0x000000ffff077224 */ /* 0x000fe400078e0a07 */
[----:B------:R-:W-:Y:S02]  /*13820*/  VIADD R33, R57, 0x70 ;  /* 0x0000007039217836 */ /* 0x000fe40000000000 */
[----:B------:R-:W-:-:S03]  /*13830*/  IMAD R7, R2, R7, R19 ;  /* 0x0000000702077224 */ /* 0x000fc600078e0213 */
[----:B------:R-:W-:Y:S01]  /*13840*/  IABS R19, R33 ;  /* 0x0000002100137213 */ /* 0x000fe20000000000 */
[----:B------:R-:W-:Y:S01]  /*13850*/  @!P2 IMAD.IADD R4, R4, 0x1, -R2 ;  /* 0x000000010404a824 */ /* 0x000fe200078e0a02 */
[----:B------:R-:W-:-:S03]  /*13860*/  ISETP.GE.AND P2, PT, R20, RZ, PT ;  /* 0x000000ff1400720c */ /* 0x000fc60003f46270 */
[----:B------:R-:W-:Y:S02]  /*13870*/  @!P3 IMAD.IADD R24, R24, 0x1, -R2 ;  /* 0x000000011818b824 */ /* 0x000fe400078e0a02 */
[----:B------:R-:W-:Y:S02]  /*13880*/  IMAD.MOV.U32 R20, RZ, RZ, R19 ;  /* 0x000000ffff147224 */ /* 0x000fe400078e0013 */
[----:B------:R-:W-:Y:S01]  /*13890*/  IMAD.MOV.U32 R19, RZ, RZ, R4 ;  /* 0x000000ffff137224 */ /* 0x000fe200078e0004 */
[----:B------:R-:W-:-:S04]  /*138a0*/  ISETP.GT.U32.AND P3, PT, R2, R24, PT ;  /* 0x000000180200720c */ /* 0x000fc80003f64070 */
[----:B------:R-:W-:Y:S02]  /*138b0*/  @!P4 IADD3 R19, PT, PT, -R19, RZ, RZ ;  /* 0x000000ff1313c210 */ /* 0x000fe40007ffe1ff */
[----:B------:R-:W-:Y:S01]  /*138c0*/  ISETP.GT.U32.AND P4, PT, R2, R7, PT ;  /* 0x000000070200720c */ /* 0x000fe20003f84070 */
[----:B------:R-:W-:-:S04]  /*138d0*/  IMAD.HI.U32 R4, R0, R20, RZ ;  /* 0x0000001400047227 */ /* 0x000fc800078e00ff */
[----:B------:R-:W-:Y:S02]  /*138e0*/  IMAD.MOV R4, RZ, RZ, -R4 ;  /* 0x000000ffff047224 */ /* 0x000fe400078e0a04 */
[----:B------:R-:W-:Y:S01]  /*138f0*/  @!P3 IMAD.IADD R24, R24, 0x1, -R2 ;  /* 0x000000011818b824 */ /* 0x000fe200078e0a02 */
[----:B------:R-:W-:Y:S01]  /*13900*/  ISETP.GE.AND P3, PT, R33, RZ, PT ;  /* 0x000000ff2100720c */ /* 0x000fe20003f66270 */
[----:B------:R-:W-:-:S04]  /*13910*/  VIADD R33, R57, 0x71 ;  /* 0x0000007139217836 */ /* 0x000fc80000000000 */
[----:B------:R-:W-:Y:S02]  /*13920*/  @!P4 IMAD.IADD R7, R7, 0x1, -R2 ;  /* 0x000000010707c824 */ /* 0x000fe400078e0a02 */
[C---:B------:R-:W-:Y:S01]  /*13930*/  IMAD R4, R2.reuse, R4, R20 ;  /* 0x0000000402047224 */ /* 0x040fe200078e0214 */
[----:B------:R-:W-:Y:S02]  /*13940*/  IABS R20, R33 ;  /* 0x0000002100147213 */ /* 0x000fe40000000000 */
[----:B------:R-:W-:Y:S01]  /*13950*/  ISETP.GT.U32.AND P4, PT, R2, R7, PT ;  /* 0x000000070200720c */ /* 0x000fe20003f84070 */
[----:B------:R-:W-:Y:S02]  /*13960*/  IMAD.MOV.U32 R56, RZ, RZ, R24 ;  /* 0x000000ffff387224 */ /* 0x000fe400078e0018 */
[----:B------:R-:W-:-:S04]  /*13970*/  IMAD.MOV.U32 R24, RZ, RZ, R20 ;  /* 0x000000ffff187224 */ /* 0x000fc800078e0014 */
[----:B------:R-:W-:-:S04]  /*13980*/  IMAD.HI.U32 R20, R0, R24, RZ ;  /* 0x0000001800147227 */ /* 0x000fc800078e00ff */
[----:B------:R-:W-:Y:S01]  /*13990*/  @!P5 IMAD.MOV R56, RZ, RZ, -R56 ;  /* 0x000000ffff38d224 */ /* 0x000fe200078e0a38 */
[C---:B------:R-:W-:Y:S01]  /*139a0*/  ISETP.GT.U32.AND P5, PT, R2.reuse, R4, PT ;  /* 0x000000040200720c */ /* 0x040fe20003fa4070 */
[----:B------:R-:W-:Y:S02]  /*139b0*/  IMAD.MOV R20, RZ, RZ, -R20 ;  /* 0x000000ffff147224 */ /* 0x000fe400078e0a14 */
[----:B------:R-:W-:Y:S02]  /*139c0*/  @!P4 IMAD.IADD R7, R7, 0x1, -R2 ;  /* 0x000000010707c824 */ /* 0x000fe400078e0a02 */
[----:B------:R-:W-:Y:S02]  /*139d0*/  IMAD R39, R2, R20, R24 ;  /* 0x0000001402277224 */ /* 0x000fe400078e0218 */
[----:B------:R-:W-:-:S04]  /*139e0*/  IMAD.MOV.U32 R54, RZ, RZ, R7 ;  /* 0x000000ffff367224 */ /* 0x000fc800078e0007 */
[----:B------:R-:W-:Y:S01]  /*139f0*/  @!P2 IMAD.MOV R54, RZ, RZ, -R54 ;  /* 0x000000ffff36a224 */ /* 0x000fe200078e0a36 */
[----:B------:R-:W-:Y:S01]  /*13a00*/  ISETP.GT.U32.AND P2, PT, R2, R39, PT ;  /* 0x000000270200720c */ /* 0x000fe20003f44070 */
[----:B------:R-:W-:Y:S01]  /*13a10*/  @!P5 IMAD.IADD R4, R4, 0x1, -R2 ;  /* 0x000000010404d824 */ /* 0x000fe200078e0a02 */
[----:B------:R-:W-:-:S04]  /*13a20*/  IADD3 R20, PT, PT, R57, 0x72, RZ ;  /* 0x0000007239147810 */ /* 0x000fc80007ffe0ff */
[----:B------:R-:W-:Y:S02]  /*13a30*/  ISETP.GT.U32.AND P5, PT, R2, R4, PT ;  /* 0x000000040200720c */ /* 0x000fe40003fa4070 */
[----:B------:R-:W-:Y:S02]  /*13a40*/  IABS R7, R20 ;  /* 0x0000001400077213 */ /* 0x000fe40000000000 */
[----:B------:R-:W-:-:S03]  /*13a50*/  ISETP.GE.AND P4, PT, R33, RZ, PT ;  /* 0x000000ff2100720c */ /* 0x000fc60003f86270 */
[----:B------:R-:W-:Y:S02]  /*13a60*/  @!P2 IMAD.IADD R39, R39, 0x1, -R2 ;  /* 0x000000012727a824 */ /* 0x000fe400078e0a02 */
[----:B------:R-:W-:Y:S02]  /*13a70*/  IMAD.MOV.U32 R33, RZ, RZ, R7 ;  /* 0x000000ffff217224 */ /* 0x000fe400078e0007 */
[----:B------:R-:W-:Y:S01]  /*13a80*/  VIADD R24, R57, 0x73 ;  /* 0x0000007339187836 */ /* 0x000fe20000000000 */
[----:B------:R-:W-:Y:S01]  /*13a90*/  ISETP.GT.U32.AND P2, PT, R2, R39, PT ;  /* 0x000000270200720c */ /* 0x000fe20003f44070 */
[----:B------:R-:W-:-:S04]  /*13aa0*/  IMAD.HI.U32 R7, R0, R33, RZ ;  /* 0x0000002100077227 */ /* 0x000fc800078e00ff */
[----:B------:R-:W-:Y:S01]  /*13ab0*/  @!P5 IMAD.IADD R4, R4, 0x1, -R2 ;  /* 0x000000010404d824 */ /* 0x000fe200078e0a02 */
[----:B------:R-:W-:Y:S01]  /*13ac0*/  ISETP.GE.AND P5, PT, R20, RZ, PT ;  /* 0x000000ff1400720c */ /* 0x000fe20003fa6270 */
[----:B------:R-:W-:Y:S01]  /*13ad0*/  IMAD.MOV R7, RZ, RZ, -R7 ;  /* 0x000000ffff077224 */ /* 0x000fe200078e0a07 */
[----:B------:R-:W-:-:S03]  /*13ae0*/  IABS R20, R24 ;  /* 0x0000001800147213 */ /* 0x000fc60000000000 */
[----:B------:R-:W-:Y:S02]  /*13af0*/  IMAD R33, R2, R7, R33 ;  /* 0x0000000702217224 */ /* 0x000fe400078e0221 */
[----:B------:R-:W-:Y:S02]  /*13b00*/  IMAD.MOV.U32 R7, RZ, RZ, R4 ;  /* 0x000000ffff077224 */ /* 0x000fe400078e0004 */
[----:B------:R-:W-:-:S04]  /*13b10*/  IMAD.HI.U32 R4, R0, R20, RZ ;  /* 0x0000001400047227 */ /* 0x000fc800078e00ff */
[----:B------:R-:W-:Y:S02]  /*13b20*/  @!P2 IMAD.IADD R39, R39, 0x1, -R2 ;  /* 0x000000012727a824 */ /* 0x000fe400078e0a02 */
[----:B------:R-:W-:Y:S01]  /*13b30*/  IMAD.MOV R4, RZ, RZ, -R4 ;  /* 0x000000ffff047224 */ /* 0x000fe200078e0a04 */
[----:B------:R-:W-:Y:S02]  /*13b40*/  ISETP.GE.AND P2, PT, R24, RZ, PT ;  /* 0x000000ff1800720c */ /* 0x000fe40003f46270 */
[----:B------:R-:W-:Y:S01]  /*13b50*/  MOV R50, R39 ;  /* 0x0000002700327202 */ /* 0x000fe20000000f00 */
[----:B------:R-:W-:-:S04]  /*13b60*/  IMAD R24, R2, R4, R20 ;  /* 0x0000000402187224 */ /* 0x000fc800078e0214 */
[----:B------:R-:W-:Y:S01]  /*13b70*/  @!P4 IMAD.MOV R50, RZ, RZ, -R50 ;  /* 0x000000ffff32c224 */ /* 0x000fe200078e0a32 */
[C---:B------:R-:W-:Y:S01]  /*13b80*/  ISETP.GT.U32.AND P4, PT, R2.reuse, R24, PT ;  /* 0x000000180200720c */ /* 0x040fe20003f84070 */
[----:B------:R-:W-:Y:S01]  /*13b90*/  @!P3 IMAD.MOV R7, RZ, RZ, -R7 ;  /* 0x000000ffff07b224 */ /* 0x000fe200078e0a07 */
[----:B------:R-:W-:Y:S02]  /*13ba0*/  ISETP.GT.U32.AND P3, PT, R2, R33, PT ;  /* 0x000000210200720c */ /* 0x000fe40003f64070 */
[----:B------:R-:W-:-:S05]  /*13bb0*/  IABS R4, R38 ;  /* 0x0000002600047213 */ /* 0x000fca0000000000 */
[----:B------:R-:W-:-:S04]  /*13bc0*/  IMAD.MOV.U32 R20, RZ, RZ, R4 ;  /* 0x000000ffff147224 */ /* 0x000fc800078e0004 */
[----:B------:R-:W-:-:S04]  /*13bd0*/  IMAD.HI.U32 R4, R0, R20, RZ ;  /* 0x0000001400047227 */ /* 0x000fc800078e00ff */
[--C-:B------:R-:W-:Y:S02]  /*13be0*/  @!P4 IMAD.IADD R24, R24, 0x1, -R2.reuse ;  /* 0x000000011818c824 */ /* 0x100fe400078e0a02 */
[----:B------:R-:W-:Y:S02]  /*13bf0*/  @!P3 IMAD.IADD R33, R33, 0x1, -R2 ;  /* 0x000000012121b824 */ /* 0x000fe400078e0a02 */
[----:B------:R-:W-:Y:S01]  /*13c00*/  IMAD.MOV R4, RZ, RZ, -R4 ;  /* 0x000000ffff047224 */ /* 0x000fe200078e0a04 */
[C---:B------:R-:W-:Y:S02]  /*13c10*/  ISETP.GT.U32.AND P4, PT, R2.reuse, R24, PT ;  /* 0x000000180200720c */ /* 0x040fe40003f84070 */
[C---:B------:R-:W-:Y:S01]  /*13c20*/  ISETP.GT.U32.AND P3, PT, R2.reuse, R33, PT ;  /* 0x000000210200720c */ /* 0x040fe20003f64070 */
[----:B------:R-:W-:Y:S01]  /*13c30*/  IMAD R39, R2, R4, R20 ;  /* 0x0000000402277224 */ /* 0x000fe200078e0214 */
[----:B------:R-:W-:-:S05]  /*13c40*/  IABS R4, R25 ;  /* 0x0000001900047213 */ /* 0x000fca0000000000 */
[----:B------:R-:W-:-:S04]  /*13c50*/  IMAD.MOV.U32 R20, RZ, RZ, R4 ;  /* 0x000000ffff147224 */ /* 0x000fc800078e0004 */
[----:B------:R-:W-:-:S04]  /*13c60*/  IMAD.HI.U32 R4, R0, R20, RZ ;  /* 0x0000001400047227 */ /* 0x000fc800078e00ff */
[--C-:B------:R-:W-:Y:S01]  /*13c70*/  @!P4 IMAD.IADD R24, R24, 0x1, -R2.reuse ;  /* 0x000000011818c824 */ /* 0x100fe200078e0a02 */
[C---:B------:R-:W-:Y:S01]  /*13c80*/  ISETP.GT.U32.AND P4, PT, R2.reuse, R39, PT ;  /* 0x000000270200720c */ /* 0x040fe20003f84070 */
[----:B------:R-:W-:Y:S02]  /*13c90*/  @!P3 IMAD.IADD R33, R33, 0x1, -R2 ;  /* 0x000000012121b824 */ /* 0x000fe400078e0a02 */
[----:B------:R-:W-:Y:S02]  /*13ca0*/  IMAD.MOV R4, RZ, RZ, -R4 ;  /* 0x000000ffff047224 */ /* 0x000fe400078e0a04 */
[----:B------:R-:W-:Y:S02]  /*13cb0*/  IMAD.MOV.U32 R41, RZ, RZ, R33 ;  /* 0x000000ffff297224 */ /* 0x000fe400078e0021 */
[----:B------:R-:W-:Y:S02]  /*13cc0*/  IMAD R33, R2, R4, R20 ;  /* 0x0000000402217224 */ /* 0x000fe400078e0214 */
[----:B------:R-:W-:-:S02]  /*13cd0*/  VIADD R4, R57, 0x76 ;  /* 0x0000007639047836 */ /* 0x000fc40000000000 */
[----:B------:R-:W-:Y:S02]  /*13ce0*/  @!P5 IMAD.MOV R41, RZ, RZ, -R41 ;  /* 0x000000ffff29d224 */ /* 0x000fe400078e0a29 */
[----:B------:R-:W-:Y:S01]  /*13cf0*/  @!P4 IMAD.IADD R39, R39, 0x1, -R2 ;  /* 0x000000012727c824 */ /* 0x000fe200078e0a02 */
[----:B------:R-:W-:Y:S02]  /*13d00*/  IABS R20, R4 ;  /* 0x0000000400147213 */ /* 0x000fe40000000000 */
[----:B------:R-:W-:Y:S02]  /*13d10*/  ISETP.GE.AND P5, PT, R25, RZ, PT ;  /* 0x000000ff1900720c */ /* 0x000fe40003fa6270 */
[----:B------:R-:W-:Y:S02]  /*13d20*/  MOV R25, R20 ;  /* 0x0000001400197202 */ /* 0x000fe40000000f00 */
[C---:B------:R-:W-:Y:S01]  /*13d30*/  ISETP.GT.U32.AND P4, PT, R2.reuse, R39, PT ;  /* 0x000000270200720c */ /* 0x040fe20003f84070 */
[----:B------:R-:W-:Y:S01]  /*13d40*/  @!P2 IMAD.MOV R24, RZ, RZ, -R24 ;  /* 0x000000ffff18a224 */ /* 0x000fe200078e0a18 */
[----:B------:R-:W-:Y:S01]  /*13d50*/  ISETP.GT.U32.AND P2, PT, R2, R33, PT ;  /* 0x000000210200720c */ /* 0x000fe20003f44070 */
[----:B------:R-:W-:Y:S01]  /*13d60*/  IMAD.HI.U32 R20, R0, R25, RZ ;  /* 0x0000001900147227 */ /* 0x000fe200078e00ff */
[----:B------:R-:W-:-:S03]  /*13d70*/  ISETP.GE.AND P3, PT, R38, RZ, PT ;  /* 0x000000ff2600720c */ /* 0x000fc60003f66270 */
[----:B------:R-:W-:-:S04]  /*13d80*/  IMAD.MOV R20, RZ, RZ, -R20 ;  /* 0x000000ffff147224 */ /* 0x000fc800078e0a14 */
[C---:B------:R-:W-:Y:S02]  /*13d90*/  IMAD R20, R2.reuse, R20, R25 ;  /* 0x0000001402147224 */ /* 0x040fe400078e0219 */
[----:B------:R-:W-:Y:S02]  /*13da0*/  VIADD R25, R57, 0x77 ;  /* 0x0000007739197836 */ /* 0x000fe40000000000 */
[--C-:B------:R-:W-:Y:S01]  /*13db0*/  @!P4 IMAD.IADD R39, R39, 0x1, -R2.reuse ;  /* 0x000000012727c824 */ /* 0x100fe200078e0a02 */
[----:B------:R-:W-:Y:S01]  /*13dc0*/  ISETP.GT.U32.AND P4, PT, R2, R20, PT ;  /* 0x000000140200720c */ /* 0x000fe20003f84070 */
[----:B------:R-:W-:Y:S01]  /*13dd0*/  @!P2 IMAD.IADD R33, R33, 0x1, -R2 ;  /* 0x000000012121a824 */ /* 0x000fe200078e0a02 */
[----:B------:R-:W-:Y:S01]  /*13de0*/  IABS R38, R25 ;  /* 0x0000001900267213 */ /* 0x000fe20000000000 */
[----:B------:R-:W-:-:S03]  /*13df0*/  IMAD.MOV.U32 R43, RZ, RZ, R39 ;  /* 0x000000ffff2b7224 */ /* 0x000fc600078e0027 */
[----:B------:R-:W-:Y:S01]  /*13e00*/  ISETP.GT.U32.AND P2, PT, R2, R33, PT ;  /* 0x000000210200720c */ /* 0x000fe20003f44070 */
[----:B------:R-:W-:Y:S01]  /*13e10*/  @!P3 IMAD.MOV R43, RZ, RZ, -R43 ;  /* 0x000000ffff2bb224 */ /* 0x000fe200078e0a2b */
[----:B------:R-:W-:Y:S01]  /*13e20*/  ISETP.GE.AND P3, PT, R4, RZ, PT ;  /* 0x000000ff0400720c */ /* 0x000fe20003f66270 */
[----:B------:R-:W-:-:S04]  /*13e30*/  IMAD.HI.U32 R4, R0, R38, RZ ;  /* 0x0000002600047227 */ /* 0x000fc800078e00ff */
[----:B------:R-:W-:Y:S02]  /*13e40*/  IMAD.MOV R4, RZ, RZ, -R4 ;  /* 0x000000ffff047224 */ /* 0x000fe400078e0a04 */
[----:B------:R-:W-:Y:S02]  /*13e50*/  @!P4 IMAD.IADD R20, R20, 0x1, -R2 ;  /* 0x000000011414c824 */ /* 0x000fe400078e0a02 */
[C---:B------:R-:W-:Y:S02]  /*13e60*/  IMAD R4, R2.reuse, R4, R38 ;  /* 0x0000000402047224 */ /* 0x040fe400078e0226 */
[----:B------:R-:W-:Y:S01]  /*13e70*/  @!P2 IMAD.IADD R33, R33, 0x1, -R2 ;  /* 0x000000012121a824 */ /* 0x000fe200078e0a02 */
[C---:B------:R-:W-:Y:S02]  /*13e80*/  ISETP.GT.U32.AND P4, PT, R2.reuse, R20, PT ;  /* 0x000000140200720c */ /* 0x040fe40003f84070 */
[----:B------:R-:W-:Y:S02]  /*13e90*/  ISETP.GT.U32.AND P2, PT, R2, R4, PT ;  /* 0x000000040200720c */ /* 0x000fe40003f44070 */
[----:B------:R-:W-:-:S09]  /*13ea0*/  IABS R38, R8 ;  /* 0x0000000800267213 */ /* 0x000fd20000000000 */
[--C-:B------:R-:W-:Y:S01]  /*13eb0*/  @!P4 IMAD.IADD R20, R20, 0x1, -R2.reuse ;  /* 0x000000011414c824 */ /* 0x100fe200078e0a02 */
[----:B------:R-:W-:Y:S01]  /*13ec0*/  ISETP.GE.AND P4, PT, R25, RZ, PT ;  /* 0x000000ff1900720c */ /* 0x000fe20003f86270 */
[----:B------:R-:W-:Y:S02]  /*13ed0*/  @!P2 IMAD.IADD R4, R4, 0x1, -R2 ;  /* 0x000000010404a824 */ /* 0x000fe400078e0a02 */
[----:B------:R-:W-:-:S03]  /*13ee0*/  IMAD.HI.U32 R25, R0, R38, RZ ;  /* 0x0000002600197227 */ /* 0x000fc600078e00ff */
[----:B------:R-:W-:Y:S01]  /*13ef0*/  ISETP.GT.U32.AND P2, PT, R2, R4, PT ;  /* 0x000000040200720c */ /* 0x000fe20003f44070 */
[----:B------:R-:W-:-:S04]  /*13f00*/  IMAD.MOV R25, RZ, RZ, -R25 ;  /* 0x000000ffff197224 */ /* 0x000fc800078e0a19 */
[----:B------:R-:W-:Y:S02]  /*13f10*/  IMAD R25, R2, R25, R38 ;  /* 0x0000001902197224 */ /* 0x000fe400078e0226 */
[----:B------:R-:W-:-:S04]  /*13f20*/  IMAD.MOV.U32 R38, RZ, RZ, R33 ;  /* 0x000000ffff267224 */ /* 0x000fc800078e0021 */
[----:B------:R-:W-:Y:S01]  /*13f30*/  @!P5 IMAD.MOV R38, RZ, RZ, -R38 ;  /* 0x000000ffff26d224 */ /* 0x000fe200078e0a26 */
[----:B------:R-:W-:Y:S01]  /*13f40*/  ISETP.GE.AND P5, PT, R8, RZ, PT ;  /* 0x000000ff0800720c */ /* 0x000fe20003fa6270 */
[----:B------:R-:W-:Y:S02]  /*13f50*/  VIADD R8, R57, 0x79 ;  /* 0x0000007939087836 */ /* 0x000fe40000000000 */
[----:B------:R-:W-:-:S03]  /*13f60*/  @!P2 IMAD.IADD R4, R4, 0x1, -R2 ;  /* 0x000000010404a824 */ /* 0x000fc600078e0a02 */
[----:B------:R-:W-:Y:S01]  /*13f70*/  ISETP.GE.AND P2, PT, R8, RZ, PT ;  /* 0x000000ff0800720c */ /* 0x000fe20003f46270 */
[----:B------:R-:W-:Y:S01]  /*13f80*/  IMAD.MOV.U32 R42, RZ, RZ, R4 ;  /* 0x000000ffff2a7224 */ /* 0x000fe200078e0004 */
[----:B------:R-:W-:Y:S02]  /*13f90*/  IABS R8, R8 ;  /* 0x0000000800087213 */ /* 0x000fe40000000000 */
[----:B------:R-:W-:Y:S01]  /*13fa0*/  IADD3 R4, PT, PT, R57, 0x7a, RZ ;  /* 0x0000007a39047810 */ /* 0x000fe20007ffe0ff */
[----:B------:R-:W-:-:S03]  /*13fb0*/  @!P4 IMAD.MOV R42, RZ, RZ, -R42 ;  /* 0x000000ffff2ac224 */ /* 0x000fc600078e0a2a */
[----:B------:R-:W-:Y:S02]  /*13fc0*/  ISETP.GE.AND P4, PT, R4, RZ, PT ;  /* 0x000000ff0400720c */ /* 0x000fe40003f86270 */
[----:B------:R-:W-:Y:S01]  /*13fd0*/  IABS R39, R4 ;  /* 0x0000000400277213 */ /* 0x000fe20000000000 */
[----:B------:R-:W-:-:S04]  /*13fe0*/  IMAD.HI.U32 R4, R0, R8, RZ ;  /* 0x0000000800047227 */ /* 0x000fc800078e00ff */
[----:B------:R-:W-:Y:S01]  /*13ff0*/  IMAD.MOV.U32 R33, RZ, RZ, R20 ;  /* 0x000000ffff217224 */ /* 0x000fe200078e0014 */
[----:B------:R-:W-:Y:S01]  /*14000*/  IABS R20, R68 ;  /* 0x0000004400147213 */ /* 0x000fe20000000000 */
[----:B------:R-:W-:Y:S02]  /*14010*/  IMAD.MOV.U32 R64, RZ, RZ, R39 ;  /* 0x000000ffff407224 */ /* 0x000fe400078e0027 */
[----:B------:R-:W-:Y:S02]  /*14020*/  IMAD.MOV R4, RZ, RZ, -R4 ;  /* 0x000000ffff047224 */ /* 0x000fe400078e0a04 */
[----:B------:R-:W-:-:S04]  /*14030*/  IMAD.HI.U32 R39, R0, R64, RZ ;  /* 0x0000004000277227 */ /* 0x000fc800078e00ff */
[----:B------:R-:W-:Y:S02]  /*14040*/  IMAD R8, R2, R4, R8 ;  /* 0x0000000402087224 */ /* 0x000fe400078e0208 */
[----:B------:R-:W-:-:S04]  /*14050*/  IMAD.HI.U32 R4, R0, R20, RZ ;  /* 0x0000001400047227 */ /* 0x000fc800078e00ff */
[----:B------:R-:W-:Y:S01]  /*14060*/  IMAD.MOV R63, RZ, RZ, -R39 ;  /* 0x000000ffff3f7224 */ /* 0x000fe200078e0a27 */
[----:B------:R-:W-:Y:S01]  /*14070*/  IABS R39, R67 ;  /* 0x0000004300277213 */ /* 0x000fe20000000000 */
[----:B------:R-:W-:Y:S02]  /*14080*/  IMAD.MOV R4, RZ, RZ, -R4 ;  /* 0x000000ffff047224 */ /* 0x000fe400078e0a04 */
[----:B------:R-:W-:Y:S02]  /*14090*/  @!P3 IMAD.MOV R33, RZ, RZ, -R33 ;  /* 0x000000ffff21b224 */ /* 0x000fe400078e0a21 */
[C---:B------:R-:W-:Y:S01]  /*140a0*/  IMAD R20, R2.reuse, R4, R20 ;  /* 0x0000000402147224 */ /* 0x040fe200078e0214 */
[----:B------:R-:W-:Y:S01]  /*140b0*/  ISETP.GT.U32.AND P3, PT, R2, R25, PT ;  /* 0x000000190200720c */ /* 0x000fe20003f64070 */
[----:B------:R-:W-:-:S04]  /*140c0*/  IMAD.HI.U32 R4, R0, R39, RZ ;  /* 0x0000002700047227 */ /* 0x000fc800078e00ff */
[C---:B------:R-:W-:Y:S02]  /*140d0*/  IMAD R66, R2.reuse, R63, R64 ;  /* 0x0000003f02427224 */ /* 0x040fe400078e0240 */
[----:B------:R-:W-:Y:S02]  /*140e0*/  IMAD.MOV R4, RZ, RZ, -R4 ;  /* 0x000000ffff047224 */ /* 0x000fe400078e0a04 */
[C---:B------:R-:W-:Y:S02]  /*140f0*/  VIADD R64, R57.reuse, 0x7d ;  /* 0x0000007d39407836 */ /* 0x040fe40000000000 */
[----:B------:R-:W-:Y:S02]  /*14100*/  IMAD R4, R2, R4, R39 ;  /* 0x0000000402047224 */ /* 0x000fe400078e0227 */
[----:B------:R-:W-:Y:S01]  /*14110*/  VIADD R63, R57, 0x7e ;  /* 0x0000007e393f7836 */ /* 0x000fe20000000000 */
[----:B------:R-:W-:Y:S01]  /*14120*/  IABS R39, R64 ;  /* 0x0000004000277213 */ /* 0x000fe20000000000 */
[----:B------:R-:W-:Y:S01]  /*14130*/  @!P3 IMAD.IADD R25, R25, 0x1, -R2 ;  /* 0x000000011919b824 */ /* 0x000fe200078e0a02 */
[----:B------:R-:W2:Y:S02]  /*14140*/  LDL.LU R57, [R1+0x14d8] ;  /* 0x0014d80001397983 */ /* 0x000ea40000300800 */
[----:B------:R-:W-:-:S02]  /*14150*/  MOV R71, R39 ;  /* 0x0000002700477202 */ /* 0x000fc40000000f00 */
[----:B------:R-:W-:Y:S02]  /*14160*/  IABS R39, R63 ;  /* 0x0000003f00277213 */ /* 0x000fe40000000000 */
[----:B------:R-:W-:-:S03]  /*14170*/  ISETP.GT.U32.AND P3, PT, R2, R25, PT ;  /* 0x000000190200720c */ /* 0x000fc60003f64070 */
[----:B------:R-:W-:Y:S02]  /*14180*/  IMAD.MOV.U32 R70, RZ, RZ, R39 ;  /* 0x000000ffff467224 */ /* 0x000fe400078e0027 */
[----:B------:R-:W-:-:S04]  /*14190*/  IMAD.HI.U32 R39, R0, R71, RZ ;  /* 0x0000004700277227 */ /* 0x000fc800078e00ff */
[----:B------:R-:W-:-:S04]  /*141a0*/  IMAD.HI.U32 R0, R0, R70, RZ ;  /* 0x0000004600007227 */ /* 0x000fc800078e00ff */
[----:B------:R-:W-:Y:S02]  /*141b0*/  IMAD.MOV R0, RZ, RZ, -R0 ;  /* 0x000000ffff007224 */ /* 0x000fe400078e0a00 */
[----:B------:R-:W-:Y:S02]  /*141c0*/  @!P3 IMAD.IADD R25, R25, 0x1, -R2 ;  /* 0x000000011919b824 */ /* 0x000fe400078e0a02 */
[C---:B------:R-:W-:Y:S02]  /*141d0*/  IMAD R0, R2.reuse, R0, R70 ;  /* 0x0000000002007224 */ /* 0x040fe400078e0246 */
[----:B------:R-:W-:Y:S02]  /*141e0*/  IMAD R70, R69, UR7, RZ ;  /* 0x0000000745467c24 */ /* 0x000fe4000f8e02ff */
[----:B------:R-:W-:Y:S01]  /*141f0*/  IMAD.MOV R39, RZ, RZ, -R39 ;  /* 0x000000ffff277224 */ /* 0x000fe200078e0a27 */
[----:B------:R-:W-:Y:S01]  /*14200*/  ISETP.GT.U32.AND P3, PT, R2, R8, PT ;  /* 0x000000080200720c */ /* 0x000fe20003f64070 */
[----:B------:R-:W-:Y:S01]  /*14210*/  @!P5 IMAD.MOV R25, RZ, RZ, -R25 ;  /* 0x000000ffff19d224 */ /* 0x000fe200078e0a19 */
[C---:B------:R-:W-:Y:S01]  /*14220*/  LEA R69, P5, R70.reuse, R92, 0x1 ;  /* 0x0000005c46457211 */ /* 0x040fe200078a08ff */
[----:B------:R-:W1:Y:S03]  /*14230*/  LDCU UR7, c[0x0][0x3b0] ;  /* 0x00007600ff0777ac */ /* 0x000e660008000800 */
[----:B------:R-:W-:Y:S01]  /*14240*/  LEA.HI.X.SX32 R70, R70, R93, 0x1, P5 ;  /* 0x0000005d46467211 */ /* 0x000fe200028f0eff */
[----:B------:R-:W-:Y:S01]  /*14250*/  IMAD R39, R2, R39, R71 ;  /* 0x0000002702277224 */ /* 0x000fe200078e0247 */
[----:B------:R-:W-:Y:S03]  /*14260*/  STL [R1+0xb94], R69 ;  /* 0x000b944501007387 */ /* 0x000fe60000100800 */
[----:B------:R-:W-:Y:S01]  /*14270*/  @P0 IMAD.MOV.U32 R71, RZ, RZ, R70 ;  /* 0x000000ffff470224 */ /* 0x000fe200078e0046 */
[----:B------:R3:W-:Y:S02]  /*14280*/  STL [R1+0xb90], R70 ;  /* 0x000b904601007387 */ /* 0x0007e40000100800 */
[----:B---3--:R-:W-:-:S05]  /*14290*/  @P0 IMAD.MOV.U32 R70, RZ, RZ, R69 ;  /* 0x000000ffff460224 */ /* 0x008fca00078e0045 */
[----:B------:R-:W3:Y:S01]  /*142a0*/  @P0 LDG.E.U16 R40, desc[UR20][R70.64] ;  /* 0x0000001446280981 */ /* 0x000ee2000c1e1500 */
[----:B------:R-:W-:-:S05]  /*142b0*/  @!P3 IMAD.IADD R8, R8, 0x1, -R2 ;  /* 0x000000010808b824 */ /* 0x000fca00078e0a02 */
[----:B------:R-:W-:-:S13]  /*142c0*/  ISETP.GT.U32.AND P3, PT, R2, R8, PT ;  /* 0x000000080200720c */ /* 0x000fda0003f64070 */
[----:B------:R-:W-:Y:S01]  /*142d0*/  @!P3 IMAD.IADD R8, R8, 0x1, -R2 ;  /* 0x000000010808b824 */ /* 0x000fe200078e0a02 */
[----:B------:R-:W-:-:S03]  /*142e0*/  ISETP.GT.U32.AND P3, PT, R2, R66, PT ;  /* 0x000000420200720c */ /* 0x000fc60003f64070 */
[----:B------:R-:W-:Y:S01]  /*142f0*/  @!P2 IMAD.MOV R8, RZ, RZ, -R8 ;  /* 0x000000ffff08a224 */ /* 0x000fe200078e0a08 */
[----:B------:R-:W-:-:S09]  /*14300*/  ISETP.GT.U32.AND P2, PT, R2, R4, PT ;  /* 0x000000040200720c */ /* 0x000fd20003f44070 */
[----:B------:R-:W-:Y:S01]  /*14310*/  @!P3 IMAD.IADD R66, R66, 0x1, -R2 ;  /* 0x000000014242b824 */ /* 0x000fe200078e0a02 */
[----:B------:R-:W-:-:S03]  /*14320*/  ISETP.GT.U32.AND P3, PT, R2, R20, PT ;  /* 0x000000140200720c */ /* 0x000fc60003f64070 */
[----:B------:R-:W-:-:S10]  /*14330*/  @!P2 IMAD.IADD R4, R4, 0x1, -R2 ;  /* 0x000000010404a824 */ /* 0x000fd400078e0a02 */
[----:B------:R-:W-:Y:S01]  /*14340*/  @!P3 IMAD.IADD R20, R20, 0x1, -R2 ;  /* 0x000000011414b824 */ /* 0x000fe200078e0a02 */
[C---:B------:R-:W-:Y:S02]  /*14350*/  ISETP.GT.U32.AND P3, PT, R2.reuse, R66, PT ;  /* 0x000000420200720c */ /* 0x040fe40003f64070 */
[----:B------:R-:W-:Y:S02]  /*14360*/  ISETP.GT.U32.AND P2, PT, R2, R4, PT ;  /* 0x000000040200720c */ /* 0x000fe40003f44070 */
[----:B------:R-:W-:-:S09]  /*14370*/  SEL R65, R79, R65, !P6 ;  /* 0x000000414f417207 */ /* 0x000fd20007000000 */
[--C-:B------:R-:W-:Y:S02]  /*14380*/  @!P3 IMAD.IADD R66, R66, 0x1, -R2.reuse ;  /* 0x000000014242b824 */ /* 0x100fe400078e0a02 */
[----:B------:R-:W-:Y:S01]  /*14390*/  @!P2 IMAD.IADD R4, R4, 0x1, -R2 ;  /* 0x000000010404a824 */ /* 0x000fe200078e0a02 */
[----:B--2---:R-:W-:Y:S01]  /*143a0*/  PRMT R57, RZ, 0x7610, R57 ;  /* 0x00007610ff397816 */ /* 0x004fe20000000039 */
[----:B---3--:R2:W-:Y:S04]  /*143b0*/  STL [R1+0x142c], R40 ;  /* 0x00142c2801007387 */ /* 0x0085e80000100800 */
[----:B------:R-:W3:Y:S01]  /*143c0*/  LDL.LU R87, [R1+0x8b4] ;  /* 0x0008b40001577983 */ /* 0x000ee20000300800 */
[----:B--2---:R-:W-:Y:S02]  /*143d0*/  IMAD.MOV.U32 R40, RZ, RZ, R66 ;  /* 0x000000ffff287224 */ /* 0x004fe400078e0042 */
[----:B-1----:R-:W-:Y:S01]  /*143e0*/  IMAD R66, R65, UR7, RZ ;  /* 0x0000000741427c24 */ /* 0x002fe2000f8e02ff */
[----:B------:R-:W-:-:S02]  /*143f0*/  ISETP.GT.U32.AND P5, PT, R2, R20, PT ;  /* 0x000000140200720c */ /* 0x000fc40003fa4070 */
[----:B------:R-:W-:Y:S01]  /*14400*/  ISETP.GT.U32.AND P3, PT, R2, R39, PT ;  /* 0x000000270200720c */ /* 0x000fe20003f64070 */
[----:B------:R-:W-:Y:S01]  /*14410*/  @!P4 IMAD.MOV R40, RZ, RZ, -R40 ;  /* 0x000000ffff28c224 */ /* 0x000fe200078e0a28 */
[C---:B------:R-:W-:Y:S01]  /*14420*/  LEA R65, P2, R66.reuse, R92, 0x1 ;  /* 0x0000005c42417211 */ /* 0x040fe200078408ff */
[----:B------:R-:W-:Y:S01]  /*14430*/  STS.U16 [R47+UR4+0x9300], R77 ;  /* 0x0093004d2f007988 */ /* 0x000fe20008000404 */
[----:B------:R-:W-:Y:S01]  /*14440*/  SEL R16, R79, R16, !P6 ;  /* 0x000000104f107207 */ /* 0x000fe20007000000 */
[----:B------:R-:W1:Y:S01]  /*14450*/  LDCU UR7, c[0x0][0x3b0] ;  /* 0x00007600ff0777ac */ /* 0x000e620008000800 */
[----:B------:R-:W-:Y:S01]  /*14460*/  LEA.HI.X.SX32 R66, R66, R93, 0x1, P2 ;  /* 0x0000005d42427211 */ /* 0x000fe200010f0eff */
[----:B------:R-:W-:Y:S01]  /*14470*/  STL [R1+0xb9c], R65 ;  /* 0x000b9c4101007387 */ /* 0x000fe20000100800 */
[----:B------:R-:W-:-:S03]  /*14480*/  ISETP.GE.AND P2, PT, R67, RZ, PT ;  /* 0x000000ff4300720c */ /* 0x000fc60003f46270 */
[----:B------:R2:W-:Y:S01]  /*14490*/  STL [R1+0xb98], R66 ;  /* 0x000b984201007387 */ /* 0x0005e20000100800 */
[----:B------:R-:W-:Y:S02]  /*144a0*/  @P0 IMAD.MOV.U32 R67, RZ, RZ, R66 ;  /* 0x000000ffff430224 */ /* 0x000fe400078e0042 */
[----:B--2---:R-:W-:-:S05]  /*144b0*/  @P0 IMAD.MOV.U32 R66, RZ, RZ, R65 ;  /* 0x000000ffff420224 */ /* 0x004fca00078e0041 */
[----:B------:R-:W2:Y:S01]  /*144c0*/  @P0 LDG.E.U16 R57, desc[UR20][R66.64] ;  /* 0x0000001442390981 */ /* 0x000ea2000c1e1500 */
[----:B------:R-:W-:Y:S02]  /*144d0*/  @!P5 IADD3 R20, PT, PT, R20, -R2, RZ ;  /* 0x800000021414d210 */ /* 0x000fe40007ffe0ff */
[----:B------:R-:W-:Y:S01]  /*144e0*/  ISETP.GT.U32.AND P5, PT, R2, R0, PT ;  /* 0x000000000200720c */ /* 0x000fe20003fa4070 */
[----:B------:R-:W-:-:S12]  /*144f0*/  @!P3 IMAD.IADD R39, R39, 0x1, -R2 ;  /* 0x000000012727b824 */ /* 0x000fd800078e0a02 */
[----:B------:R-:W-:Y:S01]  /*14500*/  @!P5 IMAD.IADD R0, R0, 0x1, -R2 ;  /* 0x000000010000d824 */ /* 0x000fe200078e0a02 */
[----:B------:R-:W-:-:S04]  /*14510*/  ISETP.GT.U32.AND P5, PT, R2, R39, PT ;  /* 0x000000270200720c */ /* 0x000fc80003fa4070 */
[----:B------:R-:W-:Y:S02]  /*14520*/  ISETP.GT.U32.AND P4, PT, R2, R0, PT ;  /* 0x000000000200720c */ /* 0x000fe40003f84070 */
[----:B------:R-:W-:-:S07]  /*14530*/  ISETP.GE.AND P3, PT, R68, RZ, PT ;  /* 0x000000ff4400720c */ /* 0x000fce0003f66270 */
[----:B------:R-:W-:Y:S01]  /*14540*/  @!P5 IMAD.IADD R39, R39, 0x1, -R2 ;  /* 0x000000012727d824 */ /* 0x000fe200078e0a02 */
[----:B------:R-:W-:-:S03]  /*14550*/  ISETP.GE.AND P5, PT, R64, RZ, PT ;  /* 0x000000ff4000720c */ /* 0x000fc60003fa6270 */
[----:B------:R-:W-:Y:S01]  /*14560*/  @!P4 IMAD.IADD R0, R0, 0x1, -R2 ;  /* 0x000000010000c824 */ /* 0x000fe200078e0a02 */
[----:B------:R-:W-:Y:S01]  /*14570*/  ISETP.GE.AND P4, PT, R63, RZ, PT ;  /* 0x000000ff3f00720c */ /* 0x000fe20003f86270 */
[----:B------:R-:W-:Y:S01]  /*14580*/  IMAD.MOV.U32 R2, RZ, RZ, R39 ;  /* 0x000000ffff027224 */ /* 0x000fe200078e0027 */
[----:B------:R-:W-:Y:S01]  /*14590*/  @!P2 IADD3 R4, PT, PT, -R4, RZ, RZ ;  /* 0x000000ff0404a210 */ /* 0x000fe20007ffe1ff */
[----:B------:R-:W-:Y:S01]  /*145a0*/  @!P3 IMAD.MOV R20, RZ, RZ, -R20 ;  /* 0x000000ffff14b224 */ /* 0x000fe200078e0a14 */
[----:B------:R-:W-:-:S05]  /*145b0*/  SEL R9, R79, R9, !P6 ;  /* 0x000000094f097207 */ /* 0x000fca0007000000 */
[----:B------:R-:W-:-:S04]  /*145c0*/  @!P5 IMAD.MOV R2, RZ, RZ, -R2 ;  /* 0x000000ffff02d224 */ /* 0x000fc800078e0a02 */
[----:B------:R-:W-:Y:S01]  /*145d0*/  @!P4 IMAD.MOV R0, RZ, RZ, -R0 ;  /* 0x000000ffff00c224 */ /* 0x000fe200078e0a00 */
[C---:B------:R-:W-:Y:S02]  /*145e0*/  SEL R26, R79.reuse, R26, !P6 ;  /* 0x0000001a4f1a7207 */ /* 0x040fe40007000000 */
[C---:B------:R-:W-:Y:S02]  /*145f0*/  SEL R23, R79.reuse, R23, !P6 ;  /* 0x000000174f177207 */ /* 0x040fe40007000000 */
[C---:B------:R-:W-:Y:S02]  /*14600*/  SEL R22, R79.reuse, R22, !P6 ;  /* 0x000000164f167207 */ /* 0x040fe40007000000 */
[C---:B------:R-:W-:Y:S02]  /*14610*/  SEL R49, R79.reuse, R49, !P6 ;  /* 0x000000314f317207 */ /* 0x040fe40007000000 */
[C---:B------:R-:W-:Y:S02]  /*14620*/  SEL R35, R79.reuse, R35, !P6 ;  /* 0x000000234f237207 */ /* 0x040fe40007000000 */
[----:B------:R-:W-:-:S02]  /*14630*/  SEL R18, R79, R18, !P6 ;  /* 0x000000124f127207 */ /* 0x000fc40007000000 */
        /* <DEDUP_REMOVED lines=45> */
[C---:B------:R-:W-:Y:S01]  /*14910*/  SEL R0, R79.reuse, R0, !P6 ;  /* 0x000000004f007207 */ /* 0x040fe20007000000 */
[----:B------:R-:W-:Y:S01]  /*14920*/  STS.U16 [R47+UR4+0x1700], R76 ;  /* 0x0017004c2f007988 */ /* 0x000fe20008000404 */
[----:B---3--:R-:W-:-:S03]  /*14930*/  SEL R39, R79, R87, !P6 ;  /* 0x000000574f277207 */ /* 0x008fc60007000000 */
[----:B--2---:R2:W-:Y:S04]  /*14940*/  STL [R1+0x1434], R57 ;  /* 0x0014343901007387 */ /* 0x0045e80000100800 */
[----:B------:R-:W3:Y:S04]  /*14950*/  LDL.LU R73, [R1+0x974] ;  /* 0x0009740001497983 */ /* 0x000ee80000300800 */
[----:B------:R-:W4:Y:S04]  /*14960*/  LDL.LU R63, [R1+0x96c] ;  /* 0x00096c00013f7983 */ /* 0x000f280000300800 */
[----:B------:R-:W4:Y:S01]  /*14970*/  LDL.LU R90, [R1+0x968] ;  /* 0x00096800015a7983 */ /* 0x000f220000300800 */
[----:B--2---:R-:W-:-:S03]  /*14980*/  SEL R57, R79, R62, !P6 ;  /* 0x0000003e4f397207 */ /* 0x004fc60007000000 */
        /* <DEDUP_REMOVED lines=12> */
[----:B---3--:R-:W-:Y:S04]  /*14a50*/  STS.U16 [R47+UR4+0x9700], R73 ;  /* 0x009700492f007988 */ /* 0x008fe80008000404 */
[----:B----4-:R-:W-:Y:S04]  /*14a60*/  STS.U16 [R47+UR4+0x1b00], R63 ;  /* 0x001b003f2f007988 */ /* 0x010fe80008000404 */
[----:B------:R-:W-:Y:S04]  /*14a70*/  STS.U16 [R47+UR4+0x9b00], R90 ;  /* 0x009b005a2f007988 */ /* 0x000fe80008000404 */
[----:B--2---:R-:W-:Y:S04]  /*14a80*/  STS.U16 [R47+UR4+0x1f00], R91 ;  /* 0x001f005b2f007988 */ /* 0x004fe80008000404 */
        /* <DEDUP_REMOVED lines=8> */
[----:B------:R4:W-:Y:S04]  /*14b10*/  STS.U16 [R47+UR4+0xaf00], R78 ;  /* 0x00af004e2f007988 */ /* 0x0009e80008000404 */
[----:B--2---:R-:W2:Y:S04]  /*14b20*/  LDL.LU R87, [R1+0x9b4] ;  /* 0x0009b40001577983 */ /* 0x004ea80000300800 */
[----:B------:R-:W-:Y:S04]  /*14b30*/  STS.U16 [R47+UR4+0x3300], R77 ;  /* 0x0033004d2f007988 */ /* 0x000fe80008000404 */
[----:B---3--:R-:W3:Y:S04]  /*14b40*/  LDL.LU R79, [R1+0x9b0] ;  /* 0x0009b000014f7983 */ /* 0x008ee80000300800 */
[----:B------:R-:W-:Y:S04]  /*14b50*/  STS.U16 [R47+UR4+0xb300], R76 ;  /* 0x00b3004c2f007988 */ /* 0x000fe80008000404 */
[----:B----4-:R-:W4:Y:S04]  /*14b60*/  LDL.LU R78, [R1+0x9ac] ;  /* 0x0009ac00014e7983 */ /* 0x010f280000300800 */
[----:B------:R0:W-:Y:S04]  /*14b70*/  STS.U16 [R47+UR4+0x3700], R60 ;  /* 0x0037003c2f007988 */ /* 0x0001e80008000404 */
[----:B------:R1:W-:Y:S04]  /*14b80*/  STS.U16 [R47+UR4+0xb700], R3 ;  /* 0x00b700032f007988 */ /* 0x0003e80008000404 */
[----:B0-----:R-:W2:Y:S04]  /*14b90*/  LDL.LU R60, [R1+0x14d4] ;  /* 0x0014d400013c7983 */ /* 0x001ea80000300800 */
[----:B------:R-:W2:Y:S04]  /*14ba0*/  LDL.LU R77, [R1+0x9a8] ;  /* 0x0009a800014d7983 */ /* 0x000ea80000300800 */
[----:B-1----:R-:W2:Y:S04]  /*14bb0*/  LDL.LU R3, [R1+0x14d0] ;  /* 0x0014d00001037983 */ /* 0x002ea80000300800 */
[----:B------:R-:W3:Y:S04]  /*14bc0*/  LDL.LU R76, [R1+0x9a4] ;  /* 0x0009a400014c7983 */ /* 0x000ee80000300800 */
[----:B------:R0:W-:Y:S04]  /*14bd0*/  STS.U16 [R47+UR4+0x3b00], R75 ;  /* 0x003b004b2f007988 */ /* 0x0001e80008000404 */
[----:B------:R1:W-:Y:S04]  /*14be0*/  STS.U16 [R47+UR4+0xbb00], R74 ;  /* 0x00bb004a2f007988 */ /* 0x0003e80008000404 */
[----:B------:R1:W-:Y:S04]  /*14bf0*/  STS.U16 [R47+UR4+0x3f00], R72 ;  /* 0x003f00482f007988 */ /* 0x0003e80008000404 */
[----:B0-----:R-:W3:Y:S04]  /*14c00*/  LDL.LU R75, [R1+0x9a0] ;  /* 0x0009a000014b7983 */ /* 0x001ee80000300800 */
[----:B-1----:R-:W3:Y:S04]  /*14c10*/  LDL.LU R74, [R1+0x99c] ;  /* 0x00099c00014a7983 */ /* 0x002ee80000300800 */
[----:B------:R-:W3:Y:S04]  /*14c20*/  LDL.LU R72, [R1+0x998] ;  /* 0x0009980001487983 */ /* 0x000ee80000300800 */
[----:B------:R-:W3:Y:S04]  /*14c30*/  LDL.LU R90, [R1+0x984] ;  /* 0x00098400015a7983 */ /* 0x000ee80000300800 */
[----:B------:R-:W-:Y:S04]  /*14c40*/  STL [R1+0x1438], R47 ;  /* 0x0014382f01007387 */ /* 0x000fe80000100800 */
[----:B------:R0:W-:Y:S04]  /*14c50*/  STS.U16 [R47+UR4+0xbf00], R61 ;  /* 0x00bf003d2f007988 */ /* 0x0001e80008000404 */
[----:B--2---:R-:W-:Y:S04]  /*14c60*/  STL [R1+0x14bc], R3 ;  /* 0x0014bc0301007387 */ /* 0x004fe80000100800 */
[----:B------:R-:W2:Y:S01]  /*14c70*/  LDL.LU R91, [R1+0x980] ;  /* 0x00098000015b7983 */ /* 0x000ea20000300800 */
[----:B0-----:R-:W-:-:S03]  /*14c80*/  LOP3.LUT R61, R3, 0x70, RZ, 0x3c, !PT ;  /* 0x00000070033d7812 */ /* 0x001fc600078e3cff */
[----:B------:R-:W2:Y:S04]  /*14c90*/  LDL.LU R88, [R1+0x97c] ;  /* 0x00097c0001587983 */ /* 0x000ea80000300800 */
[----:B------:R-:W2:Y:S04]  /*14ca0*/  LDL.LU R89, [R1+0x970] ;  /* 0x0009700001597983 */ /* 0x000ea80000300800 */
[----:B------:R-:W2:Y:S04]  /*14cb0*/  LDL.LU R62, [R1+0x964] ;  /* 0x00096400013e7983 */ /* 0x000ea80000300800 */
[----:B------:R-:W2:Y:S04]  /*14cc0*/  LDL.LU R64, [R1+0x960] ;  /* 0x0009600001407983 */ /* 0x000ea80000300800 */
[----:B------:R-:W2:Y:S04]  /*14cd0*/  LDL.LU R65, [R1+0x954] ;  /* 0x0009540001417983 */ /* 0x000ea80000300800 */
[----:B------:R-:W2:Y:S04]  /*14ce0*/  LDL.LU R86, [R1+0x950] ;  /* 0x0009500001567983 */ /* 0x000ea80000300800 */
[----:B------:R0:W-:Y:S04]  /*14cf0*/  STS.U16 [R61+UR4+0x380], R87 ;  /* 0x000380573d007988 */ /* 0x0001e80008000404 */
[----:B0-----:R-:W2:Y:S04]  /*14d00*/  LDL.LU R87, [R1+0x94c] ;  /* 0x00094c0001577983 */ /* 0x001ea80000300800 */
[----:B---3--:R0:W-:Y:S04]  /*14d10*/  STS.U16 [R61+UR4+0x8380], R79 ;  /* 0x0083804f3d007988 */ /* 0x0081e80008000404 */
[----:B----4-:R1:W-:Y:S04]  /*14d20*/  STS.U16 [R61+UR4+0x780], R78 ;  /* 0x0007804e3d007988 */ /* 0x0103e80008000404 */
[----:B------:R3:W-:Y:S04]  /*14d30*/  STS.U16 [R61+UR4+0x8780], R77 ;  /* 0x0087804d3d007988 */ /* 0x0007e80008000404 */
[----:B0-----:R-:W4:Y:S04]  /*14d40*/  LDL.LU R79, [R1+0x940] ;  /* 0x00094000014f7983 */ /* 0x001f280000300800 */
[----:B-1----:R-:W4:Y:S04]  /*14d50*/  LDL.LU R78, [R1+0x92c] ;  /* 0x00092c00014e7983 */ /* 0x002f280000300800 */
[----:B------:R0:W-:Y:S04]  /*14d60*/  STS.U16 [R61+UR4+0xb80], R76 ;  /* 0x000b804c3d007988 */ /* 0x0001e80008000404 */
[----:B---3--:R-:W3:Y:S04]  /*14d70*/  LDL.LU R77, [R1+0x928] ;  /* 0x00092800014d7983 */ /* 0x008ee80000300800 */
[----:B0-----:R-:W3:Y:S04]  /*14d80*/  LDL.LU R76, [R1+0x914] ;  /* 0x00091400014c7983 */ /* 0x001ee80000300800 */
[----:B------:R0:W-:Y:S04]  /*14d90*/  STS.U16 [R61+UR4+0x8b80], R75 ;  /* 0x008b804b3d007988 */ /* 0x0001e80008000404 */
[----:B------:R1:W-:Y:S04]  /*14da0*/  STS.U16 [R61+UR4+0xf80], R74 ;  /* 0x000f804a3d007988 */ /* 0x0003e80008000404 */
[----:B------:R1:W-:Y:S04]  /*14db0*/  STS.U16 [R61+UR4+0x8f80], R72 ;  /* 0x008f80483d007988 */ /* 0x0003e80008000404 */
[----:B0-----:R-:W3:Y:S04]  /*14dc0*/  LDL.LU R75, [R1+0x910] ;  /* 0x00091000014b7983 */ /* 0x001ee80000300800 */
[----:B-1----:R-:W3:Y:S04]  /*14dd0*/  LDL.LU R74, [R1+0x90c] ;  /* 0x00090c00014a7983 */ /* 0x002ee80000300800 */
[----:B------:R-:W3:Y:S01]  /*14de0*/  LDL.LU R72, [R1+0x908] ;  /* 0x0009080001487983 */ /* 0x000ee20000300800 */
[----:B------:R-:W-:-:S02]  /*14df0*/  IMAD R47, R57, UR41, RZ ;  /* 0x00000029392f7c24 */ /* 0x000fc4000f8e02ff */
[----:B------:R-:W-:Y:S01]  /*14e00*/  IMAD R57, R56, UR48, RZ ;  /* 0x0000003038397c24 */ /* 0x000fe2000f8e02ff */
[----:B------:R-:W-:Y:S01]  /*14e10*/  STS.U16 [R61+UR4+0x1380], R90 ;  /* 0x0013805a3d007988 */ /* 0x000fe20008000404 */
[----:B------:R-:W-:Y:S02]  /*14e20*/  IMAD R56, R54, UR49, RZ ;  /* 0x0000003136387c24 */ /* 0x000fe4000f8e02ff */
[----:B------:R-:W-:Y:S02]  /*14e30*/  IMAD R54, R50, UR51, RZ ;  /* 0x0000003332367c24 */ /* 0x000fe4000f8e02ff */
[----:B------:R-:W-:Y:S02]  /*14e40*/  IMAD R16, R16, UR7, RZ ;  /* 0x0000000710107c24 */ /* 0x000fe4000f8e02ff */
[----:B------:R-:W-:Y:S02]  /*14e50*/  IMAD R50, R43, UR54, RZ ;  /* 0x000000362b327c24 */ /* 0x000fe4000f8e02ff */
[----:B------:R-:W-:-:S02]  /*14e60*/  IMAD R43, R39, UR65, RZ ;  /* 0x00000041272b7c24 */ /* 0x000fc4000f8e02ff */
[----:B------:R-:W-:Y:S02]  /*14e70*/  IMAD R9, R9, UR9, RZ ;  /* 0x0000000909097c24 */ /* 0x000fe4000f8e02ff */
[----:B------:R-:W-:Y:S01]  /*14e80*/  IMAD R3, R58, UR34, RZ ;  /* 0x000000223a037c24 */ /* 0x000fe2000f8e02ff */
[-C--:B------:R-:W-:Y:S01]  /*14e90*/  LEA R58, P2, R16, R92.reuse, 0x1 ;  /* 0x0000005c103a7211 */ /* 0x080fe200078408ff */
[----:B------:R-:W-:Y:S02]  /*14ea0*/  IMAD R39, R20, UR61, RZ ;  /* 0x0000003d14277c24 */ /* 0x000fe4000f8e02ff */
[----:B------:R-:W-:Y:S01]  /*14eb0*/  IMAD R20, R4, UR62, RZ ;  /* 0x0000003e04147c24 */ /* 0x000fe2000f8e02ff */
[----:B------:R-:W-:Y:S01]  /*14ec0*/  LEA R4, P3, R9, R92, 0x1 ;  /* 0x0000005c09047211 */ /* 0x000fe200078608ff */
[----:B------:R-:W-:Y:S01]  /*14ed0*/  STL [R1+0x9ec], R58 ;  /* 0x0009ec3a01007387 */ /* 0x000fe20000100800 */
[----:B------:R-:W-:Y:S01]  /*14ee0*/  LEA.HI.X.SX32 R16, R16, R93, 0x1, P2 ;  /* 0x0000005d10107211 */ /* 0x000fe200010f0eff */
[----:B------:R-:W-:-:S02]  /*14ef0*/  IMAD R26, R26, UR10, RZ ;  /* 0x0000000a1a1a7c24 */ /* 0x000fc4000f8e02ff */
[----:B------:R-:W-:Y:S02]  /*14f00*/  IMAD R23, R23, UR11, RZ ;  /* 0x0000000b17177c24 */ /* 0x000fe4000f8e02ff */
[----:B------:R-:W-:Y:S02]  /*14f10*/  IMAD R22, R22, UR12, RZ ;  /* 0x0000000c16167c24 */ /* 0x000fe4000f8e02ff */
[----:B------:R-:W-:Y:S02]  /*14f20*/  IMAD R49, R49, UR13, RZ ;  /* 0x0000000d31317c24 */ /* 0x000fe4000f8e02ff */
[----:B------:R-:W-:Y:S02]  /*14f30*/  IMAD R35, R35, UR14, RZ ;  /* 0x0000000e23237c24 */ /* 0x000fe4000f8e02ff */
[----:B------:R-:W-:Y:S02]  /*14f40*/  IMAD R18, R18, UR15, RZ ;  /* 0x0000000f12127c24 */ /* 0x000fe4000f8e02ff */
        /* <DEDUP_REMOVED lines=28> */
[----:B------:R-:W-:Y:S01]  /*15110*/  IMAD R7, R7, UR50, RZ ;  /* 0x0000003207077c24 */ /* 0x000fe2000f8e02ff */
[----:B--2---:R-:W-:Y:S04]  /*15120*/  STS.U16 [R61+UR4+0x9380], R91 ;  /* 0x0093805b3d007988 */ /* 0x004fe80008000404 */
[----:B------:R-:W-:Y:S04]  /*15130*/  STS.U16 [R61+UR4+0x1780], R88 ;  /* 0x001780583d007988 */ /* 0x000fe80008000404 */
[----:B------:R-:W-:Y:S04]  /*15140*/  STS.U16 [R61+UR4+0x9780], R89 ;  /* 0x009780593d007988 */ /* 0x000fe80008000404 */
[----:B------:R-:W-:Y:S04]  /*15150*/  STS.U16 [R61+UR4+0x1b80], R62 ;  /* 0x001b803e3d007988 */ /* 0x000fe80008000404 */
[----:B------:R-:W-:Y:S04]  /*15160*/  STS.U16 [R61+UR4+0x9b80], R64 ;  /* 0x009b80403d007988 */ /* 0x000fe80008000404 */
[----:B------:R-:W-:Y:S04]  /*15170*/  STS.U16 [R61+UR4+0x1f80], R65 ;  /* 0x001f80413d007988 */ /* 0x000fe80008000404 */
[----:B------:R0:W-:Y:S02]  /*15180*/  STS.U16 [R61+UR4+0x9f80], R86 ;  /* 0x009f80563d007988 */ /* 0x0001e40008000404 */
[----:B0-----:R-:W-:-:S02]  /*15190*/  LEA R86, P4, R43, R92, 0x1 ;  /* 0x0000005c2b567211 */ /* 0x001fc400078808ff */
[----:B------:R0:W-:Y:S04]  /*151a0*/  STS.U16 [R61+UR4+0x2380], R87 ;  /* 0x002380573d007988 */ /* 0x0001e80008000404 */
[----:B------:R-:W-:Y:S04]  /*151b0*/  STL [R1+0xb8c], R86 ;  /* 0x000b8c5601007387 */ /* 0x000fe80000100800 */
[----:B------:R-:W-:Y:S01]  /*151c0*/  STL [R1+0x143c], R86 ;  /* 0x00143c5601007387 */ /* 0x000fe20000100800 */
[----:B0-----:R-:W-:-:S03]  /*151d0*/  LEA.HI.X.SX32 R87, R43, R93, 0x1, P4 ;  /* 0x0000005d2b577211 */ /* 0x001fc600020f0eff */
[----:B------:R-:W-:Y:S04]  /*151e0*/  STL [R1+0x9f4], R4 ;  /* 0x0009f40401007387 */ /* 0x000fe80000100800 */
[----:B------:R0:W-:Y:S04]  /*151f0*/  STL [R1+0x14ac], R4 ;  /* 0x0014ac0401007387 */ /* 0x0001e80000100800 */
[----:B------:R-:W-:Y:S04]  /*15200*/  STL [R1+0xb88], R87 ;  /* 0x000b885701007387 */ /* 0x000fe80000100800 */
[----:B------:R1:W-:Y:S01]  /*15210*/  STL [R1+0x9e8], R16 ;  /* 0x0009e81001007387 */ /* 0x0003e20000100800 */
[----:B0-----:R-:W-:-:S03]  /*15220*/  LEA.HI.X.SX32 R4, R9, R93, 0x1, P3 ;  /* 0x0000005d09047211 */ /* 0x001fc600018f0eff */
[----:B----4-:R-:W-:Y:S04]  /*15230*/  STS.U16 [R61+UR4+0xa380], R79 ;  /* 0x00a3804f3d007988 */ /* 0x010fe80008000404 */
[----:B------:R-:W-:Y:S01]  /*15240*/  STS.U16 [R61+UR4+0x2780], R78 ;  /* 0x0027804e3d007988 */ /* 0x000fe20008000404 */
[----:B-1----:R-:W-:-:S03]  /*15250*/  LEA R16, P2, R26, R92, 0x1 ;  /* 0x0000005c1a107211 */ /* 0x002fc600078408ff */
[----:B------:R-:W-:Y:S04]  /*15260*/  STL [R1+0x1440], R87 ;  /* 0x0014405701007387 */ /* 0x000fe80000100800 */
[----:B---3--:R-:W-:Y:S04]  /*15270*/  STS.U16 [R61+UR4+0xa780], R77 ;  /* 0x00a7804d3d007988 */ /* 0x008fe80008000404 */
[----:B------:R0:W-:Y:S01]  /*15280*/  STL [R1+0x9f0], R4 ;  /* 0x0009f00401007387 */ /* 0x0001e20000100800 */
[----:B------:R-:W-:-:S03]  /*15290*/  LEA R9, P4, R22, R92, 0x1 ;  /* 0x0000005c16097211 */ /* 0x000fc600078808ff */
[----:B------:R1:W-:Y:S04]  /*152a0*/  STS.U16 [R61+UR4+0x2b80], R76 ;  /* 0x002b804c3d007988 */ /* 0x0003e80008000404 */
[----:B------:R-:W-:Y:S01]  /*152b0*/  STL [R1+0x14c0], R87 ;  /* 0x0014c05701007387 */ /* 0x000fe20000100800 */
[----:B0-----:R-:W-:-:S03]  /*152c0*/  LEA.HI.X.SX32 R4, R26, R93, 0x1, P2 ;  /* 0x0000005d1a047211 */ /* 0x001fc600010f0eff */
[----:B------:R-:W-:Y:S01]  /*152d0*/  STL [R1+0x9fc], R16 ;  /* 0x0009fc1001007387 */ /* 0x000fe20000100800 */
[----:B-1----:R-:W-:-:S03]  /*152e0*/  LEA R76, P3, R23, R92, 0x1 ;  /* 0x0000005c174c7211 */ /* 0x002fc600078608ff */
[----:B------:R-:W-:Y:S01]  /*152f0*/  STL [R1+0x147c], R16 ;  /* 0x00147c1001007387 */ /* 0x000fe20000100800 */
[----:B------:R-:W-:-:S03]  /*15300*/  LEA.HI.X.SX32 R23, R23, R93, 0x1, P3 ;  /* 0x0000005d17177211 */ /* 0x000fc600018f0eff */
[----:B------:R-:W-:Y:S01]  /*15310*/  STL [R1+0x9f8], R4 ;  /* 0x0009f80401007387 */ /* 0x000fe20000100800 */
[----:B------:R-:W-:-:S03]  /*15320*/  LEA.HI.X.SX32 R22, R22, R93, 0x1, P4 ;  /* 0x0000005d16167211 */ /* 0x000fc600020f0eff */
[----:B------:R-:W-:Y:S01]  /*15330*/  STL [R1+0xa04], R76 ;  /* 0x000a044c01007387 */ /* 0x000fe20000100800 */
[----:B------:R-:W-:-:S03]  /*15340*/  LEA R26, P2, R49, R92, 0x1 ;  /* 0x0000005c311a7211 */ /* 0x000fc600078408ff */
[----:B------:R-:W-:Y:S04]  /*15350*/  STL [R1+0x1444], R76 ;  /* 0x0014444c01007387 */ /* 0x000fe80000100800 */
[----:B------:R-:W-:Y:S04]  /*15360*/  STL [R1+0xa0c], R9 ;  /* 0x000a0c0901007387 */ /* 0x000fe80000100800 */
[----:B------:R-:W-:Y:S01]  /*15370*/  STL [R1+0x1448], R9 ;  /* 0x0014480901007387 */ /* 0x000fe20000100800 */
[----:B------:R-:W-:-:S03]  /*15380*/  LEA R43, P3, R35, R92, 0x1 ;  /* 0x0000005c232b7211 */ /* 0x000fc600078608ff */
[----:B------:R-:W-:Y:S04]  /*15390*/  STL [R1+0xa00], R23 ;  /* 0x000a001701007387 */ /* 0x000fe80000100800 */
[----:B------:R-:W-:Y:S01]  /*153a0*/  STL [R1+0x144c], R23 ;  /* 0x00144c1701007387 */ /* 0x000fe20000100800 */
[----:B------:R-:W-:-:S03]  /*153b0*/  LEA.HI.X.SX32 R82, R49, R93, 0x1, P2 ;  /* 0x0000005d31527211 */ /* 0x000fc600010f0eff */
[----:B------:R-:W-:Y:S04]  /*153c0*/  STL [R1+0x14c4], R23 ;  /* 0x0014c41701007387 */ /* 0x000fe80000100800 */
[----:B------:R-:W-:Y:S04]  /*153d0*/  STL [R1+0xa08], R22 ;  /* 0x000a081601007387 */ /* 0x000fe80000100800 */
[----:B------:R-:W-:Y:S04]  /*153e0*/  STS.U16 [R61+UR4+0xab80], R75 ;  /* 0x00ab804b3d007988 */ /* 0x000fe80008000404 */
[----:B------:R-:W-:Y:S04]  /*153f0*/  STL [R1+0x1454], R22 ;  /* 0x0014541601007387 */ /* 0x000fe80000100800 */
[----:B------:R-:W-:Y:S04]  /*15400*/  STS.U16 [R61+UR4+0x2f80], R74 ;  /* 0x002f804a3d007988 */ /* 0x000fe80008000404 */
[----:B------:R-:W-:Y:S04]  /*15410*/  STL [R1+0xa14], R26 ;  /* 0x000a141a01007387 */ /* 0x000fe80000100800 */
[----:B------:R-:W-:Y:S04]  /*15420*/  STS.U16 [R61+UR4+0xaf80], R72 ;  /* 0x00af80483d007988 */ /* 0x000fe80008000404 */
[----:B------:R-:W-:Y:S01]  /*15430*/  STL [R1+0x1458], R26 ;  /* 0x0014581a01007387 */ /* 0x000fe20000100800 */
[----:B------:R-:W-:-:S03]  /*15440*/  LEA.HI.X.SX32 R35, R35, R93, 0x1, P3 ;  /* 0x0000005d23237211 */ /* 0x000fc600018f0eff */
[----:B------:R0:W-:Y:S04]  /*15450*/  STS.U16 [R61+UR4+0x3380], R60 ;  /* 0x0033803c3d007988 */ /* 0x0001e80008000404 */
[----:B------:R-:W-:Y:S04]  /*15460*/  STL [R1+0x14c8], R26 ;  /* 0x0014c81a01007387 */ /* 0x000fe80000100800 */
[----:B------:R-:W-:Y:S01]  /*15470*/  STL [R1+0xa1c], R43 ;  /* 0x000a1c2b01007387 */ /* 0x000fe20000100800 */
[----:B0-----:R-:W-:-:S03]  /*15480*/  LEA R60, P4, R18, R92, 0x1 ;  /* 0x0000005c123c7211 */ /* 0x001fc600078808ff */
[----:B------:R0:W-:Y:S01]  /*15490*/  STL [R1+0x1460], R43 ;  /* 0x0014602b01007387 */ /* 0x0001e20000100800 */
[----:B------:R-:W-:-:S03]  /*154a0*/  LEA R4, P2, R52, R92, 0x1 ;  /* 0x0000005c34047211 */ /* 0x000fc600078408ff */
        /* <DEDUP_REMOVED lines=12> */
[----:B------:R1:W-:Y:S01]  /*15570*/  STL [R1+0xa2c], R4 ;  /* 0x000a2c0401007387 */ /* 0x0003e20000100800 */
[----:B0-----:R-:W-:-:S03]  /*15580*/  LEA.HI.X.SX32 R43, R10, R93, 0x1, P4 ;  /* 0x0000005d0a2b7211 */ /* 0x001fc600020f0eff */
[----:B------:R-:W-:Y:S01]  /*15590*/  STL [R1+0x1484], R84 ;  /* 0x0014845401007387 */ /* 0x000fe20000100800 */
[----:B------:R-:W-:-:S03]  /*155a0*/  LEA R77, P2, R6, R92, 0x1 ;  /* 0x0000005c064d7211 */ /* 0x000fc600078408ff */
[----:B------:R-:W-:Y:S01]  /*155b0*/  STL [R1+0xa34], R18 ;  /* 0x000a341201007387 */ /* 0x000fe20000100800 */
[----:B-1----:R-:W-:-:S03]  /*155c0*/  LEA.HI.X.SX32 R4, R27, R93, 0x1, P3 ;  /* 0x0000005d1b047211 */ /* 0x002fc600018f0eff */
[----:B------:R-:W-:Y:S01]  /*155d0*/  STL [R1+0x14a4], R18 ;  /* 0x0014a41201007387 */ /* 0x000fe20000100800 */
[----:B------:R-:W-:-:S03]  /*155e0*/  LEA R10, P3, R44, R92, 0x1 ;  /* 0x0000005c2c0a7211 */ /* 0x000fc600078608ff */
[----:B------:R-:W-:Y:S01]  /*155f0*/  STL [R1+0xa3c], R49 ;  /* 0x000a3c3101007387 */ /* 0x000fe20000100800 */
[----:B------:R-:W-:-:S03]  /*15600*/  LEA R27, P4, R15, R92, 0x1 ;  /* 0x0000005c0f1b7211 */ /* 0x000fc600078808ff */
[----:B------:R0:W-:Y:S01]  /*15610*/  STL [R1+0xa30], R4 ;  /* 0x000a300401007387 */ /* 0x0001e20000100800 */
[----:B------:R-:W-:-:S03]  /*15620*/  LEA.HI.X.SX32 R6, R6, R93, 0x1, P2 ;  /* 0x0000005d06067211 */ /* 0x000fc600010f0eff */
[----:B------:R-:W-:Y:S04]  /*15630*/  STL [R1+0xa28], R23 ;  /* 0x000a281701007387 */ /* 0x000fe80000100800 */
[----:B------:R-:W-:Y:S04]  /*15640*/  STL [R1+0x148c], R49 ;  /* 0x00148c3101007387 */ /* 0x000fe80000100800 */
[----:B------:R-:W-:Y:S01]  /*15650*/  STL [R1+0xa38], R43 ;  /* 0x000a382b01007387 */ /* 0x000fe20000100800 */
[----:B------:R-:W-:-:S03]  /*15660*/  LEA.HI.X.SX32 R80, R44, R93, 0x1, P3 ;  /* 0x0000005d2c507211 */ /* 0x000fc600018f0eff */
[----:B------:R1:W-:Y:S01]  /*15670*/  STL [R1+0x1494], R43 ;  /* 0x0014942b01007387 */ /* 0x0003e20000100800 */
[----:B------:R-:W-:-:S03]  /*15680*/  LEA.HI.X.SX32 R52, R15, R93, 0x1, P4 ;  /* 0x0000005d0f347211 */ /* 0x000fc600020f0eff */
[----:B------:R-:W-:Y:S01]  /*15690*/  STL [R1+0xa44], R77 ;  /* 0x000a444d01007387 */ /* 0x000fe20000100800 */
[----:B------:R-:W-:-:S03]  /*156a0*/  LEA R44, P2, R55, R92, 0x1 ;  /* 0x0000005c372c7211 */ /* 0x000fc600078408ff */
[----:B------:R-:W-:Y:S01]  /*156b0*/  STL [R1+0x14b0], R77 ;  /* 0x0014b04d01007387 */ /* 0x000fe20000100800 */
[----:B------:R-:W-:-:S03]  /*156c0*/  LEA R87, P4, R37, R92, 0x1 ;  /* 0x0000005c25577211 */ /* 0x000fc600078808ff */
[----:B------:R-:W-:Y:S01]  /*156d0*/  STL [R1+0xa4c], R10 ;  /* 0x000a4c0a01007387 */ /* 0x000fe20000100800 */
[----:B------:R-:W-:-:S03]  /*156e0*/  LEA R15, P3, R32, R92, 0x1 ;  /* 0x0000005c200f7211 */ /* 0x000fc600078608ff */
[----:B------:R-:W-:Y:S01]  /*156f0*/  STL [R1+0x14b4], R10 ;  /* 0x0014b40a01007387 */ /* 0x000fe20000100800 */
[----:B------:R-:W-:-:S03]  /*15700*/  LEA.HI.X.SX32 R68, R55, R93, 0x1, P2 ;  /* 0x0000005d37447211 */ /* 0x000fc600010f0eff */
[----:B------:R-:W-:Y:S01]  /*15710*/  STL [R1+0xa40], R6 ;  /* 0x000a400601007387 */ /* 0x000fe20000100800 */
[----:B0-----:R-:W-:-:S03]  /*15720*/  LEA.HI.X.SX32 R4, R37, R93, 0x1, P4 ;  /* 0x0000005d25047211 */ /* 0x001fc600020f0eff */
        /* <DEDUP_REMOVED lines=9> */
[----:B-1----:R-:W-:-:S03]  /*157c0*/  LEA.HI.X.SX32 R43, R45, R93, 0x1, P2 ;  /* 0x0000005d2d2b7211 */ /* 0x002fc600010f0eff */
[----:B------:R-:W-:Y:S01]  /*157d0*/  STL [R1+0xa6c], R87 ;  /* 0x000a6c5701007387 */ /* 0x000fe20000100800 */
[----:B------:R-:W-:-:S03]  /*157e0*/  LEA.HI.X.SX32 R81, R11, R93, 0x1, P4 ;  /* 0x0000005d0b517211 */ /* 0x000fc600020f0eff */
[----:B------:R-:W-:Y:S01]  /*157f0*/  STL [R1+0xa64], R15 ;  /* 0x000a640f01007387 */ /* 0x000fe20000100800 */
[----:B------:R-:W-:-:S03]  /*15800*/  LEA.HI.X.SX32 R22, R28, R93, 0x1, P3 ;  /* 0x0000005d1c167211 */ /* 0x000fc600018f0eff */
[----:B------:R-:W-:Y:S01]  /*15810*/  STL [R1+0xa58], R68 ;  /* 0x000a584401007387 */ /* 0x000fe20000100800 */
[----:B------:R-:W-:-:S03]  /*15820*/  LEA R11, P2, R53, R92, 0x1 ;  /* 0x0000005c350b7211 */ /* 0x000fc600078408ff */
[----:B------:R-:W-:Y:S01]  /*15830*/  STL [R1+0xa60], R32 ;  /* 0x000a602001007387 */ /* 0x000fe20000100800 */
[----:B------:R-:W-:-:S03]  /*15840*/  LEA R28, P3, R51, R92, 0x1 ;  /* 0x0000005c331c7211 */ /* 0x000fc600078608ff */
[----:B------:R1:W-:Y:S01]  /*15850*/  STL [R1+0xa68], R4 ;  /* 0x000a680401007387 */ /* 0x0003e20000100800 */
[----:B------:R-:W-:-:S03]  /*15860*/  LEA R45, P4, R30, R92, 0x1 ;  /* 0x0000005c1e2d7211 */ /* 0x000fc600078808ff */
[----:B------:R-:W-:Y:S01]  /*15870*/  STL [R1+0xa74], R37 ;  /* 0x000a742501007387 */ /* 0x000fe20000100800 */
[----:B------:R-:W-:-:S03]  /*15880*/  LEA.HI.X.SX32 R55, R53, R93, 0x1, P2 ;  /* 0x0000005d35377211 */ /* 0x000fc600010f0eff */
[----:B------:R-:W-:Y:S01]  /*15890*/  STL [R1+0xa7c], R73 ;  /* 0x000a7c4901007387 */ /* 0x000fe20000100800 */
[----:B------:R-:W-:-:S03]  /*158a0*/  LEA.HI.X.SX32 R53, R51, R93, 0x1, P3 ;  /* 0x0000005d33357211 */ /* 0x000fc600018f0eff */
[----:B------:R-:W-:Y:S01]  /*158b0*/  STL [R1+0xa70], R43 ;  /* 0x000a702b01007387 */ /* 0x000fe20000100800 */
[----:B------:R-:W-:-:S03]  /*158c0*/  LEA.HI.X.SX32 R51, R30, R93, 0x1, P4 ;  /* 0x0000005d1e337211 */ /* 0x000fc600020f0eff */
[----:B------:R-:W-:Y:S01]  /*158d0*/  STL [R1+0xa84], R74 ;  /* 0x000a844a01007387 */ /* 0x000fe20000100800 */
[----:B------:R-:W-:-:S03]  /*158e0*/  LEA R62, P2, R46, R92, 0x1 ;  /* 0x0000005c2e3e7211 */ /* 0x000fc600078408ff */
[----:B------:R-:W-:Y:S01]  /*158f0*/  STL [R1+0xa78], R22 ;  /* 0x000a781601007387 */ /* 0x000fe20000100800 */
[----:B0-----:R-:W-:-:S03]  /*15900*/  LEA R6, P3, R3, R92, 0x1 ;  /* 0x0000005c03067211 */ /* 0x001fc600078608ff */
[----:B------:R-:W-:Y:S01]  /*15910*/  STL [R1+0xa80], R81 ;  /* 0x000a805101007387 */ /* 0x000fe20000100800 */
[----:B------:R-:W-:-:S03]  /*15920*/  LEA R30, P4, R12, R92, 0x1 ;  /* 0x0000005c0c1e7211 */ /* 0x000fc600078808ff */
[----:B------:R-:W-:Y:S01]  /*15930*/  STL [R1+0xa8c], R11 ;  /* 0x000a8c0b01007387 */ /* 0x000fe20000100800 */
[----:B------:R-:W-:-:S03]  /*15940*/  LEA.HI.X.SX32 R63, R46, R93, 0x1, P2 ;  /* 0x0000005d2e3f7211 */ /* 0x000fc600010f0eff */
        /* <DEDUP_REMOVED lines=55> */
[----:B------:R-:W-:Y:S01]  /*15cc0*/  IMAD R24, R24, UR53, RZ ;  /* 0x0000003518187c24 */ /* 0x000fe2000f8e02ff */
[-C--:B------:R-:W-:Y:S02]  /*15cd0*/  LEA R88, P3, R56, R92.reuse, 0x1 ;  /* 0x0000005c38587211 */ /* 0x080fe400078608ff */
[----:B------:R-:W-:Y:S01]  /*15ce0*/  STL [R1+0xaf8], R86 ;  /* 0x000af85601007387 */ /* 0x000fe20000100800 */
[----:B------:R-:W-:Y:S01]  /*15cf0*/  LEA R66, P4, R7, R92, 0x1 ;  /* 0x0000005c07427211 */ /* 0x000fe200078808ff */
[----:B------:R-:W-:Y:S02]  /*15d00*/  IMAD R41, R41, UR52, RZ ;  /* 0x0000003429297c24 */ /* 0x000fe4000f8e02ff */
[----:B------:R-:W-:Y:S01]  /*15d10*/  STL [R1+0xb04], R13 ;  /* 0x000b040d01007387 */ /* 0x000fe20000100800 */
[----:B------:R-:W-:-:S03]  /*15d20*/  LEA.HI.X.SX32 R85, R57, R93, 0x1, P2 ;  /* 0x0000005d39557211 */ /* 0x000fc600010f0eff */
[----:B------:R-:W-:Y:S01]  /*15d30*/  STL [R1+0xb0c], R14 ;  /* 0x000b0c0e01007387 */ /* 0x000fe20000100800 */
[----:B------:R-:W-:-:S03]  /*15d40*/  LEA.HI.X.SX32 R89, R56, R93, 0x1, P3 ;  /* 0x0000005d38597211 */ /* 0x000fc600018f0eff */
[----:B------:R-:W-:Y:S01]  /*15d50*/  STL [R1+0xb00], R5 ;  /* 0x000b000501007387 */ /* 0x000fe20000100800 */
[----:B-1----:R-:W-:-:S03]  /*15d60*/  LEA.HI.X.SX32 R4, R7, R93, 0x1, P4 ;  /* 0x0000005d07047211 */ /* 0x002fc600020f0eff */
[----:B------:R-:W-:Y:S01]  /*15d70*/  STL [R1+0xb14], R31 ;  /* 0x000b141f01007387 */ /* 0x000fe20000100800 */
[----:B------:R-:W-:-:S03]  /*15d80*/  LEA R71, P2, R54, R92, 0x1 ;  /* 0x0000005c36477211 */ /* 0x000fc600078408ff */
[----:B------:R-:W-:Y:S01]  /*15d90*/  STL [R1+0xb08], R83 ;  /* 0x000b085301007387 */ /* 0x000fe20000100800 */
[----:B------:R-:W-:-:S03]  /*15da0*/  LEA R7, P4, R24, R92, 0x1 ;  /* 0x0000005c18077211 */ /* 0x000fc600078808ff */
[----:B------:R-:W-:Y:S01]  /*15db0*/  STL [R1+0xb10], R19 ;  /* 0x000b101301007387 */ /* 0x000fe20000100800 */
[----:B------:R-:W-:-:S03]  /*15dc0*/  LEA R78, P3, R41, R92, 0x1 ;  /* 0x0000005c294e7211 */ /* 0x000fc600078608ff */
[----:B------:R-:W-:Y:S01]  /*15dd0*/  STL [R1+0xb1c], R48 ;  /* 0x000b1c3001007387 */ /* 0x000fe20000100800 */
[----:B------:R-:W-:Y:S01]  /*15de0*/  IMAD R38, R38, UR55, RZ ;  /* 0x0000003726267c24 */ /* 0x000fe2000f8e02ff */
[-C--:B------:R-:W-:Y:S02]  /*15df0*/  LEA.HI.X.SX32 R16, R54, R93.reuse, 0x1, P2 ;  /* 0x0000005d36107211 */ /* 0x080fe400010f0eff */
[----:B------:R-:W-:Y:S01]  /*15e00*/  STL [R1+0xb2c], R66 ;  /* 0x000b2c4201007387 */ /* 0x000fe20000100800 */
[----:B------:R-:W-:-:S03]  /*15e10*/  LEA.HI.X.SX32 R56, R24, R93, 0x1, P4 ;  /* 0x0000005d18387211 */ /* 0x000fc600020f0eff */
[----:B------:R-:W-:Y:S01]  /*15e20*/  STL [R1+0xb24], R88 ;  /* 0x000b245801007387 */ /* 0x000fe20000100800 */
[----:B------:R-:W-:Y:S01]  /*15e30*/  IMAD R33, R33, UR56, RZ ;  /* 0x0000003821217c24 */ /* 0x000fe2000f8e02ff */
[----:B------:R-:W-:Y:S02]  /*15e40*/  LEA.HI.X.SX32 R57, R41, R93, 0x1, P3 ;  /* 0x0000005d29397211 */ /* 0x000fe400018f0eff */
[----:B------:R-:W-:Y:S01]  /*15e50*/  STL [R1+0xb18], R85 ;  /* 0x000b185501007387 */ /* 0x000fe20000100800 */
[----:B------:R-:W-:-:S03]  /*15e60*/  LEA R24, P2, R50, R92, 0x1 ;  /* 0x0000005c32187211 */ /* 0x000fc600078408ff */
[----:B------:R-:W-:Y:S01]  /*15e70*/  STL [R1+0xb20], R89 ;  /* 0x000b205901007387 */ /* 0x000fe20000100800 */
[----:B------:R-:W-:-:S03]  /*15e80*/  LEA R41, P3, R38, R92, 0x1 ;  /* 0x0000005c26297211 */ /* 0x000fc600078608ff */
[----:B------:R-:W-:Y:S01]  /*15e90*/  STL [R1+0xb28], R4 ;  /* 0x000b280401007387 */ /* 0x000fe20000100800 */
[----:B------:R-:W-:-:S03]  /*15ea0*/  IMAD R42, R42, UR57, RZ ;  /* 0x000000392a2a7c24 */ /* 0x000fc6000f8e02ff */
[----:B------:R-:W-:Y:S01]  /*15eb0*/  STL [R1+0xb34], R71 ;  /* 0x000b344701007387 */ /* 0x000fe20000100800 */
[----:B------:R-:W-:-:S03]  /*15ec0*/  LEA.HI.X.SX32 R54, R50, R93, 0x1, P2 ;  /* 0x0000005d32367211 */ /* 0x000fc600010f0eff */
[----:B------:R-:W-:Y:S01]  /*15ed0*/  STL [R1+0xb3c], R78 ;  /* 0x000b3c4e01007387 */ /* 0x000fe20000100800 */
[----:B------:R-:W-:Y:S01]  /*15ee0*/  IMAD R25, R25, UR58, RZ ;  /* 0x0000003a19197c24 */ /* 0x000fe2000f8e02ff */
[----:B------:R-:W-:Y:S02]  /*15ef0*/  LEA R58, P4, R33, R92, 0x1 ;  /* 0x0000005c213a7211 */ /* 0x000fe400078808ff */
[----:B------:R-:W-:Y:S01]  /*15f00*/  STL [R1+0xb30], R16 ;  /* 0x000b301001007387 */ /* 0x000fe20000100800 */
[----:B------:R-:W-:-:S03]  /*15f10*/  IMAD R8, R8, UR59, RZ ;  /* 0x0000003b08087c24 */ /* 0x000fc6000f8e02ff */
        /* <DEDUP_REMOVED lines=9> */
[----:B------:R-:W-:Y:S01]  /*15fb0*/  IMAD R40, R40, UR60, RZ ;  /* 0x0000003c28287c24 */ /* 0x000fe2000f8e02ff */
[----:B------:R-:W-:Y:S02]  /*15fc0*/  LEA R50, P4, R8, R92, 0x1 ;  /* 0x0000005c08327211 */ /* 0x000fe400078808ff */
[----:B------:R-:W-:Y:S01]  /*15fd0*/  STL [R1+0xb48], R54 ;  /* 0x000b483601007387 */ /* 0x000fe20000100800 */
[----:B------:R-:W-:-:S03]  /*15fe0*/  LEA.HI.X.SX32 R65, R42, R93, 0x1, P2 ;  /* 0x0000005d2a417211 */ /* 0x000fc600010f0eff */
[----:B------:R-:W2:Y:S01]  /*15ff0*/  LDL.LU R82, [R1+0x98c] ;  /* 0x00098c0001527983 */ /* 0x000ea20000300800 */
[----:B------:R-:W-:-:S03]  /*16000*/  LEA.HI.X.SX32 R18, R25, R93, 0x1, P3 ;  /* 0x0000005d19127211 */ /* 0x000fc600018f0eff */
[----:B------:R-:W3:Y:S01]  /*16010*/  LDL.LU R26, [R1+0x988] ;  /* 0x00098800011a7983 */ /* 0x000ee20000300800 */
[----:B------:R-:W-:-:S03]  /*16020*/  IMAD R2, R2, UR63, RZ ;  /* 0x0000003f02027c24 */ /* 0x000fc6000f8e02ff */
[----:B------:R-:W-:Y:S01]  /*16030*/  STL [R1+0xb5c], R58 ;  /* 0x000b5c3a01007387 */ /* 0x000fe20000100800 */
[----:B------:R-:W-:-:S03]  /*16040*/  LEA.HI.X.SX32 R35, R8, R93, 0x1, P4 ;  /* 0x0000005d08237211 */ /* 0x000fc600020f0eff */
[----:B------:R-:W-:Y:S01]  /*16050*/  STL [R1+0xb50], R69 ;  /* 0x000b504501007387 */ /* 0x000fe20000100800 */
[----:B------:R-:W-:Y:S01]  /*16060*/  IMAD R0, R0, UR64, RZ ;  /* 0x0000004000007c24 */ /* 0x000fe2000f8e02ff */
[-C--:B------:R-:W-:Y:S02]  /*16070*/  LEA R79, P2, R40, R92.reuse, 0x1 ;  /* 0x0000005c284f7211 */ /* 0x080fe400078408ff */
        /* <DEDUP_REMOVED lines=8> */
[----:B------:R-:W-:Y:S04]  /*16100*/  STL [R1+0xb60], R65 ;  /* 0x000b604101007387 */ /* 0x000fe80000100800 */
[----:B------:R-:W-:Y:S01]  /*16110*/  STL [R1+0xb68], R18 ;  /* 0x000b681201007387 */ /* 0x000fe20000100800 */
[----:B------:R-:W-:-:S03]  /*16120*/  LEA.HI.X.SX32 R39, R39, R93, 0x1, P3 ;  /* 0x0000005d27277211 */ /* 0x000fc600018f0eff */
[----:B------:R0:W-:Y:S04]  /*16130*/  STS.U16 [R61+UR4+0xb380], R59 ;  /* 0x00b3803b3d007988 */ /* 0x0001e80008000404 */
[----:B------:R-:W-:Y:S04]  /*16140*/  STL [R1+0xb70], R35 ;  /* 0x000b702301007387 */ /* 0x000fe80000100800 */
[----:B------:R-:W-:Y:S01]  /*16150*/  STL [R1+0xb78], R79 ;  /* 0x000b784f01007387 */ /* 0x000fe20000100800 */
[----:B0-----:R-:W-:-:S03]  /*16160*/  LEA R59, P6, R0, R92, 0x1 ;  /* 0x0000005c003b7211 */ /* 0x001fc600078c08ff */
[----:B------:R-:W4:Y:S04]  /*16170*/  LDL R92, [R1+0x9ec] ;  /* 0x0009ec00015c7983 */ /* 0x000f280000100800 */
[----:B------:R-:W-:Y:S04]  /*16180*/  STL [R1+0xb7c], R8 ;  /* 0x000b7c0801007387 */ /* 0x000fe80000100800 */
[----:B------:R-:W-:Y:S01]  /*16190*/  STL [R1+0xb80], R25 ;  /* 0x000b801901007387 */ /* 0x000fe20000100800 */
[----:B------:R-:W-:-:S03]  /*161a0*/  LEA.HI.X.SX32 R20, R20, R93, 0x1, P4 ;  /* 0x0000005d14147211 */ /* 0x000fc600020f0eff */
[----:B------:R-:W-:Y:S01]  /*161b0*/  STL [R1+0xb84], R42 ;  /* 0x000b842a01007387 */ /* 0x000fe20000100800 */
[----:B------:R-:W-:-:S03]  /*161c0*/  LEA.HI.X.SX32 R67, R2, R93, 0x1, P5 ;  /* 0x0000005d02437211 */ /* 0x000fc600028f0eff */
[----:B------:R-:W-:Y:S01]  /*161d0*/  STL [R1+0x9d4], R40 ;  /* 0x0009d42801007387 */ /* 0x000fe20000100800 */
[----:B------:R-:W-:-:S03]  /*161e0*/  LEA.HI.X.SX32 R70, R0, R93, 0x1, P6 ;  /* 0x0000005d00467211 */ /* 0x000fc600030f0eff */
[----:B------:R-:W-:Y:S04]  /*161f0*/  STL [R1+0x9e4], R59 ;  /* 0x0009e43b01007387 */ /* 0x000fe80000100800 */
[----:B------:R-:W-:Y:S04]  /*16200*/  STL [R1+0x9d8], R39 ;  /* 0x0009d82701007387 */ /* 0x000fe80000100800 */
[----:B------:R-:W4:Y:S01]  /*16210*/  LDL R93, [R1+0x9e8] ;  /* 0x0009e800015d7983 */ /* 0x000f220000100800 */
[----:B------:R-:W-:-:S03]  /*16220*/  PRMT R60, RZ, 0x7610, R60 ;  /* 0x00007610ff3c7816 */ /* 0x000fc6000000003c */
[----:B------:R-:W-:Y:S04]  /*16230*/  STL [R1+0x9dc], R20 ;  /* 0x0009dc1401007387 */ /* 0x000fe80000100800 */
[----:B--2---:R0:W-:Y:S04]  /*16240*/  STS.U16 [R61+UR4+0x3780], R82 ;  /* 0x003780523d007988 */ /* 0x0041e80008000404 */
[----:B---3--:R1:W-:Y:S04]  /*16250*/  STS.U16 [R61+UR4+0xb780], R26 ;  /* 0x00b7801a3d007988 */ /* 0x0083e80008000404 */
[----:B0-----:R-:W2:Y:S04]  /*16260*/  LDL.LU R82, [R1+0x14cc] ;  /* 0x0014cc0001527983 */ /* 0x001ea80000300800 */
[----:B-1----:R-:W3:Y:S04]  /*16270*/  LDL.LU R26, [R1+0x14c8] ;  /* 0x0014c800011a7983 */ /* 0x002ee80000300800 */
[----:B------:R-:W-:Y:S04]  /*16280*/  STL [R1+0x9e0], R67 ;  /* 0x0009e04301007387 */ /* 0x000fe80000100800 */
[----:B------:R-:W-:Y:S04]  /*16290*/  STL [R1+0x9d0], R70 ;  /* 0x0009d04601007387 */ /* 0x000fe80000100800 */
[----:B----4-:R0:W4:Y:S04]  /*162a0*/  @P0 LDG.E.U16 R60, desc[UR20][R92.64] ;  /* 0x000000145c3c0981 */ /* 0x010128000c1e1500 */
[----:B------:R-:W3:Y:S04]  /*162b0*/  LDL.LU R92, [R1+0x924] ;  /* 0x00092400015c7983 */ /* 0x000ee80000300800 */
[----:B------:R-:W0:Y:S01]  /*162c0*/  LDL R93, [R1+0xa2c] ;  /* 0x000a2c00015d7983 */ /* 0x000e220000100800 */
[----:B--2---:R-:W-:-:S03]  /*162d0*/  PRMT R82, RZ, 0x7610, R82 ;  /* 0x00007610ff527816 */ /* 0x004fc60000000052 */
[----:B---3--:R0:W-:Y:S02]  /*162e0*/  STS.U16 [R61+UR4+0x3b80], R92 ;  /* 0x003b805c3d007988 */ /* 0x0081e40008000404 */
[----:B0-----:R-:W-:Y:S02]  /*162f0*/  @P0 IMAD.MOV.U32 R92, RZ, RZ, R93 ;  /* 0x000000ffff5c0224 */ /* 0x001fe400078e005d */
[----:B------:R-:W-:Y:S02]  /*16300*/  @P0 IMAD.MOV.U32 R93, RZ, RZ, R23 ;  /* 0x000000ffff5d0224 */ /* 0x000fe400078e0017 */
[----:B------:R-:W2:Y:S04]  /*16310*/  LDL.LU R23, [R1+0x14c4] ;  /* 0x0014c40001177983 */ /* 0x000ea80000300800 */
[----:B------:R0:W3:Y:S04]  /*16320*/  @P0 LDG.E.U16 R82, desc[UR20][R92.64] ;  /* 0x000000145c520981 */ /* 0x0000e8000c1e1500 */
[----:B------:R-:W2:Y:S04]  /*16330*/  LDL.LU R92, [R1+0x934] ;  /* 0x00093400015c7983 */ /* 0x000ea80000300800 */
[----:B------:R-:W3:Y:S01]  /*16340*/  LDL R93, [R1+0xa68] ;  /* 0x000a6800015d7983 */ /* 0x000ee20000100800 */
[----:B------:R-:W-:-:S03]  /*16350*/  PRMT R26, RZ, 0x7610, R26 ;  /* 0x00007610ff1a7816 */ /* 0x000fc6000000001a */
[----:B--2---:R0:W-:Y:S02]  /*16360*/  STS.U16 [R61+UR4+0xbb80], R92 ;  /* 0x00bb805c3d007988 */ /* 0x0041e40008000404 */
[----:B0-----:R-:W-:Y:S02]  /*16370*/  @P0 IMAD.MOV.U32 R92, RZ, RZ, R87 ;  /* 0x000000ffff5c0224 */ /* 0x001fe400078e0057 */
[----:B------:R-:W2:Y:S04]  /*16380*/  LDL.LU R87, [R1+0x14c0] ;  /* 0x0014c00001577983 */ /* 0x000ea80000300800 */
[----:B---3--:R0:W3:Y:S04]  /*16390*/  @P0 LDG.E.U16 R26, desc[UR20][R92.64] ;  /* 0x000000145c1a0981 */ /* 0x0080e8000c1e1500 */
[----:B------:R-:W2:Y:S01]  /*163a0*/  LDL.LU R93, [R1+0x920] ;  /* 0x00092000015d7983 */ /* 0x000ea20000300800 */
[----:B------:R-:W-:Y:S01]  /*163b0*/  PRMT R23, RZ, 0x7610, R23 ;  /* 0x00007610ff177816 */ /* 0x000fe20000000017 */
[----:B0-----:R-:W-:-:S02]  /*163c0*/  @P0 IMAD.MOV.U32 R92, RZ, RZ, R6 ;  /* 0x000000ffff5c0224 */ /* 0x001fc400078e0006 */
[----:B--2---:R0:W-:Y:S02]  /*163d0*/  STS.U16 [R61+UR4+0x3f80], R93 ;  /* 0x003f805d3d007988 */ /* 0x0041e40008000404 */
[----:B0-----:R-:W-:Y:S02]  /*163e0*/  @P0 IMAD.MOV.U32 R93, RZ, RZ, R3 ;  /* 0x000000ffff5d0224 */ /* 0x001fe400078e0003 */
[----:B------:R-:W2:Y:S04]  /*163f0*/  LDL.LU R3, [R1+0x14bc] ;  /* 0x0014bc0001037983 */ /* 0x000ea80000300800 */
[----:B------:R-:W2:Y:S04]  /*16400*/  LDL.LU R6, [R1+0x14b8] ;  /* 0x0014b80001067983 */ /* 0x000ea80000300800 */
[----:B------:R0:W2:Y:S04]  /*16410*/  @P0 LDG.E.U16 R23, desc[UR20][R92.64] ;  /* 0x000000145c170981 */ /* 0x0000a8000c1e1500 */
        /* <DEDUP_REMOVED lines=20> */
[----:B0-----:R-:W-:Y:S02]  /*16560*/  @P0 MOV R93, R18 ;  /* 0x00000012005d0202 */ /* 0x001fe40000000f00 */
[----:B------:R-:W2:Y:S04]  /*16570*/  LDL.LU R18, [R1+0x14a4] ;  /* 0x0014a40001127983 */ /* 0x000ea80000300800 */
[----:B------:R-:W2:Y:S04]  /*16580*/  LDL.LU R38, [R1+0x14a0] ;  /* 0x0014a00001267983 */ /* 0x000ea80000300800 */
[----:B------:R0:W2:Y:S04]  /*16590*/  @P0 LDG.E.U16 R0, desc[UR20][R92.64] ;  /* 0x000000145c000981 */ /* 0x0000a8000c1e1500 */
[----:B------:R-:W2:Y:S04]  /*165a0*/  LDL.LU R92, [R1+0x7f4] ;  /* 0x0007f400015c7983 */ /* 0x000ea80000300800 */
[----:B------:R-:W3:Y:S01]  /*165b0*/  LDL R93, [R1+0x9f0] ;  /* 0x0009f000015d7983 */ /* 0x000ee20000100800 */
[----:B------:R-:W-:-:S03]  /*165c0*/  PRMT R66, RZ, 0x7610, R66 ;  /* 0x00007610ff427816 */ /* 0x000fc60000000042 */
[----:B--2---:R0:W-:Y:S02]  /*165d0*/  STS.U16 [R3+UR4+0x20800], R92 ;  /* 0x0208005c03007988 */ /* 0x0041e40008000404 */
[----:B0-----:R-:W-:Y:S02]  /*165e0*/  @P0 IMAD.MOV.U32 R92, RZ, RZ, R4 ;  /* 0x000000ffff5c0224 */ /* 0x001fe400078e0004 */
[----:B------:R-:W2:Y:S04]  /*165f0*/  LDL.LU R4, [R1+0x149c] ;  /* 0x00149c0001047983 */ /* 0x000ea80000300800 */
[----:B---3--:R0:W3:Y:S04]  /*16600*/  @P0 LDG.E.U16 R66, desc[UR20][R92.64] ;  /* 0x000000145c420981 */ /* 0x0080e8000c1e1500 */
        /* <DEDUP_REMOVED lines=46> */
[----:B------:R0:W3:Y:S04]  /*168f0*/  @P0 LDG.E.U16 R72, desc[UR20][R92.64] ;  /* 0x000000145c480981 */ /* 0x0000e8000c1e1500 */
[----:B------:R-:W3:Y:S01]  /*16900*/  LDL R93, [R1+0x9f8] ;  /* 0x0009f800015d7983 */ /* 0x000ee20000100800 */
[----:B------:R-:W-:-:S02]  /*16910*/  PRMT R71, RZ, 0x7610, R71 ;  /* 0x00007610ff477816 */ /* 0x000fc40000000047 */
[----:B0-----:R-:W-:Y:S01]  /*16920*/  @P0 MOV R92, R16 ;  /* 0x00000010005c0202 */ /* 0x001fe20000000f00 */
[----:B----4-:R0:W-:Y:S04]  /*16930*/  STS.U16 [R3+UR4+0x22400], R60 ;  /* 0x0224003c03007988 */ /* 0x0101e80008000404 */
[----:B------:R1:W-:Y:S04]  /*16940*/  STS.U16 [R3+UR4+0x22800], R82 ;  /* 0x0228005203007988 */ /* 0x0003e80008000404 */
[----:B0-----:R-:W4:Y:S04]  /*16950*/  LDL.LU R60, [R1+0x146c] ;  /* 0x00146c00013c7983 */ /* 0x001f280000300800 */
[----:B------:R-:W4:Y:S04]  /*16960*/  LDL.LU R16, [R1+0x1468] ;  /* 0x0014680001107983 */ /* 0x000f280000300800 */
[----:B-1----:R-:W4:Y:S04]  /*16970*/  LDL.LU R82, [R1+0x1464] ;  /* 0x0014640001527983 */ /* 0x002f280000300800 */
[----:B------:R0:W-:Y:S01]  /*16980*/  STS.U16 [R3+UR4+0x22c00], R26 ;  /* 0x022c001a03007988 */ /* 0x0001e20008000404 */
[----:B--2---:R-:W-:-:S03]  /*16990*/  PRMT R50, RZ, 0x7610, R50 ;  /* 0x00007610ff327816 */ /* 0x004fc60000000032 */
[----:B---3--:R1:W2:Y:S02]  /*169a0*/  @P0 LDG.E.U16 R71, desc[UR20][R92.64] ;  /* 0x000000145c470981 */ /* 0x0082a4000c1e1500 */
[----:B-1----:R-:W-:Y:S02]  /*169b0*/  @P0 IMAD.MOV.U32 R92, RZ, RZ, R49 ;  /* 0x000000ffff5c0224 */ /* 0x002fe400078e0031 */
[----:B------:R-:W-:Y:S02]  /*169c0*/  @P0 IMAD.MOV.U32 R93, RZ, RZ, R43 ;  /* 0x000000ffff5d0224 */ /* 0x000fe400078e002b */
[----:B------:R-:W3:Y:S04]  /*169d0*/  LDL.LU R43, [R1+0x1460] ;  /* 0x00146000012b7983 */ /* 0x000ee80000300800 */
[----:B------:R-:W2:Y:S04]  /*169e0*/  LDL.LU R49, [R1+0x145c] ;  /* 0x00145c0001317983 */ /* 0x000ea80000300800 */
[----:B------:R1:W3:Y:S04]  /*169f0*/  @P0 LDG.E.U16 R50, desc[UR20][R92.64] ;  /* 0x000000145c320981 */ /* 0x0002e8000c1e1500 */
[----:B0-----:R-:W3:Y:S01]  /*16a00*/  LDL.LU R26, [R1+0x1458] ;  /* 0x00145800011a7983 */ /* 0x001ee20000300800 */
[----:B-1----:R-:W-:-:S02]  /*16a10*/  @P0 IMAD.MOV.U32 R93, RZ, RZ, R22 ;  /* 0x000000ffff5d0224 */ /* 0x002fc400078e0016 */
[----:B------:R-:W-:Y:S01]  /*16a20*/  @P0 IMAD.MOV.U32 R92, RZ, RZ, R73 ;  /* 0x000000ffff5c0224 */ /* 0x000fe200078e0049 */
[----:B------:R-:W3:Y:S04]  /*16a30*/  LDL.LU R22, [R1+0x1454] ;  /* 0x0014540001167983 */ /* 0x000ee80000300800 */
[----:B------:R-:W3:Y:S01]  /*16a40*/  LDL.LU R73, [R1+0x1450] ;  /* 0x0014500001497983 */ /* 0x000ee20000300800 */
[----:B----4-:R-:W-:-:S06]  /*16a50*/  PRMT R16, RZ, 0x7610, R16 ;  /* 0x00007610ff107816 */ /* 0x010fcc0000000010 */
[----:B------:R0:W4:Y:S02]  /*16a60*/  @P0 LDG.E.U16 R16, desc[UR20][R92.64] ;  /* 0x000000145c100981 */ /* 0x000124000c1e1500 */
[----:B0-----:R-:W-:Y:S02]  /*16a70*/  @P0 IMAD.MOV.U32 R92, RZ, RZ, R76 ;  /* 0x000000ffff5c0224 */ /* 0x001fe400078e004c */
[----:B------:R-:W-:Y:S01]  /*16a80*/  @P0 IMAD.MOV.U32 R93, RZ, RZ, R9 ;  /* 0x000000ffff5d0224 */ /* 0x000fe200078e0009 */
[----:B------:R0:W-:Y:S04]  /*16a90*/  STS.U16 [R3+UR4+0x23800], R2 ;  /* 0x0238000203007988 */ /* 0x0001e80008000404 */
[----:B------:R1:W-:Y:S01]  /*16aa0*/  STS.U16 [R3+UR4+0x23000], R23 ;  /* 0x0230001703007988 */ /* 0x0003e20008000404 */
[----:B0-----:R-:W-:-:S03]  /*16ab0*/  PRMT R2, RZ, 0x7610, R2 ;  /* 0x00007610ff027816 */ /* 0x001fc60000000002 */
[----:B------:R0:W-:Y:S04]  /*16ac0*/  STS.U16 [R3+UR4+0x23400], R87 ;  /* 0x0234005703007988 */ /* 0x0001e80008000404 */
[----:B-1----:R-:W4:Y:S04]  /*16ad0*/  LDL.LU R23, [R1+0x144c] ;  /* 0x00144c0001177983 */ /* 0x002f280000300800 */
[----:B------:R-:W4:Y:S04]  /*16ae0*/  LDL.LU R9, [R1+0x1448] ;  /* 0x0014480001097983 */ /* 0x000f280000300800 */
[----:B------:R-:W4:Y:S04]  /*16af0*/  LDL.LU R76, [R1+0x1444] ;  /* 0x00144400014c7983 */ /* 0x000f280000300800 */
[----:B------:R1:W-:Y:S04]  /*16b00*/  STS.U16 [R3+UR4+0x23c00], R0 ;  /* 0x023c000003007988 */ /* 0x0003e80008000404 */
[----:B0-----:R-:W4:Y:S01]  /*16b10*/  LDL.LU R87, [R1+0x1440] ;  /* 0x0014400001577983 */ /* 0x001f220000300800 */
[----:B-1----:R-:W-:-:S02]  /*16b20*/  PRMT R0, RZ, 0x7610, R0 ;  /* 0x00007610ff007816 */ /* 0x002fc40000000000 */
[----:B--2---:R-:W-:-:S06]  /*16b30*/  PRMT R49, RZ, 0x7610, R49 ;  /* 0x00007610ff317816 */ /* 0x004fcc0000000031 */
[----:B------:R0:W2:Y:S02]  /*16b40*/  @P0 LDG.E.U16 R49, desc[UR20][R92.64] ;  /* 0x000000145c310981 */ /* 0x0000a4000c1e1500 */
[----:B0-----:R-:W-:Y:S02]  /*16b50*/  @P0 IMAD.MOV.U32 R92, RZ, RZ, R47 ;  /* 0x000000ffff5c0224 */ /* 0x001fe400078e002f */
[----:B------:R-:W-:Y:S02]  /*16b60*/  @P0 IMAD.MOV.U32 R93, RZ, RZ, R86 ;  /* 0x000000ffff5d0224 */ /* 0x000fe400078e0056 */
[----:B------:R-:W2:Y:S01]  /*16b70*/  LDL.LU R86, [R1+0x143c] ;  /* 0x00143c0001567983 */ /* 0x000ea20000300800 */
[----:B---3--:R-:W-:-:S03]  /*16b80*/  PRMT R73, RZ, 0x7610, R73 ;  /* 0x00007610ff497816 */ /* 0x008fc60000000049 */
[----:B------:R-:W3:Y:S04]  /*16b90*/  LDL.LU R47, [R1+0x1438] ;  /* 0x00143800012f7983 */ /* 0x000ee80000300800 */
[----:B------:R0:W2:Y:S02]  /*16ba0*/  @P0 LDG.E.U16 R73, desc[UR20][R92.64] ;  /* 0x000000145c490981 */ /* 0x0000a4000c1e1500 */
[----:B0-----:R-:W-:Y:S02]  /*16bb0*/  @P0 IMAD.MOV.U32 R92, RZ, RZ, R78 ;  /* 0x000000ffff5c0224 */ /* 0x001fe400078e004e */
[----:B------:R-:W-:Y:S02]  /*16bc0*/  @P0 IMAD.MOV.U32 R93, RZ, RZ, R57 ;  /* 0x000000ffff5d0224 */ /* 0x000fe400078e0039 */
[----:B------:R-:W2:Y:S04]  /*16bd0*/  LDL.LU R57, [R1+0x1434] ;  /* 0x0014340001397983 */ /* 0x000ea80000300800 */
[----:B------:R0:W2:Y:S04]  /*16be0*/  @P0 LDG.E.U16 R2, desc[UR20][R92.64] ;  /* 0x000000145c020981 */ /* 0x0000a8000c1e1500 */
[----:B------:R-:W2:Y:S01]  /*16bf0*/  LDL.LU R78, [R1+0x1430] ;  /* 0x00143000014e7983 */ /* 0x000ea20000300800 */
[----:B0-----:R-:W-:-:S02]  /*16c00*/  @P0 IMAD.MOV.U32 R92, RZ, RZ, R79 ;  /* 0x000000ffff5c0224 */ /* 0x001fc400078e004f */
[----:B------:R-:W-:Y:S02]  /*16c10*/  @P0 IMAD.MOV.U32 R93, RZ, RZ, R40 ;  /* 0x000000ffff5d0224 */ /* 0x000fe400078e0028 */
[----:B------:R-:W3:Y:S04]  /*16c20*/  LDL.LU R40, [R1+0x142c] ;  /* 0x00142c0001287983 */ /* 0x000ee80000300800 */
[----:B------:R-:W3:Y:S04]  /*16c30*/  LDL.LU R79, [R1+0x1428] ;  /* 0x00142800014f7983 */ /* 0x000ee80000300800 */
[----:B------:R0:W3:Y:S04]  /*16c40*/  @P0 LDG.E.U16 R0, desc[UR20][R92.64] ;  /* 0x000000145c000981 */ /* 0x0000e8000c1e1500 */
[----:B------:R-:W3:Y:S01]  /*16c50*/  LDL.LU R93, [R1+0x854] ;  /* 0x00085400015d7983 */ /* 0x000ee20000300800 */
[----:B0-----:R-:W-:-:S02]  /*16c60*/  LOP3.LUT R92, R3, 0x10, RZ, 0x3c, !PT ;  /* 0x00000010035c7812 */ /* 0x001fc400078e3cff */
[----:B--2---:R-:W-:-:S03]  /*16c70*/  PRMT R78, RZ, 0x7610, R78 ;  /* 0x00007610ff4e7816 */ /* 0x004fc6000000004e */
[----:B---3--:R4:W-:Y:S02]  /*16c80*/  STS.U16 [R92+UR4+0x20080], R93 ;  /* 0x0200805d5c007988 */ /* 0x0089e40008000404 */
[----:B----4-:R-:W-:Y:S01]  /*16c90*/  @P0 MOV R92, R76 ;  /* 0x0000004c005c0202 */ /* 0x010fe20000000f00 */
[----:B------:R-:W-:Y:S02]  /*16ca0*/  @P0 IMAD.MOV.U32 R93, RZ, RZ, R23 ;  /* 0x000000ffff5d0224 */ /* 0x000fe400078e0017 */
[----:B------:R-:W2:Y:S04]  /*16cb0*/  LDL.LU R23, [R1+0x1424] ;  /* 0x0014240001177983 */ /* 0x000ea80000300800 */
[----:B------:R-:W3:Y:S04]  /*16cc0*/  LDL.LU R76, [R1+0x1420] ;  /* 0x00142000014c7983 */ /* 0x000ee80000300800 */
[----:B------:R0:W4:Y:S04]  /*16cd0*/  @P0 LDG.E.U16 R78, desc[UR20][R92.64] ;  /* 0x000000145c4e0981 */ /* 0x000128000c1e1500 */
[----:B------:R-:W2:Y:S01]  /*16ce0*/  LDL.LU R93, [R1+0x848] ;  /* 0x00084800015d7983 */ /* 0x000ea20000300800 */
[----:B0-----:R-:W-:-:S02]  /*16cf0*/  LOP3.LUT R92, R3, 0x10, RZ, 0x3c, !PT ;  /* 0x00000010035c7812 */ /* 0x001fc400078e3cff */
[----:B------:R-:W-:-:S03]  /*16d00*/  PRMT R79, RZ, 0x7610, R79 ;  /* 0x00007610ff4f7816 */ /* 0x000fc6000000004f */
[----:B--2---:R0:W-:Y:S02]  /*16d10*/  STS.U16 [R92+UR4+0x20480], R93 ;  /* 0x0204805d5c007988 */ /* 0x0041e40008000404 */
[----:B0-----:R-:W-:Y:S02]  /*16d20*/  @P0 IMAD.MOV.U32 R92, RZ, RZ, R77 ;  /* 0x000000ffff5c0224 */ /* 0x001fe400078e004d */
[----:B------:R-:W-:Y:S02]  /*16d30*/  @P0 IMAD.MOV.U32 R93, RZ, RZ, R6 ;  /* 0x000000ffff5d0224 */ /* 0x000fe400078e0006 */
[----:B------:R-:W2:Y:S04]  /*16d40*/  LDL.LU R6, [R1+0x141c] ;  /* 0x00141c0001067983 */ /* 0x000ea80000300800 */
[----:B------:R-:W2:Y:S04]  /*16d50*/  LDL.LU R77, [R1+0x1418] ;  /* 0x00141800014d7983 */ /* 0x000ea80000300800 */
[----:B------:R0:W2:Y:S04]  /*16d60*/  @P0 LDG.E.U16 R79, desc[UR20][R92.64] ;  /* 0x000000145c4f0981 */ /* 0x0000a8000c1e1500 */
[----:B------:R-:W2:Y:S01]  /*16d70*/  LDL.LU R93, [R1+0x834] ;  /* 0x00083400015d7983 */ /* 0x000ea20000300800 */
[----:B0-----:R-:W-:-:S02]  /*16d80*/  LOP3.LUT R92, R3, 0x10, RZ, 0x3c, !PT ;  /* 0x00000010035c7812 */ /* 0x001fc400078e3cff */
[----:B---3--:R-:W-:-:S03]  /*16d90*/  PRMT R76, RZ, 0x7610, R76 ;  /* 0x00007610ff4c7816 */ /* 0x008fc6000000004c */
[----:B--2---:R0:W-:Y:S02]  /*16da0*/  STS.U16 [R92+UR4+0x20880], R93 ;  /* 0x0208805d5c007988 */ /* 0x0041e40008000404 */
[----:B0-----:R-:W-:Y:S02]  /*16db0*/  @P0 IMAD.MOV.U32 R92, RZ, RZ, R74 ;  /* 0x000000ffff5c0224 */ /* 0x001fe400078e004a */
[----:B------:R-:W-:Y:S02]  /*16dc0*/  @P0 IMAD.MOV.U32 R93, RZ, RZ, R81 ;  /* 0x000000ffff5d0224 */ /* 0x000fe400078e0051 */
[----:B------:R-:W2:Y:S04]  /*16dd0*/  LDL.LU R81, [R1+0x1414] ;  /* 0x0014140001517983 */ /* 0x000ea80000300800 */
[----:B------:R-:W3:Y:S04]  /*16de0*/  LDL.LU R74, [R1+0x1410] ;  /* 0x00141000014a7983 */ /* 0x000ee80000300800 */
[----:B------:R0:W2:Y:S04]  /*16df0*/  @P0 LDG.E.U16 R76, desc[UR20][R92.64] ;  /* 0x000000145c4c0981 */ /* 0x0000a8000c1e1500 */
        /* <DEDUP_REMOVED lines=31> */
[----:B0-----:R-:W-:Y:S01]  /*16ff0*/  @P0 IMAD.MOV.U32 R92, RZ, RZ, R8 ;  /* 0x000000ffff5c0224 */ /* 0x001fe200078e0008 */
[----:B------:R-:W-:Y:S02]  /*17000*/  @P0 MOV R93, R39 ;  /* 0x00000027005d0202 */ /* 0x000fe40000000f00 */
        /* <DEDUP_REMOVED lines=8> */
[----:B------:R-:W-:Y:S01]  /*17090*/  @P0 IMAD.MOV.U32 R92, RZ, RZ, R9 ;  /* 0x000000ffff5c0224 */ /* 0x000fe200078e0009 */
[----:B------:R-:W2:Y:S04]  /*170a0*/  LDL.LU R22, [R1+0x13ec] ;  /* 0x0013ec0001167983 */ /* 0x000ea80000300800 */
[----:B------:R-:W2:Y:S04]  /*170b0*/  LDL.LU R9, [R1+0x13e8] ;  /* 0x0013e80001097983 */ /* 0x000ea80000300800 */
[----:B------:R0:W4:Y:S01]  /*170c0*/  @P0 LDG.E.U16 R7, desc[UR20][R92.64] ;  /* 0x000000145c070981 */ /* 0x000122000c1e1500 */
[----:B---3--:R-:W-:-:S02]  /*170d0*/  PRMT R8, RZ, 0x7610, R8 ;  /* 0x00007610ff087816 */ /* 0x008fc40000000008 */
[----:B0-----:R-:W-:Y:S01]  /*170e0*/  LOP3.LUT R93, R3, 0x10, RZ, 0x3c, !PT ;  /* 0x00000010035d7812 */ /* 0x001fe200078e3cff */
[----:B------:R-:W-:-:S04]  /*170f0*/  @P0 IMAD.MOV.U32 R92, RZ, RZ, R10 ;  /* 0x000000ffff5c0224 */ /* 0x000fc800078e000a */
[----:B------:R0:W-:Y:S04]  /*17100*/  STS.U16 [R93+UR4+0x22080], R5 ;  /* 0x022080055d007988 */ /* 0x0001e80008000404 */
[----:B0-----:R-:W3:Y:S01]  /*17110*/  LDL.LU R5, [R1+0x13e4] ;  /* 0x0013e40001057983 */ /* 0x001ee20000300800 */
[----:B------:R-:W-:-:S03]  /*17120*/  @P0 IMAD.MOV.U32 R93, RZ, RZ, R80 ;  /* 0x000000ffff5d0224 */ /* 0x000fc600078e0050 */
[----:B------:R-:W3:Y:S04]  /*17130*/  LDL.LU R80, [R1+0x13e0] ;  /* 0x0013e00001507983 */ /* 0x000ee80000300800 */
[----:B------:R-:W3:Y:S04]  /*17140*/  LDL.LU R10, [R1+0x13dc] ;  /* 0x0013dc00010a7983 */ /* 0x000ee80000300800 */
[----:B------:R0:W4:Y:S02]  /*17150*/  @P0 LDG.E.U16 R8, desc[UR20][R92.64] ;  /* 0x000000145c080981 */ /* 0x000124000c1e1500 */
[----:B0-----:R-:W-:Y:S01]  /*17160*/  LOP3.LUT R93, R3, 0x10, RZ, 0x3c, !PT ;  /* 0x00000010035d7812 */ /* 0x001fe200078e3cff */
[----:B------:R-:W-:-:S04]  /*17170*/  @P0 IMAD.MOV.U32 R92, RZ, RZ, R11 ;  /* 0x000000ffff5c0224 */ /* 0x000fc800078e000b */
[----:B------:R0:W-:Y:S04]  /*17180*/  STS.U16 [R93+UR4+0x22480], R66 ;  /* 0x022480425d007988 */ /* 0x0001e80008000404 */
[----:B0-----:R-:W4:Y:S01]  /*17190*/  LDL.LU R66, [R1+0x13d8] ;  /* 0x0013d80001427983 */ /* 0x001f220000300800 */
[----:B------:R-:W-:-:S03]  /*171a0*/  @P0 IMAD.MOV.U32 R93, RZ, RZ, R55 ;  /* 0x000000ffff5d0224 */ /* 0x000fc600078e0037 */
[----:B------:R-:W4:Y:S04]  /*171b0*/  LDL.LU R55, [R1+0x13d4] ;  /* 0x0013d40001377983 */ /* 0x000f280000300800 */
[----:B------:R-:W4:Y:S01]  /*171c0*/  LDL.LU R11, [R1+0x13d0] ;  /* 0x0013d000010b7983 */ /* 0x000f220000300800 */
[----:B--2---:R-:W-:-:S06]  /*171d0*/  PRMT R9, RZ, 0x7610, R9 ;  /* 0x00007610ff097816 */ /* 0x004fcc0000000009 */
[----:B------:R0:W2:Y:S02]  /*171e0*/  @P0 LDG.E.U16 R9, desc[UR20][R92.64] ;  /* 0x000000145c090981 */ /* 0x0000a4000c1e1500 */
[----:B0-----:R-:W-:Y:S01]  /*171f0*/  LOP3.LUT R93, R3, 0x10, RZ, 0x3c, !PT ;  /* 0x00000010035d7812 */ /* 0x001fe200078e3cff */
[----:B------:R-:W-:-:S04]  /*17200*/  @P0 IMAD.MOV.U32 R92, RZ, RZ, R12 ;  /* 0x000000ffff5c0224 */ /* 0x000fc800078e000c */
[----:B------:R0:W-:Y:S04]  /*17210*/  STS.U16 [R93+UR4+0x22880], R38 ;  /* 0x022880265d007988 */ /* 0x0001e80008000404 */
[----:B0-----:R-:W2:Y:S01]  /*17220*/  LDL.LU R38, [R1+0x13cc] ;  /* 0x0013cc0001267983 */ /* 0x001ea20000300800 */
[----:B------:R-:W-:-:S03]  /*17230*/  @P0 IMAD.MOV.U32 R93, RZ, RZ, R21 ;  /* 0x000000ffff5d0224 */ /* 0x000fc600078e0015 */
[----:B------:R-:W2:Y:S04]  /*17240*/  LDL.LU R21, [R1+0x13c8] ;  /* 0x0013c80001157983 */ /* 0x000ea80000300800 */
[----:B------:R-:W2:Y:S01]  /*17250*/  LDL.LU R12, [R1+0x13c4] ;  /* 0x0013c400010c7983 */ /* 0x000ea20000300800 */
[----:B---3--:R-:W-:-:S06]  /*17260*/  PRMT R10, RZ, 0x7610, R10 ;  /* 0x00007610ff0a7816 */ /* 0x008fcc000000000a */
[----:B------:R0:W3:Y:S02]  /*17270*/  @P0 LDG.E.U16 R10, desc[UR20][R92.64] ;  /* 0x000000145c0a0981 */ /* 0x0000e4000c1e1500 */
[----:B0-----:R-:W-:Y:S01]  /*17280*/  LOP3.LUT R93, R3, 0x10, RZ, 0x3c, !PT ;  /* 0x00000010035d7812 */ /* 0x001fe200078e3cff */
[----:B------:R-:W-:-:S04]  /*17290*/  @P0 IMAD.MOV.U32 R92, RZ, RZ, R14 ;  /* 0x000000ffff5c0224 */ /* 0x000fc800078e000e */
[----:B------:R0:W-:Y:S04]  /*172a0*/  STS.U16 [R93+UR4+0x22c80], R4 ;  /* 0x022c80045d007988 */ /* 0x0001e80008000404 */
[----:B0-----:R-:W3:Y:S01]  /*172b0*/  LDL.LU R4, [R1+0x13c0] ;  /* 0x0013c00001047983 */ /* 0x001ee20000300800 */
[----:B------:R-:W-:Y:S01]  /*172c0*/  @P0 IMAD.MOV.U32 R93, RZ, RZ, R83 ;  /* 0x000000ffff5d0224 */ /* 0x000fe200078e0053 */
[----:B----4-:R-:W-:Y:S02]  /*172d0*/  PRMT R11, RZ, 0x7610, R11 ;  /* 0x00007610ff0b7816 */ /* 0x010fe4000000000b */
[----:B------:R-:W4:Y:S04]  /*172e0*/  LDL.LU R83, [R1+0x13bc] ;  /* 0x0013bc0001537983 */ /* 0x000f280000300800 */
        /* <DEDUP_REMOVED lines=11> */
[----:B0-----:R-:W-:Y:S02]  /*173a0*/  LOP3.LUT R93, R3, 0x10, RZ, 0x3c, !PT ;  /* 0x00000010035d7812 */ /* 0x001fe400078e3cff */
[----:B------:R-:W-:-:S03]  /*173b0*/  @P0 MOV R92, R25 ;  /* 0x00000019005c0202 */ /* 0x000fc60000000f00 */
        /* <DEDUP_REMOVED lines=9> */
[----:B------:R0:W-:Y:S02]  /*17450*/  STS.U16 [R93+UR4+0x23880], R30 ;  /* 0x0238801e5d007988 */ /* 0x0001e40008000404 */
[----:B0-----:R-:W-:Y:S02]  /*17460*/  @P0 IMAD.MOV.U32 R93, RZ, RZ, R82 ;  /* 0x000000ffff5d0224 */ /* 0x001fe400078e0052 */
[----:B------:R-:W3:Y:S04]  /*17470*/  LDL.LU R30, [R1+0x139c] ;  /* 0x00139c00011e7983 */ /* 0x000ee80000300800 */
[----:B------:R-:W3:Y:S01]  /*17480*/  LDL.LU R82, [R1+0x1398] ;  /* 0x0013980001527983 */ /* 0x000ee20000300800 */
[----:B----4-:R-:W-:-:S03]  /*17490*/  PRMT R24, RZ, 0x7610, R24 ;  /* 0x00007610ff187816 */ /* 0x010fc60000000018 */
[----:B------:R-:W4:Y:S04]  /*174a0*/  LDL.LU R26, [R1+0x1394] ;  /* 0x00139400011a7983 */ /* 0x000f280000300800 */
[----:B------:R0:W3:Y:S02]  /*174b0*/  @P0 LDG.E.U16 R24, desc[UR20][R92.64] ;  /* 0x000000145c180981 */ /* 0x0000e4000c1e1500 */
[----:B0-----:R-:W-:Y:S01]  /*174c0*/  LOP3.LUT R93, R3, 0x10, RZ, 0x3c, !PT ;  /* 0x00000010035d7812 */ /* 0x001fe200078e3cff */
[----:B------:R-:W-:-:S04]  /*174d0*/  @P0 IMAD.MOV.U32 R92, RZ, RZ, R27 ;  /* 0x000000ffff5c0224 */ /* 0x000fc800078e001b */
[----:B------:R0:W-:Y:S02]  /*174e0*/  STS.U16 [R93+UR4+0x23c80], R72 ;  /* 0x023c80485d007988 */ /* 0x0001e40008000404 */
[----:B0-----:R-:W-:Y:S02]  /*174f0*/  @P0 IMAD.MOV.U32 R93, RZ, RZ, R52 ;  /* 0x000000ffff5d0224 */ /* 0x001fe400078e0034 */
[----:B------:R-:W3:Y:S04]  /*17500*/  LDL.LU R52, [R1+0x1390] ;  /* 0x0013900001347983 */ /* 0x000ee80000300800 */
[----:B------:R-:W3:Y:S01]  /*17510*/  LDL.LU R27, [R1+0x138c] ;  /* 0x00138c00011b7983 */ /* 0x000ee20000300800 */
[----:B--2---:R-:W-:-:S06]  /*17520*/  PRMT R25, RZ, 0x7610, R25 ;  /* 0x00007610ff197816 */ /* 0x004fcc0000000019 */
[----:B------:R0:W2:Y:S04]  /*17530*/  @P0 LDG.E.U16 R25, desc[UR20][R92.64] ;  /* 0x000000145c190981 */ /* 0x0000a8000c1e1500 */
[----:B------:R-:W2:Y:S01]  /*17540*/  LDL.LU R93, [R1+0x894] ;  /* 0x00089400015d7983 */ /* 0x000ea20000300800 */
[----:B------:R-:W-:Y:S01]  /*17550*/  LOP3.LUT R72, R3, 0x20, RZ, 0x3c, !PT ;  /* 0x0000002003487812 */ /* 0x000fe200078e3cff */
[----:B0-----:R-:W-:Y:S01]  /*17560*/  @P0 IMAD.MOV.U32 R92, RZ, RZ, R28 ;  /* 0x000000ffff5c0224 */ /* 0x001fe200078e001c */
[----:B----4-:R-:W-:-:S03]  /*17570*/  PRMT R26, RZ, 0x7610, R26 ;  /* 0x00007610ff1a7816 */ /* 0x010fc6000000001a */
[----:B--2---:R0:W-:Y:S02]  /*17580*/  STS.U16 [R72+UR4+0x20100], R93 ;  /* 0x0201005d48007988 */ /* 0x0041e40008000404 */
[----:B0-----:R-:W-:Y:S02]  /*17590*/  @P0 IMAD.MOV.U32 R93, RZ, RZ, R53 ;  /* 0x000000ffff5d0224 */ /* 0x001fe400078e0035 */
[----:B------:R-:W2:Y:S04]  /*175a0*/  LDL.LU R53, [R1+0x1388] ;  /* 0x0013880001357983 */ /* 0x000ea80000300800 */
[----:B------:R-:W4:Y:S04]  /*175b0*/  LDL.LU R28, [R1+0x1384] ;  /* 0x00138400011c7983 */ /* 0x000f280000300800 */
[----:B------:R0:W2:Y:S04]  /*175c0*/  @P0 LDG.E.U16 R26, desc[UR20][R92.64] ;  /* 0x000000145c1a0981 */ /* 0x0000a8000c1e1500 */
[----:B------:R-:W2:Y:S01]  /*175d0*/  LDL.LU R93, [R1+0x884] ;  /* 0x00088400015d7983 */ /* 0x000ea20000300800 */
[----:B---3--:R-:W-:Y:S01]  /*175e0*/  PRMT R27, RZ, 0x7610, R27 ;  /* 0x00007610ff1b7816 */ /* 0x008fe2000000001b */
[----:B0-----:R-:W-:-:S02]  /*175f0*/  @P0 IMAD.MOV.U32 R92, RZ, RZ, R29 ;  /* 0x000000ffff5c0224 */ /* 0x001fc400078e001d */
[----:B--2---:R0:W-:Y:S02]  /*17600*/  STS.U16 [R72+UR4+0x20500], R93 ;  /* 0x0205005d48007988 */ /* 0x0041e40008000404 */
[----:B0-----:R-:W-:Y:S02]  /*17610*/  @P0 IMAD.MOV.U32 R93, RZ, RZ, R36 ;  /* 0x000000ffff5d0224 */ /* 0x001fe400078e0024 */
[----:B------:R-:W2:Y:S04]  /*17620*/  LDL.LU R36, [R1+0x1380] ;  /* 0x0013800001247983 */ /* 0x000ea80000300800 */
[----:B------:R-:W3:Y:S04]  /*17630*/  LDL.LU R29, [R1+0x137c] ;  /* 0x00137c00011d7983 */ /* 0x000ee80000300800 */
[----:B------:R0:W2:Y:S04]  /*17640*/  @P0 LDG.E.U16 R27, desc[UR20][R92.64] ;  /* 0x000000145c1b0981 */ /* 0x0000a8000c1e1500 */
[----:B------:R-:W2:Y:S01]  /*17650*/  LDL.LU R93, [R1+0x870] ;  /* 0x00087000015d7983 */ /* 0x000ea20000300800 */
[----:B----4-:R-:W-:Y:S01]  /*17660*/  PRMT R28, RZ, 0x7610, R28 ;  /* 0x00007610ff1c7816 */ /* 0x010fe2000000001c */
[----:B0-----:R-:W-:-:S02]  /*17670*/  @P0 IMAD.MOV.U32 R92, RZ, RZ, R31 ;  /* 0x000000ffff5c0224 */ /* 0x001fc400078e001f */
        /* <DEDUP_REMOVED lines=9> */
[----:B0-----:R-:W-:Y:S02]  /*17710*/  @P0 MOV R93, R69 ;  /* 0x00000045005d0202 */ /* 0x001fe40000000f00 */
[----:B------:R-:W2:Y:S04]  /*17720*/  LDL.LU R69, [R1+0x1370] ;  /* 0x0013700001457983 */ /* 0x000ea80000300800 */
[----:B------:R-:W3:Y:S04]  /*17730*/  LDL.LU R41, [R1+0x136c] ;  /* 0x00136c0001297983 */ /* 0x000ee80000300800 */
[----:B------:R0:W2:Y:S04]  /*17740*/  @P0 LDG.E.U16 R29, desc[UR20][R92.64] ;  /* 0x000000145c1d0981 */ /* 0x0000a8000c1e1500 */
[----:B------:R-:W2:Y:S01]  /*17750*/  LDL.LU R93, [R1+0x850] ;  /* 0x00085000015d7983 */ /* 0x000ea20000300800 */
[----:B----4-:R-:W-:Y:S01]  /*17760*/  PRMT R31, RZ, 0x7610, R31 ;  /* 0x00007610ff1f7816 */ /* 0x010fe2000000001f */
[----:B0-----:R-:W-:-:S02]  /*17770*/  @P0 IMAD.MOV.U32 R92, RZ, RZ, R42 ;  /* 0x000000ffff5c0224 */ /* 0x001fc400078e002a */
[----:B--2---:R0:W-:Y:S04]  /*17780*/  STS.U16 [R72+UR4+0x21100], R93 ;  /* 0x0211005d48007988 */ /* 0x0041e80008000404 */
[----:B------:R1:W-:Y:S01]  /*17790*/  STS.U16 [R72+UR4+0x21500], R52 ;  /* 0x0215003448007988 */ /* 0x0003e20008000404 */
[----:B0-----:R-:W-:-:S03]  /*177a0*/  @P0 IMAD.MOV.U32 R93, RZ, RZ, R67 ;  /* 0x000000ffff5d0224 */ /* 0x001fc600078e0043 */
[----:B------:R-:W2:Y:S04]  /*177b0*/  LDL.LU R67, [R1+0x1368] ;  /* 0x0013680001437983 */ /* 0x000ea80000300800 */
[----:B------:R-:W4:Y:S04]  /*177c0*/  LDL.LU R42, [R1+0x1364] ;  /* 0x00136400012a7983 */ /* 0x000f280000300800 */
[----:B------:R0:W2:Y:S04]  /*177d0*/  @P0 LDG.E.U16 R31, desc[UR20][R92.64] ;  /* 0x000000145c1f0981 */ /* 0x0000a8000c1e1500 */
[----:B-1----:R-:W2:Y:S01]  /*177e0*/  LDL.LU R52, [R1+0x1360] ;  /* 0x0013600001347983 */ /* 0x002ea20000300800 */
[----:B0-----:R-:W-:-:S02]  /*177f0*/  @P0 IMAD.MOV.U32 R93, RZ, RZ, R35 ;  /* 0x000000ffff5d0224 */ /* 0x001fc400078e0023 */
[----:B------:R-:W-:Y:S01]  /*17800*/  @P0 IMAD.MOV.U32 R92, RZ, RZ, R43 ;  /* 0x000000ffff5c0224 */ /* 0x000fe200078e002b */
[----:B------:R-:W2:Y:S04]  /*17810*/  LDL.LU R35, [R1+0x135c] ;  /* 0x00135c0001237983 */ /* 0x000ea80000300800 */
[----:B------:R-:W2:Y:S01]  /*17820*/  LDL.LU R43, [R1+0x1358] ;  /* 0x00135800012b7983 */ /* 0x000ea20000300800 */
[----:B---3--:R-:W-:-:S03]  /*17830*/  PRMT R41, RZ, 0x7610, R41 ;  /* 0x00007610ff297816 */ /* 0x008fc60000000029 */
[----:B------:R0:W-:Y:S04]  /*17840*/  STS.U16 [R72+UR4+0x21900], R18 ;  /* 0x0219001248007988 */ /* 0x0001e80008000404 */
[----:B------:R1:W3:Y:S04]  /*17850*/  @P0 LDG.E.U16 R41, desc[UR20][R92.64] ;  /* 0x000000145c290981 */ /* 0x0002e8000c1e1500 */
[----:B0-----:R-:W3:Y:S01]  /*17860*/  LDL.LU R18, [R1+0x1354] ;  /* 0x0013540001127983 */ /* 0x001ee20000300800 */
[----:B-1----:R-:W-:Y:S02]  /*17870*/  @P0 IMAD.MOV.U32 R93, RZ, RZ, R68 ;  /* 0x000000ffff5d0224 */ /* 0x002fe400078e0044 */
[----:B------:R-:W-:Y:S01]  /*17880*/  @P0 IMAD.MOV.U32 R92, RZ, RZ, R44 ;  /* 0x000000ffff5c0224 */ /* 0x000fe200078e002c */
[----:B------:R-:W3:Y:S04]  /*17890*/  LDL.LU R68, [R1+0x1350] ;  /* 0x0013500001447983 */ /* 0x000ee80000300800 */
[----:B------:R-:W3:Y:S04]  /*178a0*/  LDL.LU R44, [R1+0x134c] ;  /* 0x00134c00012c7983 */ /* 0x000ee80000300800 */
[----:B------:R0:W-:Y:S04]  /*178b0*/  STS.U16 [R72+UR4+0x21d00], R66 ;  /* 0x021d004248007988 */ /* 0x0001e80008000404 */
[----:B------:R1:W-:Y:S04]  /*178c0*/  STS.U16 [R72+UR4+0x22100], R34 ;  /* 0x0221002248007988 */ /* 0x0003e80008000404 */
[----:B0-----:R-:W3:Y:S01]  /*178d0*/  LDL.LU R66, [R1+0x1348] ;  /* 0x0013480001427983 */ /* 0x001ee20000300800 */
[----:B----4-:R-:W-:-:S06]  /*178e0*/  PRMT R42, RZ, 0x7610, R42 ;  /* 0x00007610ff2a7816 */ /* 0x010fcc000000002a */
[----:B------:R0:W4:Y:S02]  /*178f0*/  @P0 LDG.E.U16 R42, desc[UR20][R92.64] ;  /* 0x000000145c2a0981 */ /* 0x000124000c1e1500 */
[----:B0-----:R-:W-:Y:S02]  /*17900*/  @P0 IMAD.MOV.U32 R92, RZ, RZ, R45 ;  /* 0x000000ffff5c0224 */ /* 0x001fe400078e002d */
[----:B------:R-:W-:Y:S02]  /*17910*/  @P0 IMAD.MOV.U32 R93, RZ, RZ, R51 ;  /* 0x000000ffff5d0224 */ /* 0x000fe400078e0033 */
[----:B------:R-:W4:Y:S01]  /*17920*/  LDL.LU R51, [R1+0x1344] ;  /* 0x0013440001337983 */ /* 0x000f220000300800 */
[----:B--2---:R-:W-:-:S03]  /*17930*/  PRMT R43, RZ, 0x7610, R43 ;  /* 0x00007610ff2b7816 */ /* 0x004fc6000000002b */
[----:B------:R-:W2:Y:S04]  /*17940*/  LDL.LU R45, [R1+0x1340] ;  /* 0x00134000012d7983 */ /* 0x000ea80000300800 */
[----:B------:R0:W4:Y:S04]  /*17950*/  @P0 LDG.E.U16 R43, desc[UR20][R92.64] ;  /* 0x000000145c2b0981 */ /* 0x000128000c1e1500 */
[----:B-1----:R-:W4:Y:S01]  /*17960*/  LDL.LU R34, [R1+0x133c] ;  /* 0x00133c0001227983 */ /* 0x002f220000300800 */
[----:B0-----:R-:W-:Y:S02]  /*17970*/  @P0 IMAD.MOV.U32 R93, RZ, RZ, R17 ;  /* 0x000000ffff5d0224 */ /* 0x001fe400078e0011 */
[----:B------:R-:W-:Y:S01]  /*17980*/  @P0 IMAD.MOV.U32 R92, RZ, RZ, R46 ;  /* 0x000000ffff5c0224 */ /* 0x000fe200078e002e */
[----:B------:R-:W4:Y:S04]  /*17990*/  LDL.LU R17, [R1+0x1338] ;  /* 0x0013380001117983 */ /* 0x000f280000300800 */
[----:B------:R-:W4:Y:S01]  /*179a0*/  LDL.LU R46, [R1+0x1334] ;  /* 0x00133400012e7983 */ /* 0x000f220000300800 */
        /* <DEDUP_REMOVED lines=11> */
[----:B--2---:R-:W-:-:S06]  /*17a60*/  PRMT R45, RZ, 0x7610, R45 ;  /* 0x00007610ff2d7816 */ /* 0x004fcc000000002d */
[----:B------:R0:W2:Y:S02]  /*17a70*/  @P0 LDG.E.U16 R45, desc[UR20][R92.64] ;  /* 0x000000145c2d0981 */ /* 0x0000a4000c1e1500 */
[----:B0-----:R-:W-:Y:S01]  /*17a80*/  @P0 MOV R92, R58 ;  /* 0x0000003a005c0202 */ /* 0x001fe20000000f00 */
[----:B------:R-:W-:Y:S02]  /*17a90*/  @P0 IMAD.MOV.U32 R93, RZ, RZ, R33 ;  /* 0x000000ffff5d0224 */ /* 0x000fe400078e0021 */
[----:B------:R-:W2:Y:S01]  /*17aa0*/  LDL.LU R33, [R1+0x1320] ;  /* 0x0013200001217983 */ /* 0x000ea20000300800 */
[----:B----4-:R-:W-:-:S03]  /*17ab0*/  PRMT R46, RZ, 0x7610, R46 ;  /* 0x00007610ff2e7816 */ /* 0x010fc6000000002e */
[----:B------:R-:W4:Y:S04]  /*17ac0*/  LDL.LU R58, [R1+0x131c] ;  /* 0x00131c00013a7983 */ /* 0x000f280000300800 */
[----:B------:R0:W2:Y:S04]  /*17ad0*/  @P0 LDG.E.U16 R46, desc[UR20][R92.64] ;  /* 0x000000145c2e0981 */ /* 0x0000a8000c1e1500 */
[----:B-1----:R-:W2:Y:S01]  /*17ae0*/  LDL.LU R16, [R1+0x1318] ;  /* 0x0013180001107983 */ /* 0x002ea20000300800 */
[----:B0-----:R-:W-:Y:S02]  /*17af0*/  @P0 IMAD.MOV.U32 R93, RZ, RZ, R70 ;  /* 0x000000ffff5d0224 */ /* 0x001fe400078e0046 */
[----:B------:R-:W-:Y:S01]  /*17b00*/  @P0 IMAD.MOV.U32 R92, RZ, RZ, R59 ;  /* 0x000000ffff5c0224 */ /* 0x000fe200078e003b */
[----:B------:R-:W2:Y:S04]  /*17b10*/  LDL.LU R70, [R1+0x1314] ;  /* 0x0013140001467983 */ /* 0x000ea80000300800 */
[----:B------:R-:W2:Y:S01]  /*17b20*/  LDL.LU R59, [R1+0x1310] ;  /* 0x00131000013b7983 */ /* 0x000ea20000300800 */
[----:B---3--:R-:W-:-:S06]  /*17b30*/  PRMT R48, RZ, 0x7610, R48 ;  /* 0x00007610ff307816 */ /* 0x008fcc0000000030 */
[----:B------:R0:W3:Y:S02]  /*17b40*/  @P0 LDG.E.U16 R48, desc[UR20][R92.64] ;  /* 0x000000145c300981 */ /* 0x0000e4000c1e1500 */
[----:B0-----:R-:W0:Y:S01]  /*17b50*/  S2R R93, SR_TID.X ;  /* 0x00000000005d7919 */ /* 0x001e220000002100 */
[----:B------:R-:W-:Y:S01]  /*17b60*/  @P0 IMAD.MOV.U32 R92, RZ, RZ, R60 ;  /* 0x000000ffff5c0224 */ /* 0x000fe200078e003c */
[----:B------:R1:W-:Y:S04]  /*17b70*/  STS.U16 [R72+UR4+0x23100], R49 ;  /* 0x0231003148007988 */ /* 0x0003e80008000404 */
[----:B------:R0:W-:Y:S02]  /*17b80*/  STS.U16 [R72+UR4+0x23500], R73 ;  /* 0x0235004948007988 */ /* 0x0001e40008000404 */
[----:B0-----:R-:W-:-:S04]  /*17b90*/  SHF.R.U32.HI R93, RZ, 0x5, R93 ;  /* 0x00000005ff5d7819 */ /* 0x001fc8000001165d */
[----:B------:R-:W-:Y:S01]  /*17ba0*/  ISETP.NE.U32.AND P2, PT, R93, RZ, PT ;  /* 0x000000ff5d00720c */ /* 0x000fe20003f45070 */
[----:B------:R-:W-:Y:S02]  /*17bb0*/  @P0 IMAD.MOV.U32 R93, RZ, RZ, R84 ;  /* 0x000000ffff5d0224 */ /* 0x000fe400078e0054 */
[----:B------:R-:W3:Y:S04]  /*17bc0*/  LDL.LU R84, [R1+0x130c] ;  /* 0x00130c0001547983 */ /* 0x000ee80000300800 */
[----:B------:R-:W3:Y:S04]  /*17bd0*/  LDL.LU R60, [R1+0x1308] ;  /* 0x00130800013c7983 */ /* 0x000ee80000300800 */
[----:B-1----:R-:W3:Y:S01]  /*17be0*/  LDL.LU R49, [R1+0x1304] ;  /* 0x0013040001317983 */ /* 0x002ee20000300800 */
[----:B----4-:R-:W-:-:S06]  /*17bf0*/  PRMT R58, RZ, 0x7610, R58 ;  /* 0x00007610ff3a7816 */ /* 0x010fcc000000003a */
[----:B------:R0:W4:Y:S02]  /*17c00*/  @P0 LDG.E.U16 R58, desc[UR20][R92.64] ;  /* 0x000000145c3a0981 */ /* 0x000124000c1e1500 */
[----:B0-----:R-:W-:Y:S02]  /*17c10*/  @P0 IMAD.MOV.U32 R92, RZ, RZ, R15 ;  /* 0x000000ffff5c0224 */ /* 0x001fe400078e000f */
[----:B------:R-:W-:Y:S02]  /*17c20*/  @P0 IMAD.MOV.U32 R93, RZ, RZ, R32 ;  /* 0x000000ffff5d0224 */ /* 0x000fe400078e0020 */
[----:B------:R-:W4:Y:S01]  /*17c30*/  LDL.LU R32, [R1+0x1300] ;  /* 0x0013000001207983 */ /* 0x000f220000300800 */
[----:B--2---:R-:W-:-:S03]  /*17c40*/  PRMT R59, RZ, 0x7610, R59 ;  /* 0x00007610ff3b7816 */ /* 0x004fc6000000003b */
[----:B------:R-:W2:Y:S04]  /*17c50*/  LDL.LU R15, [R1+0x12fc] ;  /* 0x0012fc00010f7983 */ /* 0x000ea80000300800 */
[----:B------:R0:W2:Y:S04]  /*17c60*/  @P0 LDG.E.U16 R59, desc[UR20][R92.64] ;  /* 0x000000145c3b0981 */ /* 0x0000a8000c1e1500 */
[----:B------:R-:W2:Y:S01]  /*17c70*/  LDL.LU R73, [R1+0x12f8] ;  /* 0x0012f80001497983 */ /* 0x000ea20000300800 */
[----:B0-----:R-:W-:-:S03]  /*17c80*/  @P0 IMAD.MOV.U32 R93, RZ, RZ, R63 ;  /* 0x000000ffff5d0224 */ /* 0x001fc600078e003f */
[----:B------:R-:W2:Y:S01]  /*17c90*/  LDL.LU R63, [R1+0x12f4] ;  /* 0x0012f400013f7983 */ /* 0x000ea20000300800 */
[----:B------:R-:W-:-:S03]  /*17ca0*/  @P0 IMAD.MOV.U32 R92, RZ, RZ, R62 ;  /* 0x000000ffff5c0224 */ /* 0x000fc600078e003e */
[----:B------:R0:W-:Y:S04]  /*17cb0*/  STS.U16 [R72+UR4+0x23900], R2 ;  /* 0x0239000248007988 */ /* 0x0001e80008000404 */
[----:B------:R1:W-:Y:S04]  /*17cc0*/  STS.U16 [R72+UR4+0x23d00], R0 ;  /* 0x023d000048007988 */ /* 0x0003e80008000404 */
[----:B------:R-:W5:Y:S01]  /*17cd0*/  LDL.LU R62, [R1+0x12f0] ;  /* 0x0012f000013e7983 */ /* 0x000f620000300800 */
[----:B0-----:R-:W-:Y:S02]  /*17ce0*/  PRMT R2, RZ, 0x7610, R2 ;  /* 0x00007610ff027816 */ /* 0x001fe40000000002 */
[----:B-1----:R-:W-:-:S02]  /*17cf0*/  LOP3.LUT R72, R3, 0x30, RZ, 0x3c, !PT ;  /* 0x0000003003487812 */ /* 0x002fc400078e3cff */
[----:B------:R-:W-:Y:S02]  /*17d00*/  PRMT R0, RZ, 0x7610, R0 ;  /* 0x00007610ff007816 */ /* 0x000fe40000000000 */
[----:B------:R-:W4:Y:S04]  /*17d10*/  @P0 LDG.E.U16 R2, desc[UR20][R64.64] ;  /* 0x0000001440020981 */ /* 0x000f28000c1e1500 */
[----:B------:R-:W4:Y:S01]  /*17d20*/  @P0 LDG.E.U16 R0, desc[UR20][R86.64] ;  /* 0x0000001456000981 */ /* 0x000f22000c1e1500 */
[----:B---3--:R-:W-:-:S06]  /*17d30*/  PRMT R60, RZ, 0x7610, R60 ;  /* 0x00007610ff3c7816 */ /* 0x008fcc000000003c */
[----:B------:R0:W3:Y:S02]  /*17d40*/  @P0 LDG.E.U16 R60, desc[UR20][R92.64] ;  /* 0x000000145c3c0981 */ /* 0x0000e4000c1e1500 */
[----:B0-----:R-:W-:Y:S02]  /*17d50*/  PRMT R93, RZ, 0x7610, R93 ;  /* 0x00007610ff5d7816 */ /* 0x001fe4000000005d */
[----:B------:R-:W-:-:S04]  /*17d60*/  PRMT R92, RZ, 0x7610, R92 ;  /* 0x00007610ff5c7816 */ /* 0x000fc8000000005c */
[----:B------:R-:W3:Y:S04]  /*17d70*/  @P0 LDG.E.U16 R93, desc[UR20][R90.64] ;  /* 0x000000145a5d0981 */ /* 0x000ee8000c1e1500 */
[----:B------:R-:W3:Y:S04]  /*17d80*/  @P0 LDG.E.U16 R92, desc[UR20][R88.64] ;  /* 0x00000014585c0981 */ /* 0x000ee8000c1e1500 */
[----:B------:R0:W5:Y:S04]  /*17d90*/  LDL.LU.64 R90, [R1+0x12e8] ;  /* 0x0012e800015a7983 */ /* 0x0001680000300a00 */
[----:B------:R0:W5:Y:S04]  /*17da0*/  LDL.LU.64 R88, [R1+0x12e0] ;  /* 0x0012e00001587983 */ /* 0x0001680000300a00 */
[----:B--2---:R1:W-:Y:S04]  /*17db0*/  STS.U16 [R72+UR4+0x20180], R63 ;  /* 0x0201803f48007988 */ /* 0x0043e80008000404 */
[----:B------:R2:W-:Y:S04]  /*17dc0*/  STS.U16 [R72+UR4+0x20580], R84 ;  /* 0x0205805448007988 */ /* 0x0005e80008000404 */
[----:B-1----:R0:W5:Y:S04]  /*17dd0*/  LDL.LU R63, [R1+0x12d8] ;  /* 0x0012d800013f7983 */ /* 0x0021680000300800 */
[----:B------:R0:W5:Y:S04]  /*17de0*/  LDL.LU.64 R64, [R1+0x12d0] ;  /* 0x0012d00001407983 */ /* 0x0001680000300a00 */
[----:B--2---:R0:W5:Y:S04]  /*17df0*/  LDL.LU R84, [R1+0x12c8] ;  /* 0x0012c80001547983 */ /* 0x0041680000300800 */
[----:B------:R0:W5:Y:S04]  /*17e00*/  LDL.LU.64 R86, [R1+0x12c0] ;  /* 0x0012c00001567983 */ /* 0x0001680000300a00 */
[----:B------:R1:W-:Y:S04]  /*17e10*/  STS.U16 [R72+UR4+0x20980], R85 ;  /* 0x0209805548007988 */ /* 0x0003e80008000404 */
[----:B------:R2:W-:Y:S04]  /*17e20*/  STS.U16 [R72+UR4+0x20d80], R66 ;  /* 0x020d804248007988 */ /* 0x0005e80008000404 */
[----:B------:R0:W-:Y:S04]  /*17e30*/  STS.U16 [R72+UR4+0x21180], R67 ;  /* 0x0211804348007988 */ /* 0x0001e80008000404 */
[----:B-1----:R1:W5:Y:S04]  /*17e40*/  LDL.LU R85, [R1+0x12bc] ;  /* 0x0012bc0001557983 */ /* 0x0023680000300800 */
[----:B--2---:R-:W2:Y:S04]  /*17e50*/  LDL.LU R66, [R1+0x12b8] ;  /* 0x0012b80001427983 */ /* 0x004ea80000300800 */
[----:B0-----:R-:W2:Y:S04]  /*17e60*/  LDL.LU R67, [R1+0x12b4] ;  /* 0x0012b40001437983 */ /* 0x001ea80000300800 */
[----:B------:R0:W-:Y:S04]  /*17e70*/  STS.U16 [R72+UR4+0x21580], R82 ;  /* 0x0215805248007988 */ /* 0x0001e80008000404 */
[----:B------:R1:W-:Y:S04]  /*17e80*/  STS.U16 [R72+UR4+0x21980], R83 ;  /* 0x0219805348007988 */ /* 0x0003e80008000404 */
[----:B------:R3:W-:Y:S04]  /*17e90*/  STS.U16 [R72+UR4+0x21d80], R80 ;  /* 0x021d805048007988 */ /* 0x0007e80008000404 */
[----:B0-----:R0:W5:Y:S04]  /*17ea0*/  LDL.LU R82, [R1+0x12b0] ;  /* 0x0012b00001527983 */ /* 0x0011680000300800 */
[----:B-1----:R0:W5:Y:S04]  /*17eb0*/  LDL.LU R83, [R1+0x12ac] ;  /* 0x0012ac0001537983 */ /* 0x0021680000300800 */
[----:B---3--:R0:W5:Y:S04]  /*17ec0*/  LDL.LU R80, [R1+0x12a8] ;  /* 0x0012a80001507983 */ /* 0x0081680000300800 */
[----:B------:R1:W-:Y:S04]  /*17ed0*/  STS.U16 [R72+UR4+0x22180], R81 ;  /* 0x0221805148007988 */ /* 0x0003e80008000404 */
[----:B------:R3:W-:Y:S04]  /*17ee0*/  STS.U16 [R72+UR4+0x22580], R78 ;  /* 0x0225804e48007988 */ /* 0x0007e80008000404 */
[----:B------:R0:W-:Y:S04]  /*17ef0*/  STS.U16 [R72+UR4+0x22980], R79 ;  /* 0x0229804f48007988 */ /* 0x0001e80008000404 */
[----:B-1----:R1:W5:Y:S04]  /*17f00*/  LDL.LU R81, [R1+0x12a4] ;  /* 0x0012a40001517983 */ /* 0x0023680000300800 */
[----:B---3--:R1:W5:Y:S04]  /*17f10*/  LDL.LU R78, [R1+0x12a0] ;  /* 0x0012a000014e7983 */ /* 0x0083680000300800 */
[----:B0-----:R1:W5:Y:S04]  /*17f20*/  LDL.LU R79, [R1+0x129c] ;  /* 0x00129c00014f7983 */ /* 0x0013680000300800 */
[----:B------:R0:W-:Y:S04]  /*17f30*/  STS.U16 [R72+UR4+0x22d80], R76 ;  /* 0x022d804c48007988 */ /* 0x0001e80008000404 */
[----:B------:R3:W-:Y:S04]  /*17f40*/  STS.U16 [R72+UR4+0x23180], R77 ;  /* 0x0231804d48007988 */ /* 0x0007e80008000404 */
[----:B------:R1:W-:Y:S04]  /*17f50*/  STS.U16 [R72+UR4+0x23580], R74 ;  /* 0x0235804a48007988 */ /* 0x0003e80008000404 */
[----:B0-----:R0:W5:Y:S04]  /*17f60*/  LDL.LU R76, [R1+0x1298] ;  /* 0x00129800014c7983 */ /* 0x0011680000300800 */
[----:B---3--:R0:W5:Y:S04]  /*17f70*/  LDL.LU R77, [R1+0x1294] ;  /* 0x00129400014d7983 */ /* 0x0081680000300800 */
[----:B-1----:R0:W5:Y:S04]  /*17f80*/  LDL.LU R74, [R1+0x1290] ;  /* 0x00129000014a7983 */ /* 0x0021680000300800 */
[----:B------:R1:W-:Y:S04]  /*17f90*/  STS.U16 [R72+UR4+0x23980], R75 ;  /* 0x0239804b48007988 */ /* 0x0003e80008000404 */
[----:B------:R3:W-:Y:S04]  /*17fa0*/  STS.U16 [R72+UR4+0x23d80], R13 ;  /* 0x023d800d48007988 */ /* 0x0007e80008000404 */
[----:B-1----:R0:W5:Y:S04]  /*17fb0*/  LDL.LU R75, [R1+0x128c] ;  /* 0x00128c00014b7983 */ /* 0x0021680000300800 */
[----:B---3--:R0:W5:Y:S04]  /*17fc0*/  LDL.LU R72, [R1+0x1288] ;  /* 0x0012880001487983 */ /* 0x0081680000300800 */
[----:B------:R-:W3:Y:S04]  /*17fd0*/  LDL.LU R13, [R1+0x1284] ;  /* 0x00128400010d7983 */ /* 0x000ee80000300800 */
[----:B---3--:R1:W-:Y:S04]  /*17fe0*/  STS.U16 [R13+UR4+0x20200], R73 ;  /* 0x020200490d007988 */ /* 0x0083e80008000404 */
        /* <DEDUP_REMOVED lines=10> */
[----:B-1----:R-:W3:Y:S04]  /*18090*/  LDL.LU R30, [R1+0x126c] ;  /* 0x00126c00011e7983 */ /* 0x002ee80000300800 */
[----:B------:R1:W-:Y:S04]  /*180a0*/  STS.U16 [R13+UR4+0x21a00], R4 ;  /* 0x021a00040d007988 */ /* 0x0003e80008000404 */
        /* <DEDUP_REMOVED lines=9> */
[----:B-1----:R1:W5:Y:S04]  /*18140*/  LDL.LU R4, [R1+0x1268] ;  /* 0x0012680001047983 */ /* 0x0023680000300800 */
[----:B0-----:R1:W5:Y:S04]  /*18150*/  LDL.LU R5, [R1+0x1264] ;  /* 0x0012640001057983 */ /* 0x0013680000300800 */
[----:B------:R1:W5:Y:S04]  /*18160*/  LDL.LU R6, [R1+0x1260] ;  /* 0x0012600001067983 */ /* 0x0003680000300800 */
[----:B------:R1:W5:Y:S04]  /*18170*/  LDL.LU R7, [R1+0x125c] ;  /* 0x00125c0001077983 */ /* 0x0003680000300800 */
[----:B------:R1:W5:Y:S04]  /*18180*/  LDL.LU R8, [R1+0x1258] ;  /* 0x0012580001087983 */ /* 0x0003680000300800 */
[----:B------:R1:W5:Y:S04]  /*18190*/  LDL.LU R9, [R1+0x1254] ;  /* 0x0012540001097983 */ /* 0x0003680000300800 */
[----:B------:R1:W5:Y:S04]  /*181a0*/  LDL.LU R10, [R1+0x1250] ;  /* 0x00125000010a7983 */ /* 0x0003680000300800 */
[----:B------:R1:W5:Y:S04]  /*181b0*/  LDL.LU R11, [R1+0x124c] ;  /* 0x00124c00010b7983 */ /* 0x0003680000300800 */
[----:B------:R1:W5:Y:S04]  /*181c0*/  LDL.LU R12, [R1+0x1248] ;  /* 0x00124800010c7983 */ /* 0x0003680000300800 */
[----:B--2---:R1:W5:Y:S04]  /*181d0*/  LDL.LU R13, [R1+0x1244] ;  /* 0x00124400010d7983 */ /* 0x0043680000300800 */
[----:B------:R1:W5:Y:S01]  /*181e0*/  LDL.LU R14, [R1+0x1240] ;  /* 0x00124000010e7983 */ /* 0x0003620000300800 */
[----:B------:R-:W-:-:S02]  /*181f0*/  UIADD3 UR7, UPT, UPT, UR4, 0x10000, URZ ;  /* 0x0001000004077890 */ /* 0x000fc4000fffe0ff */
[----:B------:R-:W-:Y:S02]  /*18200*/  UIADD3 UR9, UPT, UPT, UR4, 0x28000, URZ ;  /* 0x0002800004097890 */ /* 0x000fe4000fffe0ff */
[----:B------:R-:W-:Y:S02]  /*18210*/  USHF.R.U32.HI UR7, URZ, 0x4, UR7 ;  /* 0x00000004ff077899 */ /* 0x000fe40008011607 */
[----:B------:R-:W-:Y:S02]  /*18220*/  USHF.R.U32.HI UR9, URZ, 0x4, UR9 ;  /* 0x00000004ff097899 */ /* 0x000fe40008011609 */
[----:B------:R-:W-:Y:S02]  /*18230*/  USGXT.U32 UR7, UR7, 0xe ;  /* 0x0000000e0707789a */ /* 0x000fe40008000000 */
[----:B------:R-:W-:Y:S02]  /*18240*/  USGXT.U32 UR10, UR9, 0xe ;  /* 0x0000000e090a789a */ /* 0x000fe40008000000 */
[----:B------:R-:W-:-:S02]  /*18250*/  UIADD3 UR12, UP1, UPT, UR7, 0x4000080, URZ ;  /* 0x04000080070c7890 */ /* 0x000fc4000ff3e0ff */
[----:B------:R-:W-:Y:S01]  /*18260*/  UIADD3 UR14, UP2, UPT, UR10, 0x2, URZ ;  /* 0x000000020a0e7890 */ /* 0x000fe2000ff5e0ff */
[----:B------:R-:W-:Y:S01]  /*18270*/  UMOV UR13, URZ ;  /* 0x000000ff000d7c82 */ /* 0x000fe20008000000 */
[----:B------:R-:W-:Y:S01]  /*18280*/  UMOV UR15, URZ ;  /* 0x000000ff000f7c82 */ /* 0x000fe20008000000 */
[----:B------:R-:W-:Y:S02]  /*18290*/  UIADD3.X UR13, UPT, UPT, UR13, 0x40004040, URZ, UP1, !UPT ;  /* 0x400040400d0d7890 */ /* 0x000fe40008ffe4ff */
[----:B------:R-:W-:Y:S01]  /*182a0*/  UIADD3.X UR15, UPT, UPT, UR15, 0x40004040, URZ, UP2, !UPT ;  /* 0x400040400f0f7890 */ /* 0x000fe200097fe4ff */
[----:B---3--:R0:W-:Y:S04]  /*182b0*/  STS.U16 [R30+UR4+0x20280], R15 ;  /* 0x0202800f1e007988 */ /* 0x0081e80008000404 */
        /* <DEDUP_REMOVED lines=44> */
[----:B0-----:R1:W5:Y:S04]  /*18580*/  LDL.LU R15, [R1+0x123c] ;  /* 0x00123c00010f7983 */ /* 0x0013680000300800 */
[----:B--2---:R1:W5:Y:S01]  /*18590*/  LDL.LU R16, [R1+0x1238] ;  /* 0x0012380001107983 */ /* 0x0043620000300800 */
[----:B---3--:R-:W-:-:S03]  /*185a0*/  LOP3.LUT R93, R3, 0x70, RZ, 0x3c, !PT ;  /* 0x00000070035d7812 */ /* 0x008fc600078e3cff */
[----:B------:R1:W5:Y:S04]  /*185b0*/  LDL.LU R17, [R1+0x1234] ;  /* 0x0012340001117983 */ /* 0x0003680000300800 */
[----:B------:R0:W-:Y:S04]  /*185c0*/  STS.U16 [R93+UR4+0x23780], R92 ;  /* 0x0237805c5d007988 */ /* 0x0001e80008000404 */
[----:B------:R1:W5:Y:S04]  /*185d0*/  LDL.LU R18, [R1+0x1230] ;  /* 0x0012300001127983 */ /* 0x0003680000300800 */
[----:B------:R1:W5:Y:S01]  /*185e0*/  LDL.LU R19, [R1+0x122c] ;  /* 0x00122c0001137983 */ /* 0x0003620000300800 */
[----:B0-----:R-:W0:Y:S03]  /*185f0*/  LDC R93, c[0x0][0x3a0] ;  /* 0x0000e800ff5d7b82 */ /* 0x001e260000000800 */
[----:B------:R1:W5:Y:S04]  /*18600*/  LDL.LU R20, [R1+0x1228] ;  /* 0x0012280001147983 */ /* 0x0003680000300800 */
[----:B------:R1:W5:Y:S01]  /*18610*/  LDL.LU R21, [R1+0x1224] ;  /* 0x0012240001157983 */ /* 0x0003620000300800 */
[----:B------:R-:W2:Y:S03]  /*18620*/  LDC R92, c[0x0][0x3a0] ;  /* 0x0000e800ff5c7b82 */ /* 0x000ea60000000800 */
[----:B------:R1:W5:Y:S04]  /*18630*/  LDL.LU R22, [R1+0x1220] ;  /* 0x0012200001167983 */ /* 0x0003680000300800 */
[----:B------:R1:W5:Y:S04]  /*18640*/  LDL.LU R23, [R1+0x121c] ;  /* 0x00121c0001177983 */ /* 0x0003680000300800 */
[----:B------:R1:W5:Y:S04]  /*18650*/  LDL.LU R24, [R1+0x1218] ;  /* 0x0012180001187983 */ /* 0x0003680000300800 */
[----:B------:R1:W5:Y:S01]  /*18660*/  LDL.LU R25, [R1+0x1214] ;  /* 0x0012140001197983 */ /* 0x0003620000300800 */
[----:B0-----:R-:W-:-:S03]  /*18670*/  VIADD R93, R93, 0x7f ;  /* 0x0000007f5d5d7836 */ /* 0x001fc60000000000 */
[----:B------:R1:W5:Y:S02]  /*18680*/  LDL.LU R26, [R1+0x1210] ;  /* 0x00121000011a7983 */ /* 0x0003640000300800 */
[----:B------:R-:W-:Y:S02]  /*18690*/  SHF.R.S32.HI R93, RZ, 0x1f, R93 ;  /* 0x0000001fff5d7819 */ /* 0x000fe4000001145d */
[----:B------:R1:W5:Y:S01]  /*186a0*/  LDL.LU R27, [R1+0x120c] ;  /* 0x00120c00011b7983 */ /* 0x0003620000300800 */
[----:B--2---:R-:W-:-:S03]  /*186b0*/  VIADD R92, R92, 0x7f ;  /* 0x0000007f5c5c7836 */ /* 0x004fc60000000000 */
[----:B------:R1:W5:Y:S04]  /*186c0*/  LDL.LU R28, [R1+0x1208] ;  /* 0x00120800011c7983 */ /* 0x0003680000300800 */
[----:B------:R1:W5:Y:S01]  /*186d0*/  LDL.LU R29, [R1+0x1204] ;  /* 0x00120400011d7983 */ /* 0x0003620000300800 */
[----:B------:R-:W-:-:S03]  /*186e0*/  LEA.HI R92, R93, R92, RZ, 0x7 ;  /* 0x0000005c5d5c7211 */ /* 0x000fc600078f38ff */
[----:B------:R1:W5:Y:S01]  /*186f0*/  LDL.LU R30, [R1+0x1200] ;  /* 0x00120000011e7983 */ /* 0x0003620000300800 */
[----:B------:R-:W-:-:S03]  /*18700*/  LOP3.LUT R93, R3, 0x70, RZ, 0x3c, !PT ;  /* 0x00000070035d7812 */ /* 0x000fc600078e3cff */
[----:B------:R1:W5:Y:S04]  /*18710*/  LDL.LU R31, [R1+0x11fc] ;  /* 0x0011fc00011f7983 */ /* 0x0003680000300800 */
[----:B------:R1:W5:Y:S04]  /*18720*/  LDL.LU R32, [R1+0x11f8] ;  /* 0x0011f80001207983 */ /* 0x0003680000300800 */
[----:B------:R1:W5:Y:S04]  /*18730*/  LDL.LU R33, [R1+0x11f4] ;  /* 0x0011f40001217983 */ /* 0x0003680000300800 */
[----:B------:R1:W5:Y:S04]  /*18740*/  LDL.LU R34, [R1+0x11f0] ;  /* 0x0011f00001227983 */ /* 0x0003680000300800 */
[----:B------:R1:W5:Y:S04]  /*18750*/  LDL.LU R35, [R1+0x11ec] ;  /* 0x0011ec0001237983 */ /* 0x0003680000300800 */
[----:B------:R1:W5:Y:S04]  /*18760*/  LDL.LU R36, [R1+0x11e8] ;  /* 0x0011e80001247983 */ /* 0x0003680000300800 */
[----:B------:R1:W5:Y:S04]  /*18770*/  LDL.LU R37, [R1+0x11e4] ;  /* 0x0011e40001257983 */ /* 0x0003680000300800 */
[----:B------:R0:W-:Y:S04]  /*18780*/  STS.U16 [R93+UR4+0x23b80], R2 ;  /* 0x023b80025d007988 */ /* 0x0001e80008000404 */
[----:B------:R1:W5:Y:S04]  /*18790*/  LDL.LU R38, [R1+0x11e0] ;  /* 0x0011e00001267983 */ /* 0x0003680000300800 */
[----:B------:R1:W5:Y:S01]  /*187a0*/  LDL.LU R39, [R1+0x11dc] ;  /* 0x0011dc0001277983 */ /* 0x0003620000300800 */
[----:B0-----:R-:W0:Y:S03]  /*187b0*/  LDC R93, c[0x0][0x3a0] ;  /* 0x0000e800ff5d7b82 */ /* 0x001e260000000800 */
[----:B------:R1:W5:Y:S04]  /*187c0*/  LDL.LU R40, [R1+0x11d8] ;  /* 0x0011d80001287983 */ /* 0x0003680000300800 */
[----:B------:R1:W5:Y:S04]  /*187d0*/  LDL.LU R41, [R1+0x11d4] ;  /* 0x0011d40001297983 */ /* 0x0003680000300800 */
[----:B------:R1:W5:Y:S01]  /*187e0*/  LDL.LU R42, [R1+0x11d0] ;  /* 0x0011d000012a7983 */ /* 0x0003620000300800 */
[----:B------:R-:W-:-:S03]  /*187f0*/  SHF.R.S32.HI R2, RZ, 0x7, R92 ;  /* 0x00000007ff027819 */ /* 0x000fc6000001145c */
        /* <DEDUP_REMOVED lines=14> */
[----:B--2---:R-:W-:-:S03]  /*188e0*/  VIMNMX R0, PT, PT, R2, 0x1, !PT ;  /* 0x0000000102007848 */ /* 0x004fc60007fe0100 */
[----:B------:R1:W5:Y:S01]  /*188f0*/  LDL.LU R55, [R1+0x119c] ;  /* 0x00119c0001377983 */ /* 0x0003620000300800 */
[----:B------:R-:W-:Y:S01]  /*18900*/  IADD3 R0, PT, PT, R0, -0x1, RZ ;  /* 0xffffffff00007810 */ /* 0x000fe20007ffe0ff */
[----:B------:R2:W-:Y:S06]  /*18910*/  MEMBAR.ALL.CTA ;  /* 0x0000000000007992 */ /* 0x0005ec0000008000 */
[----:B--2---:R-:W2:Y:S04]  /*18920*/  FENCE.VIEW.ASYNC.S ;  /* 0x00000000000073c6 */ /* 0x004ea80000000000 */
[----:B------:R1:W5:Y:S04]  /*18930*/  LDL.LU R56, [R1+0x1198] ;  /* 0x0011980001387983 */ /* 0x0003680000300800 */
[----:B------:R1:W5:Y:S04]  /*18940*/  LDL.LU R57, [R1+0x1194] ;  /* 0x0011940001397983 */ /* 0x0003680000300800 */
[----:B------:R1:W5:Y:S01]  /*18950*/  LDL.LU R58, [R1+0x1190] ;  /* 0x00119000013a7983 */ /* 0x0003620000300800 */
[----:B0-----:R-:W-:-:S03]  /*18960*/  VIADD R93, R93, 0x7f ;  /* 0x0000007f5d5d7836 */ /* 0x001fc60000000000 */
[----:B------:R1:W5:Y:S04]  /*18970*/  LDL.LU R59, [R1+0x118c] ;  /* 0x00118c00013b7983 */ /* 0x0003680000300800 */
[----:B------:R1:W5:Y:S04]  /*18980*/  LDL.LU R60, [R1+0x1188] ;  /* 0x00118800013c7983 */ /* 0x0003680000300800 */
[----:B------:R1:W5:Y:S04]  /*18990*/  LDL.LU R61, [R1+0x1184] ;  /* 0x00118400013d7983 */ /* 0x0003680000300800 */
[----:B------:R1:W-:Y:S01]  /*189a0*/  STL [R1+0x1180], R0 ;  /* 0x0011800001007387 */ /* 0x0003e20000100800 */
[----:B--2---:R-:W-:Y:S01]  /*189b0*/  BAR.SYNC.DEFER_BLOCKING 0x0 ;  /* 0x0000000000007b1d */ /* 0x004fe20000010000 */
[----:B------:R-:W-:Y:S01]  /*189c0*/  ISETP.LT.OR P0, PT, R93, 0x80, P2 ;  /* 0x000000805d00780c */ /* 0x000fe20001701670 */
[----:B------:R-:W-:Y:S01]  /*189d0*/  IMAD.SHL.U32 R2, R67, 0x80, RZ ;  /* 0x0000008043027824 */ /* 0x000fe200078e00ff */
[----:B------:R-:W-:Y:S01]  /*189e0*/  ISETP.NE.U32.AND P3, PT, R0, RZ, PT ;  /* 0x000000ff0000720c */ /* 0x000fe20003f65070 */
[----:B------:R-:W-:-:S10]  /*189f0*/  IMAD.SHL.U32 R67, R66, 0x80, RZ ;  /* 0x0000008042437824 */ /* 0x000fd400078e00ff */
[----:B-1----:R-:W-:Y:S05]  /*18a00*/  @P0 BRA `(.L_x_6) ;  /* 0x00000004007c0947 */ /* 0x002fea0003800000 */
[----:B------:R-:W-:Y:S02]  /*18a10*/  USHF.R.U32.HI UR58, URZ, 0x4, UR4 ;  /* 0x00000004ff3a7899 */ /* 0x000fe40008011604 */
[----:B------:R-:W-:Y:S02]  /*18a20*/  UIADD3 UR11, UPT, UPT, UR4, 0x20000, URZ ;  /* 0x00020000040b7890 */ /* 0x000fe4000fffe0ff */
[----:B------:R-:W-:Y:S02]  /*18a30*/  USGXT.U32 UR58, UR58, 0xe ;  /* 0x0000000e3a3a789a */ /* 0x000fe40008000000 */
[----:B------:R-:W-:Y:S02]  /*18a40*/  USHF.R.U32.HI UR11, URZ, 0x4, UR11 ;  /* 0x00000004ff0b7899 */ /* 0x000fe4000801160b */
[----:B------:R-:W-:Y:S02]  /*18a50*/  UIADD3 UR28, UP1, UPT, UR58, 0x4000080, URZ ;  /* 0x040000803a1c7890 */ /* 0x000fe4000ff3e0ff */
[----:B------:R-:W-:Y:S01]  /*18a60*/  USGXT.U32 UR16, UR11, 0xe ;  /* 0x0000000e0b10789a */ /* 0x000fe20008000000 */
[----:B------:R-:W-:Y:S01]  /*18a70*/  UMOV UR9, URZ ;  /* 0x000000ff00097c82 */ /* 0x000fe20008000000 */
[----:B------:R-:W-:Y:S01]  /*18a80*/  UMOV UR56, UR8 ;  /* 0x0000000800387c82 */ /* 0x000fe20008000000 */
[----:B------:R-:W-:-:S02]  /*18a90*/  UIADD3.X UR29, UPT, UPT, UR9, 0x40004040, URZ, UP1, !UPT ;  /* 0x40004040091d7890 */ /* 0x000fc40008ffe4ff */
[----:B------:R-:W-:Y:S01]  /*18aa0*/  UIADD3 UR18, UP1, UPT, UR16, 0x2, URZ ;  /* 0x0000000210127890 */ /* 0x000fe2000ff3e0ff */
[----:B------:R-:W-:Y:S01]  /*18ab0*/  UMOV UR57, URZ ;  /* 0x000000ff00397c82 */ /* 0x000fe20008000000 */
[----:B------:R-:W-:Y:S01]  /*18ac0*/  UMOV UR17, URZ ;  /* 0x000000ff00117c82 */ /* 0x000fe20008000000 */
[----:B------:R-:W-:Y:S01]  /*18ad0*/  UMOV UR9, UR56 ;  /* 0x0000003800097c82 */ /* 0x000fe20008000000 */
[----:B------:R-:W-:Y:S02]  /*18ae0*/  UIADD3.X UR19, UPT, UPT, UR17, 0x40004040, URZ, UP1, !UPT ;  /* 0x4000404011137890 */ /* 0x000fe40008ffe4ff */
[----:B------:R-:W-:Y:S02]  /*18af0*/  ULOP3.LUT UR56, UR58, 0x4000000, URZ, 0xfc, !UPT ;  /* 0x040000003a387892 */ /* 0x000fe4000f8efcff */
[----:B------:R-:W-:Y:S02]  /*18b00*/  UIADD3.64 UR58, UPT, UPT, UR28, 0x80, URZ ;  /* 0x000000801c3a7897 */ /* 0x000fe4000fffe0ff */
[----:B------:R-:W-:-:S02]  /*18b10*/  UIADD3.64 UR64, UPT, UPT, UR18, 0x2, URZ ;  /* 0x0000000212407897 */ /* 0x000fc4000fffe0ff */
[----:B------:R-:W-:Y:S02]  /*18b20*/  UIADD3.64 UR60, UPT, UPT, UR28, 0x100, URZ ;  /* 0x000001001c3c7897 */ /* 0x000fe4000fffe0ff */
[----:B------:R-:W-:Y:S01]  /*18b30*/  UIADD3.64 UR68, UPT, UPT, UR18, 0x4, URZ ;  /* 0x0000000412447897 */ /* 0x000fe2000fffe0ff */
[----:B------:R-:W-:Y:S01]  /*18b40*/  UMOV UR46, 0x0 ;  /* 0x00000000002e7882 */ /* 0x000fe20000000000 */
[----:B------:R-:W-:Y:S01]  /*18b50*/  UMOV UR47, 0x8208490 ;  /* 0x08208490002f7882 */ /* 0x000fe20000000000 */
[----:B------:R-:W-:Y:S01]  /*18b60*/  UMOV UR17, 0x40004040 ;  /* 0x4000404000117882 */ /* 0x000fe20000000000 */
[----:B------:R-:W-:Y:S01]  /*18b70*/  UMOV UR57, 0x40004040 ;  /* 0x4000404000397882 */ /* 0x000fe20000000000 */
[----:B------:R-:W-:Y:S01]  /*18b80*/  UMOV UR40, 0x0 ;  /* 0x0000000000287882 */ /* 0x000fe20000000000 */
[----:B------:R0:W-:Y:S01]  /*18b90*/  UTCHMMA gdesc[UR56], gdesc[UR16], tmem[UR5], tmem[UR46], idesc[UR47], !UPT ;  /* 0x00ff2e10380075ea */ /* 0x0001e2000f800005 */
[----:B------:R-:W-:Y:S01]  /*18ba0*/  UMOV UR41, 0x8208490 ;  /* 0x0820849000297882 */ /* 0x000fe20000000000 */
[----:B------:R-:W-:-:S02]  /*18bb0*/  UIADD3.64 UR62, UPT, UPT, UR28, 0x180, URZ ;  /* 0x000001801c3e7897 */ /* 0x000fc4000fffe0ff */
[----:B------:R1:W-:Y:S01]  /*18bc0*/  UTCHMMA gdesc[UR28], gdesc[UR18], tmem[UR5], tmem[UR40], idesc[UR41], UPT ;  /* 0x00ff28121c0075ea */ /* 0x0003e2000b800005 */
[----:B------:R-:W-:Y:S01]  /*18bd0*/  UMOV UR32, 0x0 ;  /* 0x0000000000207882 */ /* 0x000fe20000000000 */
[----:B------:R-:W-:Y:S01]  /*18be0*/  UMOV UR33, 0x8208490 ;  /* 0x0820849000217882 */ /* 0x000fe20000000000 */
[----:B------:R-:W-:Y:S01]  /*18bf0*/  UMOV UR44, 0x0 ;  /* 0x00000000002c7882 */ /* 0x000fe20000000000 */
[----:B------:R-:W-:Y:S01]  /*18c00*/  UMOV UR45, 0x8208490 ;  /* 0x08208490002d7882 */ /* 0x000fe20000000000 */
[----:B------:R2:W-:Y:S01]  /*18c10*/  UTCHMMA gdesc[UR58], gdesc[UR64], tmem[UR5], tmem[UR32], idesc[UR33], UPT ;  /* 0x00ff20403a0075ea */ /* 0x0005e2000b800005 */
[----:B------:R-:W-:Y:S01]  /*18c20*/  UIADD3.64 UR66, UPT, UPT, UR28, 0x200, URZ ;  /* 0x000002001c427897 */ /* 0x000fe2000fffe0ff */
[----:B------:R3:W-:Y:S01]  /*18c30*/  UTCHMMA gdesc[UR60], gdesc[UR68], tmem[UR5], tmem[UR44], idesc[UR45], UPT ;  /* 0x00ff2c443c0075ea */ /* 0x0007e2000b800005 */
[----:B0-----:R-:W-:Y:S02]  /*18c40*/  UIADD3.64 UR56, UPT, UPT, UR18, 0x3fe, URZ ;  /* 0x000003fe12387897 */ /* 0x001fe4000fffe0ff */
[----:B------:R-:W-:Y:S01]  /*18c50*/  UIADD3.64 UR46, UPT, UPT, UR28, 0x280, URZ ;  /* 0x000002801c2e7897 */ /* 0x000fe2000fffe0ff */
[----:B------:R-:W-:Y:S01]  /*18c60*/  UMOV UR54, 0x0 ;  /* 0x0000000000367882 */ /* 0x000fe20000000000 */
[----:B------:R-:W-:Y:S01]  /*18c70*/  UMOV UR55, 0x8208490 ;  /* 0x0820849000377882 */ /* 0x000fe20000000000 */
[----:B-1----:R-:W-:-:S02]  /*18c80*/  UIADD3.64 UR40, UPT, UPT, UR28, 0x300, URZ ;  /* 0x000003001c287897 */ /* 0x002fc4000fffe0ff */
[----:B--2---:R-:W-:Y:S02]  /*18c90*/  UIADD3.64 UR58, UPT, UPT, UR18, 0x400, URZ ;  /* 0x00000400123a7897 */ /* 0x004fe4000fffe0ff */
[----:B------:R0:W-:Y:S01]  /*18ca0*/  UTCHMMA gdesc[UR62], gdesc[UR56], tmem[UR5], tmem[UR54], idesc[UR55], UPT ;  /* 0x00ff36383e0075ea */ /* 0x0001e2000b800005 */
[----:B---3--:R-:W-:Y:S01]  /*18cb0*/  UIADD3.64 UR60, UPT, UPT, UR18, 0x402, URZ ;  /* 0x00000402123c7897 */ /* 0x008fe2000fffe0ff */
[----:B------:R-:W-:Y:S01]  /*18cc0*/  UMOV UR50, 0x0 ;  /* 0x0000000000327882 */ /* 0x000fe20000000000 */
[----:B------:R-:W-:Y:S01]  /*18cd0*/  UMOV UR51, 0x8208490 ;  /* 0x0820849000337882 */ /* 0x000fe20000000000 */
[----:B------:R-:W-:Y:S02]  /*18ce0*/  UIADD3 UR76, UPT, UPT, UR5, 0x80, URZ ;  /* 0x00000080054c7890 */ /* 0x000fe4000fffe0ff */
[----:B------:R-:W-:Y:S01]  /*18cf0*/  UIADD3.64 UR32, UPT, UPT, UR28, 0x780, URZ ;  /* 0x000007801c207897 */ /* 0x000fe2000fffe0ff */
[----:B------:R1:W-:Y:S01]  /*18d00*/  UTCHMMA gdesc[UR66], gdesc[UR58], tmem[UR5], tmem[UR50], idesc[UR51], UPT ;  /* 0x00ff323a420075ea */ /* 0x0003e2000b800005 */
[----:B------:R-:W-:-:S02]  /*18d10*/  UIADD3 UR75, UPT, UPT, UR5, 0x80, URZ ;  /* 0x00000080054b7890 */ /* 0x000fc4000fffe0ff */
[----:B0-----:R-:W-:Y:S02]  /*18d20*/  UIADD3.64 UR62, UPT, UPT, UR18, 0x404, URZ ;  /* 0x00000404123e7897 */ /* 0x001fe4000fffe0ff */
[----:B------:R-:W-:Y:S01]  /*18d30*/  UIADD3.64 UR44, UPT, UPT, UR28, 0x800, URZ ;  /* 0x000008001c2c7897 */ /* 0x000fe2000fffe0ff */
[----:B------:R-:W-:Y:S01]  /*18d40*/  UMOV UR38, 0x0 ;  /* 0x0000000000267882 */ /* 0x000fe20000000000 */
[----:B------:R-:W-:Y:S01]  /*18d50*/  UMOV UR39, 0x8208490 ;  /* 0x0820849000277882 */ /* 0x000fe20000000000 */
[----:B------:R-:W-:Y:S02]  /*18d60*/  UIADD3 UR74, UPT, UPT, UR5, 0x80, URZ ;  /* 0x00000080054a7890 */ /* 0x000fe4000fffe0ff */
[----:B------:R0:W-:Y:S01]  /*18d70*/  UTCHMMA gdesc[UR46], gdesc[UR60], tmem[UR5], tmem[UR38], idesc[UR39], UPT ;  /* 0x00ff263c2e0075ea */ /* 0x0001e2000b800005 */
[----:B------:R-:W-:Y:S02]  /*18d80*/  UIADD3.64 UR54, UPT, UPT, UR28, 0x880, URZ ;  /* 0x000008801c367897 */ /* 0x000fe4000fffe0ff */
[----:B------:R-:W-:-:S02]  /*18d90*/  UIADD3 UR73, UPT, UPT, UR5, 0x80, URZ ;  /* 0x0000008005497890 */ /* 0x000fc4000fffe0ff */
[----:B-1----:R-:W-:Y:S02]  /*18da0*/  UIADD3.64 UR66, UPT, UPT, UR28, 0x900, URZ ;  /* 0x000009001c427897 */ /* 0x002fe4000fffe0ff */
[----:B------:R-:W-:Y:S02]  /*18db0*/  UIADD3 UR72, UPT, UPT, UR5, 0x80, URZ ;  /* 0x0000008005487890 */ /* 0x000fe4000fffe0ff */
[----:B------:R-:W-:Y:S02]  /*18dc0*/  UIADD3.64 UR50, UPT, UPT, UR28, 0x980, URZ ;  /* 0x000009801c327897 */ /* 0x000fe4000fffe0ff */
[----:B------:R-:W-:Y:S02]  /*18dd0*/  UIADD3 UR71, UPT, UPT, UR5, 0x80, URZ ;  /* 0x0000008005477890 */ /* 0x000fe4000fffe0ff */
[----:B0-----:R-:W-:Y:S01]  /*18de0*/  UIADD3.64 UR46, UPT, UPT, UR28, 0xa00, URZ ;  /* 0x00000a001c2e7897 */ /* 0x001fe2000fffe0ff */
[----:B------:R-:W-:Y:S01]  /*18df0*/  UMOV UR22, 0x0 ;  /* 0x0000000000167882 */ /* 0x000fe20000000000 */
[----:B------:R-:W-:Y:S01]  /*18e00*/  UMOV UR23, 0x8208490 ;  /* 0x0820849000177882 */ /* 0x000fe20000000000 */
[----:B------:R-:W-:-:S02]  /*18e10*/  UIADD3 UR70, UPT, UPT, UR5, 0x80, URZ ;  /* 0x0000008005467890 */ /* 0x000fc4000fffe0ff */
[----:B------:R0:W-:Y:S01]  /*18e20*/  UTCHMMA gdesc[UR40], gdesc[UR62], tmem[UR5], tmem[UR22], idesc[UR23], UPT ;  /* 0x00ff163e280075ea */ /* 0x0001e2000b800005 */
[----:B------:R-:W-:Y:S01]  /*18e30*/  UIADD3.64 UR38, UPT, UPT, UR28, 0xa80, URZ ;  /* 0x00000a801c267897 */ /* 0x000fe2000fffe0ff */
[----:B------:R-:W-:Y:S01]  /*18e40*/  UMOV UR34, 0x0 ;  /* 0x0000000000227882 */ /* 0x000fe20000000000 */
[----:B------:R-:W-:Y:S01]  /*18e50*/  UMOV UR35, 0x8208490 ;  /* 0x0820849000237882 */ /* 0x000fe20000000000 */
[----:B------:R-:W-:Y:S01]  /*18e60*/  UIADD3 UR11, UPT, UPT, UR5, 0x80, URZ ;  /* 0x00000080050b7890 */ /* 0x000fe2000fffe0ff */
[----:B------:R0:W-:Y:S01]  /*18e70*/  UTCHMMA gdesc[UR32], gdesc[UR16], tmem[UR76], tmem[UR34], idesc[UR35], !UPT ;  /* 0x00ff2210200075ea */ /* 0x0001e2000f80004c */
[----:B------:R-:W-:Y:S01]  /*18e80*/  UIADD3.64 UR28, UPT, UPT, UR28, 0xb00, URZ ;  /* 0x00000b001c1c7897 */ /* 0x000fe2000fffe0ff */
[----:B------:R-:W-:Y:S01]  /*18e90*/  UMOV UR24, 0x0 ;  /* 0x0000000000187882 */ /* 0x000fe20000000000 */
[----:B------:R-:W-:Y:S01]  /*18ea0*/  UMOV UR25, 0x8208490 ;  /* 0x0820849000197882 */ /* 0x000fe20000000000 */
[----:B------:R-:W-:Y:S01]  /*18eb0*/  UMOV UR52, 0x0 ;  /* 0x0000000000347882 */ /* 0x000fe20000000000 */
[----:B------:R-:W-:Y:S01]  /*18ec0*/  UMOV UR53, 0x8208490 ;  /* 0x0820849000357882 */ /* 0x000fe20000000000 */
[----:B------:R-:W-:Y:S01]  /*18ed0*/  UMOV UR48, 0x0 ;  /* 0x0000000000307882 */ /* 0x000fe20000000000 */
[----:B------:R-:W-:Y:S01]  /*18ee0*/  UMOV UR49, 0x8208490 ;  /* 0x0820849000317882 */ /* 0x000fe20000000000 */
[----:B------:R0:W-:Y:S01]  /*18ef0*/  UTCHMMA gdesc[UR44], gdesc[UR18], tmem[UR75], tmem[UR24], idesc[UR25], UPT ;  /* 0x00ff18122c0075ea */ /* 0x0001e2000b80004b */
        /* <DEDUP_REMOVED lines=12> */
[----:B------:R0:W-:Y:S01]  /*18fc0*/  UTCHMMA gdesc[UR38], gdesc[UR60], tmem[UR70], tmem[UR30], idesc[UR31], UPT ;  /* 0x00ff1e3c260075ea */ /* 0x0001e2000b800046 */
[----:B------:R0:W-:Y:S01]  /*18fd0*/  UTCHMMA gdesc[UR28], gdesc[UR62], tmem[UR11], tmem[UR26], idesc[UR27], UPT ;  /* 0x00ff1a3e1c0075ea */ /* 0x0001e2000b80000b */
[----:B------:R0:W-:Y:S01]  /*18fe0*/  UTCBAR [UR9], URZ ;  /* 0x000000ff090073e9 */ /* 0x0001e200080000ff */
[----:B------:R-:W-:Y:S01]  /*18ff0*/  NOP ;  /* 0x0000000000007918 */ /* 0x000fe20000000000 */
.L_x_6:
[----:B------:R1:W-:Y:S01]  /*19000*/  STL [R1+0x9cc], RZ ;  /* 0x0009ccff01007387 */ /* 0x0003e20000100800 */
[----:B0-----:R-:W-:Y:S01]  /*19010*/  UMOV UR60, URZ ;  /* 0x000000ff003c7c82 */ /* 0x001fe20008000000 */
[----:B------:R-:W-:Y:S01]  /*19020*/  UMOV UR16, UR14 ;  /* 0x0000000e00107c82 */ /* 0x000fe20008000000 */
[----:B------:R-:W-:Y:S01]  /*19030*/  UMOV UR17, UR15 ;  /* 0x0000000f00117c82 */ /* 0x000fe20008000000 */
[----:B------:R-:W-:Y:S05]  /*19040*/  @!P3 BRA `(.L_x_7) ;  /* 0x000001bc00a0b947 */ /* 0x000fea0003800000 */
[----:B------:R-:W-:Y:S01]  /*19050*/  SHF.R.S32.HI R0, RZ, 0x1f, R2 ;  /* 0x0000001fff007819 */ /* 0x000fe20000011402 */
[----:B------:R-:W-:Y:S01]  /*19060*/  ULOP3.LUT UR14, UR7, 0x4000000, URZ, 0xfc, !UPT ;  /* 0x04000000070e7892 */ /* 0x000fe2000f8efcff */
[----:B------:R-:W-:Y:S01]  /*19070*/  SHF.R.S32.HI R66, RZ, 0x1f, R67 ;  /* 0x0000001fff427819 */ /* 0x000fe20000011443 */
[----:B------:R-:W-:Y:S01]  /*19080*/  UIADD3.64 UR18, UPT, UPT, UR12, 0x80, URZ ;  /* 0x000000800c127897 */ /* 0x000fe2000fffe0ff */
[C---:B------:R-:W-:Y:S01]  /*19090*/  SHF.L.U64.HI R0, R2.reuse, 0x1, R0 ;  /* 0x0000000102007819 */ /* 0x040fe20000010200 */
[----:B------:R-:W-:Y:S01]  /*190a0*/  IMAD.SHL.U32 R2, R2, 0x2, RZ ;  /* 0x0000000202027824 */ /* 0x000fe200078e00ff */
[C---:B------:R-:W-:Y:S01]  /*190b0*/  SHF.L.U64.HI R66, R67.reuse, 0x1, R66 ;  /* 0x0000000143427819 */ /* 0x040fe20000010242 */
[----:B------:R-:W-:Y:S01]  /*190c0*/  IMAD.SHL.U32 R67, R67, 0x2, RZ ;  /* 0x0000000243437824 */ /* 0x000fe200078e00ff */
[----:B------:R-:W-:Y:S02]  /*190d0*/  UIADD3.64 UR22, UPT, UPT, UR16, 0x2, URZ ;  /* 0x0000000210167897 */ /* 0x000fe4000fffe0ff */
[----:B------:R-:W-:-:S02]  /*190e0*/  UIADD3.64 UR24, UPT, UPT, UR12, 0x100, URZ ;  /* 0x000001000c187897 */ /* 0x000fc4000fffe0ff */
[----:B------:R-:W-:Y:S02]  /*190f0*/  UIADD3.64 UR26, UPT, UPT, UR16, 0x4, URZ ;  /* 0x00000004101a7897 */ /* 0x000fe4000fffe0ff */
[----:B------:R-:W-:Y:S02]  /*19100*/  UIADD3.64 UR28, UPT, UPT, UR12, 0x180, URZ ;  /* 0x000001800c1c7897 */ /* 0x000fe4000fffe0ff */
[----:B------:R-:W-:Y:S02]  /*19110*/  UIADD3.64 UR30, UPT, UPT, UR16, 0x3fe, URZ ;  /* 0x000003fe101e7897 */ /* 0x000fe4000fffe0ff */
[----:B------:R-:W-:Y:S02]  /*19120*/  UIADD3.64 UR32, UPT, UPT, UR12, 0x200, URZ ;  /* 0x000002000c207897 */ /* 0x000fe4000fffe0ff */
        /* <DEDUP_REMOVED lines=12> */
[----:B------:R-:W-:Y:S01]  /*191f0*/  UIADD3.64 UR58, UPT, UPT, UR12, 0xb00, URZ ;  /* 0x00000b000c3a7897 */ /* 0x000fe2000fffe0ff */
[----:B------:R-:W-:Y:S01]  /*19200*/  UMOV UR9, 0x1 ;  /* 0x0000000100097882 */ /* 0x000fe20000000000 */
[----:B------:R-:W-:Y:S01]  /*19210*/  UMOV UR7, URZ ;  /* 0x000000ff00077c82 */ /* 0x000fe20008000000 */
[----:B------:R-:W-:-:S09]  /*19220*/  UMOV UR11, 0x40004040 ;  /* 0x40004040000b7882 */ /* 0x000fd20000000000 */
.L_x_10:
[----:B-----5:R0:W-:Y:S04]  /*19230*/  STL.64 [R1+0x11a0], R62 ;  /* 0x0011a03e01007387 */ /* 0x0201e80000100a00 */
[----:B------:R-:W-:Y:S04]  /*19240*/  STL.64 [R1+0x1198], R64 ;  /* 0x0011984001007387 */ /* 0x000fe80000100a00 */
[----:B------:R2:W-:Y:S01]  /*19250*/  STL.64 [R1+0x1188], R2 ;  /* 0x0011880201007387 */ /* 0x0005e20000100a00 */
[----:B0-----:R-:W-:-:S05]  /*19260*/  IADD3 R62, P0, PT, R90, R67, RZ ;  /* 0x000000435a3e7210 */ /* 0x001fca0007f1e0ff */
[----:B------:R0:W-:Y:S01]  /*19270*/  STL [R1+0x1160], R62 ;  /* 0x0011603e01007387 */ /* 0x0001e20000100800 */
[-C--:B--2---:R-:W-:Y:S02]  /*19280*/  IADD3 R3, P3, PT, R88, R67.reuse, RZ ;  /* 0x0000004358037210 */ /* 0x084fe40007f7e0ff */
[----:B------:R-:W-:-:S03]  /*19290*/  IADD3 R2, P4, PT, R86, R67, RZ ;  /* 0x0000004356027210 */ /* 0x000fc60007f9e0ff */
[----:B------:R2:W-:Y:S01]  /*192a0*/  STL [R1+0x1164], R3 ;  /* 0x0011640301007387 */ /* 0x0005e20000100800 */
[----:B0-----:R-:W-:-:S03]  /*192b0*/  IADD3 R62, P5, PT, R84, R67, RZ ;  /* 0x00000043543e7210 */ /* 0x001fc60007fbe0ff */
[----:B------:R0:W-:Y:S04]  /*192c0*/  STL [R1+0x1168], R2 ;  /* 0x0011680201007387 */ /* 0x0001e80000100800 */
[----:B------:R3:W-:Y:S01]  /*192d0*/  STL [R1+0x116c], R62 ;  /* 0x00116c3e01007387 */ /* 0x0007e20000100800 */
[--C-:B--2---:R-:W-:Y:S02]  /*192e0*/  IMAD.X R3, R91, 0x1, R66.reuse, P0 ;  /* 0x000000015b037824 */ /* 0x104fe400000e0642 */
[----:B0-----:R-:W-:-:S03]  /*192f0*/  IMAD.X R2, R89, 0x1, R66, P3 ;  /* 0x0000000159027824 */ /* 0x001fc600018e0642 */
[----:B------:R0:W-:Y:S01]  /*19300*/  STL [R1+0x1150], R3 ;  /* 0x0011500301007387 */ /* 0x0001e20000100800 */
[----:B---3--:R-:W-:-:S03]  /*19310*/  IMAD.X R62, R87, 0x1, R66, P4 ;  /* 0x00000001573e7824 */ /* 0x008fc600020e0642 */
[----:B------:R2:W-:Y:S04]  /*19320*/  STL [R1+0x1154], R2 ;  /* 0x0011540201007387 */ /* 0x0005e80000100800 */
[----:B------:R3:W-:Y:S01]  /*19330*/  STL [R1+0x1158], R62 ;  /* 0x0011583e01007387 */ /* 0x0007e20000100800 */
[----:B0-----:R-:W-:Y:S01]  /*19340*/  IMAD.X R3, R85, 0x1, R66, P5 ;  /* 0x0000000155037824 */ /* 0x001fe200028e0642 */
[----:B--2---:R-:W-:-:S04]  /*19350*/  IADD3 R2, P0, PT, R4, R67, RZ ;  /* 0x0000004304027210 */ /* 0x004fc80007f1e0ff */
[----:B------:R0:W-:Y:S01]  /*19360*/  STL [R1+0x115c], R3 ;  /* 0x00115c0301007387 */ /* 0x0001e20000100800 */
[----:B---3--:R-:W-:-:S03]  /*19370*/  IADD3 R62, P3, PT, R6, R67, RZ ;  /* 0x00000043063e7210 */ /* 0x008fc60007f7e0ff */
[----:B------:R2:W-:Y:S01]  /*19380*/  STL [R1+0x1118], R2 ;  /* 0x0011180201007387 */ /* 0x0005e20000100800 */
[----:B------:R-:W-:-:S03]  /*19390*/  IMAD.X R5, R5, 0x1, R66, P0 ;  /* 0x0000000105057824 */ /* 0x000fc600000e0642 */
[----:B------:R-:W-:Y:S01]  /*193a0*/  STL [R1+0x111c], R62 ;  /* 0x00111c3e01007387 */ /* 0x000fe20000100800 */
[--C-:B------:R-:W-:Y:S01]  /*193b0*/  IMAD.X R6, R7, 0x1, R66.reuse, P3 ;  /* 0x0000000107067824 */ /* 0x100fe200018e0642 */
[-C--:B0-----:R-:W-:Y:S02]  /*193c0*/  IADD3 R3, P4, PT, R16, R67.reuse, RZ ;  /* 0x0000004310037210 */ /* 0x081fe40007f9e0ff */
[-C--:B------:R-:W-:Y:S02]  /*193d0*/  IADD3 R4, P3, PT, R30, R67.reuse, RZ ;  /* 0x000000431e047210 */ /* 0x080fe40007f7e0ff */
[----:B--2---:R-:W-:Y:S01]  /*193e0*/  IADD3 R2, P5, PT, R18, R67, RZ ;  /* 0x0000004312027210 */ /* 0x004fe20007fbe0ff */
[----:B------:R0:W-:Y:S01]  /*193f0*/  STL [R1+0x1120], R3 ;  /* 0x0011200301007387 */ /* 0x0001e20000100800 */
[--C-:B------:R-:W-:Y:S02]  /*19400*/  IMAD.X R16, R17, 0x1, R66.reuse, P4 ;  /* 0x0000000111107824 */ /* 0x100fe400020e0642 */
[--C-:B------:R-:W-:Y:S01]  /*19410*/  IMAD.X R30, R31, 0x1, R66.reuse, P3 ;  /* 0x000000011f1e7824 */ /* 0x100fe200018e0642 */
[----:B------:R-:W-:Y:S01]  /*19420*/  STL [R1+0x11a8], R5 ;  /* 0x0011a80501007387 */ /* 0x000fe20000100800 */
[----:B------:R-:W-:-:S03]  /*19430*/  IMAD.X R18, R19, 0x1, R66, P5 ;  /* 0x0000000113127824 */ /* 0x000fc600028e0642 */
[----:B------:R2:W-:Y:S01]  /*19440*/  STL [R1+0x1124], R2 ;  /* 0x0011240201007387 */ /* 0x0005e20000100800 */
[----:B0-----:R-:W-:-:S03]  /*19450*/  IADD3 R3, P4, PT, R38, R67, RZ ;  /* 0x0000004326037210 */ /* 0x001fc60007f9e0ff */
[----:B------:R-:W-:Y:S02]  /*19460*/  STL [R1+0x11ac], R6 ;  /* 0x0011ac0601007387 */ /* 0x000fe40000100800 */
[----:B------:R-:W-:Y:S02]  /*19470*/  IMAD.X R38, R39, 0x1, R66, P4 ;  /* 0x0000000127267824 */ /* 0x000fe400020e0642 */
[----:B------:R-:W-:Y:S01]  /*19480*/  STL [R1+0x11b0], R16 ;  /* 0x0011b01001007387 */ /* 0x000fe20000100800 */
[----:B--2---:R-:W-:-:S03]  /*19490*/  IADD3 R2, P0, PT, R28, R67, RZ ;  /* 0x000000431c027210 */ /* 0x004fc60007f1e0ff */
[----:B------:R-:W-:Y:S01]  /*194a0*/  STL [R1+0x11b4], R18 ;  /* 0x0011b41201007387 */ /* 0x000fe20000100800 */
[----:B------:R-:W-:-:S03]  /*194b0*/  IADD3.X R28, PT, PT, R29, R66, RZ, P0, !PT ;  /* 0x000000421d1c7210 */ /* 0x000fc600007fe4ff */
[----:B------:R0:W-:Y:S04]  /*194c0*/  STL [R1+0x1128], R2 ;  /* 0x0011280201007387 */ /* 0x0001e80000100800 */
[----:B------:R2:W-:Y:S04]  /*194d0*/  STL [R1+0x112c], R4 ;  /* 0x00112c0401007387 */ /* 0x0005e80000100800 */
[----:B------:R3:W-:Y:S01]  /*194e0*/  STL [R1+0x1130], R3 ;  /* 0x0011300301007387 */ /* 0x0007e20000100800 */
[----:B0-----:R-:W-:-:S03]  /*194f0*/  IADD3 R2, P5, PT, R40, R67, RZ ;  /* 0x0000004328027210 */ /* 0x001fc60007fbe0ff */
[----:B------:R-:W-:Y:S01]  /*19500*/  STL [R1+0x1190], R28 ;  /* 0x0011901c01007387 */ /* 0x000fe20000100800 */
[-C--:B--2---:R-:W-:Y:S01]  /*19510*/  IADD3 R4, P3, PT, R48, R67.reuse, RZ ;  /* 0x0000004330047210 */ /* 0x084fe20007f7e0ff */
[--C-:B------:R-:W-:Y:S02]  /*19520*/  IMAD.X R40, R41, 0x1, R66.reuse, P5 ;  /* 0x0000000129287824 */ /* 0x100fe400028e0642 */
[----:B------:R0:W-:Y:S01]  /*19530*/  STL [R1+0x1134], R2 ;  /* 0x0011340201007387 */ /* 0x0001e20000100800 */
[----:B---3--:R-:W-:Y:S01]  /*19540*/  IADD3 R3, P4, PT, R54, R67, RZ ;  /* 0x0000004336037210 */ /* 0x008fe20007f9e0ff */
[--C-:B------:R-:W-:Y:S02]  /*19550*/  IMAD.X R48, R49, 0x1, R66.reuse, P3 ;  /* 0x0000000131307824 */ /* 0x100fe400018e0642 */
[----:B------:R-:W-:Y:S02]  /*19560*/  STL [R1+0x11b8], R30 ;  /* 0x0011b81e01007387 */ /* 0x000fe40000100800 */
[----:B------:R-:W-:-:S02]  /*19570*/  IMAD.X R54, R55, 0x1, R66, P4 ;  /* 0x0000000137367824 */ /* 0x000fc400020e0642 */
[----:B------:R-:W-:Y:S01]  /*19580*/  STL [R1+0x11bc], R38 ;  /* 0x0011bc2601007387 */ /* 0x000fe20000100800 */
[----:B0-----:R-:W-:-:S05]  /*19590*/  IADD3 R2, P0, PT, R46, R67, RZ ;  /* 0x000000432e027210 */ /* 0x001fca0007f1e0ff */
[----:B------:R0:W-:Y:S01]  /*195a0*/  STL [R1+0x1138], R2 ;  /* 0x0011380201007387 */ /* 0x0001e20000100800 */
[----:B------:R-:W-:-:S03]  /*195b0*/  IMAD.X R46, R47, 0x1, R66, P0 ;  /* 0x000000012f2e7824 */ /* 0x000fc600000e0642 */
[----:B------:R2:W-:Y:S04]  /*195c0*/  STL [R1+0x113c], R4 ;  /* 0x00113c0401007387 */ /* 0x0005e80000100800 */
[----:B------:R3:W-:Y:S01]  /*195d0*/  STL [R1+0x1140], R3 ;  /* 0x0011400301007387 */ /* 0x0007e20000100800 */
[-C--:B0-----:R-:W-:Y:S02]  /*195e0*/  IADD3 R2, P5, PT, R56, R67.reuse, RZ ;  /* 0x0000004338027210 */ /* 0x081fe40007fbe0ff */
[----:B--2---:R-:W-:-:S03]  /*195f0*/  IADD3 R4, P0, PT, R82, R67, RZ ;  /* 0x0000004352047210 */ /* 0x004fc60007f1e0ff */
[----:B------:R0:W-:Y:S01]  /*19600*/  STL [R1+0x1144], R2 ;  /* 0x0011440201007387 */ /* 0x0001e20000100800 */
[----:B------:R-:W-:Y:S01]  /*19610*/  IMAD.X R56, R57, 0x1, R66, P5 ;  /* 0x0000000139387824 */ /* 0x000fe200028e0642 */
[-C--:B---3--:R-:W-:Y:S02]  /*19620*/  IADD3 R3, P3, PT, R80, R67.reuse, RZ ;  /* 0x0000004350037210 */ /* 0x088fe40007f7e0ff */
[----:B------:R2:W-:Y:S04]  /*19630*/  STL [R1+0x1178], R4 ;  /* 0x0011780401007387 */ /* 0x0005e80000100800 */
[----:B------:R3:W-:Y:S01]  /*19640*/  STL [R1+0x117c], R3 ;  /* 0x00117c0301007387 */ /* 0x0007e20000100800 */
[-C--:B0-----:R-:W-:Y:S02]  /*19650*/  IADD3 R2, P4, PT, R78, R67.reuse, RZ ;  /* 0x000000434e027210 */ /* 0x081fe40007f9e0ff */
[----:B--2---:R-:W-:-:S03]  /*19660*/  IADD3 R4, P5, PT, R76, R67, RZ ;  /* 0x000000434c047210 */ /* 0x004fc60007fbe0ff */
[----:B------:R0:W-:Y:S01]  /*19670*/  STL [R1+0x1148], R2 ;  /* 0x0011480201007387 */ /* 0x0001e20000100800 */
[--C-:B------:R-:W-:Y:S02]  /*19680*/  IMAD.X R78, R79, 0x1, R66.reuse, P4 ;  /* 0x000000014f4e7824 */ /* 0x100fe400020e0642 */
[--C-:B---3--:R-:W-:Y:S01]  /*19690*/  IMAD.X R3, R83, 0x1, R66.reuse, P0 ;  /* 0x0000000153037824 */ /* 0x108fe200000e0642 */
[----:B------:R2:W-:Y:S01]  /*196a0*/  STL [R1+0x114c], R4 ;  /* 0x00114c0401007387 */ /* 0x0005e20000100800 */
[----:B------:R-:W-:-:S03]  /*196b0*/  IMAD.X R76, R77, 0x1, R66, P5 ;  /* 0x000000014d4c7824 */ /* 0x000fc600028e0642 */
[----:B------:R3:W-:Y:S01]  /*196c0*/  STL [R1+0x1170], R3 ;  /* 0x0011700301007387 */ /* 0x0007e20000100800 */
[----:B0-----:R-:W-:Y:S01]  /*196d0*/  IMAD.X R2, R81, 0x1, R66, P3 ;  /* 0x0000000151027824 */ /* 0x001fe200018e0642 */
[----:B--2---:R-:W-:-:S04]  /*196e0*/  IADD3 R4, P3, PT, R10, R67, RZ ;  /* 0x000000430a047210 */ /* 0x004fc80007f7e0ff */
[----:B------:R0:W-:Y:S01]  /*196f0*/  STL [R1+0x1174], R2 ;  /* 0x0011740201007387 */ /* 0x0001e20000100800 */
[----:B---3--:R-:W-:Y:S02]  /*19700*/  IADD3 R3, P4, PT, R20, R67, RZ ;  /* 0x0000004314037210 */ /* 0x008fe40007f9e0ff */
[----:B------:R-:W-:-:S03]  /*19710*/  IADD3.X R10, PT, PT, R11, R66, RZ, P3, !PT ;  /* 0x000000420b0a7210 */ /* 0x000fc60001ffe4ff */
[----:B------:R-:W-:Y:S01]  /*19720*/  IMAD.X R20, R21, 0x1, R66, P4 ;  /* 0x0000000115147824 */ /* 0x000fe200020e0642 */
        /* <DEDUP_REMOVED lines=8> */
[--C-:B------:R-:W-:Y:S01]  /*197b0*/  IMAD.X R22, R23, 0x1, R66.reuse, P5 ;  /* 0x0000000117167824 */ /* 0x100fe200028e0642 */
[----:B---3--:R-:W-:Y:S01]  /*197c0*/  IADD3 R3, P4, PT, R42, R67, RZ ;  /* 0x000000432a037210 */ /* 0x008fe20007f9e0ff */
[----:B------:R-:W-:-:S04]  /*197d0*/  IMAD.X R34, R35, 0x1, R66, P3 ;  /* 0x0000000123227824 */ /* 0x000fc800018e0642 */
[----:B------:R-:W-:Y:S01]  /*197e0*/  IMAD.X R42, R43, 0x1, R66, P4 ;  /* 0x000000012b2a7824 */ /* 0x000fe200020e0642 */
[----:B0-----:R-:W-:-:S05]  /*197f0*/  IADD3 R2, P0, PT, R32, R67, RZ ;  /* 0x0000004320027210 */ /* 0x001fca0007f1e0ff */
[----:B------:R0:W-:Y:S01]  /*19800*/  STL [R1+0xfc8], R2 ;  /* 0x000fc80201007387 */ /* 0x0001e20000100800 */
[----:B------:R-:W-:-:S03]  /*19810*/  IMAD.X R32, R33, 0x1, R66, P0 ;  /* 0x0000000121207824 */ /* 0x000fc600000e0642 */
[----:B------:R-:W-:Y:S04]  /*19820*/  STL [R1+0xfcc], R4 ;  /* 0x000fcc0401007387 */ /* 0x000fe80000100800 */
[----:B------:R2:W-:Y:S01]  /*19830*/  STL [R1+0xfd0], R3 ;  /* 0x000fd00301007387 */ /* 0x0005e20000100800 */
[----:B0-----:R-:W-:-:S05]  /*19840*/  IADD3 R2, P5, PT, R44, R67, RZ ;  /* 0x000000432c027210 */ /* 0x001fca0007fbe0ff */
[----:B------:R0:W-:Y:S01]  /*19850*/  STL [R1+0xfd4], R2 ;  /* 0x000fd40201007387 */ /* 0x0001e20000100800 */
[----:B------:R-:W-:Y:S01]  /*19860*/  IMAD.X R44, R45, 0x1, R66, P5 ;  /* 0x000000012d2c7824 */ /* 0x000fe200028e0642 */
[-C--:B--2---:R-:W-:Y:S02]  /*19870*/  IADD3 R3, P0, PT, R50, R67.reuse, RZ ;  /* 0x0000004332037210 */ /* 0x084fe40007f1e0ff */
[----:B------:R-:W2:Y:S04]  /*19880*/  LDL.LU.64 R28, [R1] ;  /* 0x00000000011c7983 */ /* 0x000ea80000300a00 */
[----:B------:R3:W-:Y:S01]  /*19890*/  STL [R1+0xfd8], R3 ;  /* 0x000fd80301007387 */ /* 0x0007e20000100800 */
[----:B0-----:R-:W-:-:S03]  /*198a0*/  IADD3 R2, P3, PT, R52, R67, RZ ;  /* 0x0000004334027210 */ /* 0x001fc60007f7e0ff */
[----:B------:R-:W4:Y:S04]  /*198b0*/  LDL.LU.64 R6, [R1+0x8] ;  /* 0x0000080001067983 */ /* 0x000f280000300a00 */
[----:B------:R0:W-:Y:S04]  /*198c0*/  STL [R1+0xfdc], R2 ;  /* 0x000fdc0201007387 */ /* 0x0001e80000100800 */
[----:B------:R-:W4:Y:S01]  /*198d0*/  LDL.LU.64 R4, [R1+0x10] ;  /* 0x0000100001047983 */ /* 0x000f220000300a00 */
[-C--:B---3--:R-:W-:Y:S01]  /*198e0*/  IADD3 R3, P4, PT, R58, R67.reuse, RZ ;  /* 0x000000433a037210 */ /* 0x088fe20007f9e0ff */
[----:B------:R-:W-:Y:S01]  /*198f0*/  IMAD.X R50, R51, 0x1, R66, P0 ;  /* 0x0000000133327824 */ /* 0x000fe200000e0642 */
[----:B0-----:R-:W-:-:S03]  /*19900*/  IADD3 R2, P5, PT, R60, R67, RZ ;  /* 0x000000433c027210 */ /* 0x001fc60007fbe0ff */
[----:B------:R0:W-:Y:S01]  /*19910*/  STL [R1+0xfe0], R3 ;  /* 0x000fe00301007387 */ /* 0x0001e20000100800 */
[----:B------:R-:W-:-:S03]  /*19920*/  IMAD.X R52, R53, 0x1, R66, P3 ;  /* 0x0000000135347824 */ /* 0x000fc600018e0642 */
[----:B------:R3:W-:Y:S01]  /*19930*/  STL [R1+0xfe4], R2 ;  /* 0x000fe40201007387 */ /* 0x0007e20000100800 */
[--C-:B------:R-:W-:Y:S01]  /*19940*/  IMAD.X R58, R59, 0x1, R66.reuse, P4 ;  /* 0x000000013b3a7824 */ /* 0x100fe200020e0642 */
[-C--:B0-----:R-:W-:Y:S02]  /*19950*/  IADD3 R3, P0, PT, R74, R67.reuse, RZ ;  /* 0x000000434a037210 */ /* 0x081fe40007f1e0ff */
[----:B------:R-:W4:Y:S01]  /*19960*/  LDL.LU.64 R30, [R1+0x18] ;  /* 0x00001800011e7983 */ /* 0x000f220000300a00 */
[-C--:B---3--:R-:W-:Y:S01]  /*19970*/  IADD3 R2, P3, PT, R72, R67.reuse, RZ ;  /* 0x0000004348027210 */ /* 0x088fe20007f7e0ff */
[--C-:B------:R-:W-:Y:S02]  /*19980*/  IMAD.X R60, R61, 0x1, R66.reuse, P5 ;  /* 0x000000013d3c7824 */ /* 0x100fe400028e0642 */
[----:B------:R-:W-:Y:S01]  /*19990*/  STL [R1+0xfe8], R3 ;  /* 0x000fe80301007387 */ /* 0x000fe20000100800 */
[-C--:B------:R-:W-:Y:S02]  /*199a0*/  IADD3 R11, P4, PT, R70, R67.reuse, RZ ;  /* 0x00000043460b7210 */ /* 0x080fe40007f9e0ff */
[----:B------:R-:W-:Y:S01]  /*199b0*/  IADD3 R9, P5, PT, R68, R67, RZ ;  /* 0x0000004344097210 */ /* 0x000fe20007fbe0ff */
[----:B------:R-:W3:Y:S04]  /*199c0*/  LDL.LU.64 R18, [R1+0x20] ;  /* 0x0000200001127983 */ /* 0x000ee80000300a00 */
[----:B------:R0:W-:Y:S01]  /*199d0*/  STL [R1+0xfec], R2 ;  /* 0x000fec0201007387 */ /* 0x0001e20000100800 */
[----:B------:R-:W-:-:S03]  /*199e0*/  IMAD.X R74, R75, 0x1, R66, P0 ;  /* 0x000000014b4a7824 */ /* 0x000fc600000e0642 */
[----:B------:R-:W3:Y:S01]  /*199f0*/  LDL.LU.64 R16, [R1+0x28] ;  /* 0x0000280001107983 */ /* 0x000ee20000300a00 */
[----:B------:R-:W-:-:S03]  /*19a00*/  IMAD.X R72, R73, 0x1, R66, P3 ;  /* 0x0000000149487824 */ /* 0x000fc600018e0642 */
[----:B0-----:R-:W3:Y:S04]  /*19a10*/  LDL.LU.64 R2, [R1+0x30] ;  /* 0x0000300001027983 */ /* 0x001ee80000300a00 */
[----:B------:R0:W-:Y:S04]  /*19a20*/  STL [R1+0xff0], R11 ;  /* 0x000ff00b01007387 */ /* 0x0001e80000100800 */
[----:B-1----:R1:W-:Y:S01]  /*19a30*/  STL [R1+0xff4], R9 ;  /* 0x000ff40901007387 */ /* 0x0023e20000100800 */
[----:B------:R-:W-:Y:S02]  /*19a40*/  IADD3.X R70, PT, PT, R71, R66, RZ, P4, !PT ;  /* 0x0000004247467210 */ /* 0x000fe400027fe4ff */
[-C--:B------:R-:W-:Y:S01]  /*19a50*/  IADD3 R21, P3, PT, R14, R67.reuse, RZ ;  /* 0x000000430e157210 */ /* 0x080fe20007f7e0ff */
[----:B------:R-:W-:Y:S01]  /*19a60*/  IMAD.X R68, R69, 0x1, R66, P5 ;  /* 0x0000000145447824 */ /* 0x000fe200028e0642 */
[----:B0-----:R-:W-:-:S02]  /*19a70*/  IADD3 R11, P4, PT, R24, R67, RZ ;  /* 0x00000043180b7210 */ /* 0x001fc40007f9e0ff */
[----:B-1----:R-:W-:-:S05]  /*19a80*/  IADD3 R9, P0, PT, R12, R67, RZ ;  /* 0x000000430c097210 */ /* 0x002fca0007f1e0ff */
[----:B------:R0:W-:Y:S01]  /*19a90*/  STL [R1+0xff8], R9 ;  /* 0x000ff80901007387 */ /* 0x0001e20000100800 */
[----:B------:R-:W-:-:S03]  /*19aa0*/  IMAD.X R12, R13, 0x1, R66, P0 ;  /* 0x000000010d0c7824 */ /* 0x000fc600000e0642 */
[----:B------:R-:W-:Y:S01]  /*19ab0*/  STL [R1+0xffc], R21 ;  /* 0x000ffc1501007387 */ /* 0x000fe20000100800 */
[--C-:B------:R-:W-:Y:S01]  /*19ac0*/  IMAD.X R14, R15, 0x1, R66.reuse, P3 ;  /* 0x000000010f0e7824 */ /* 0x100fe200018e0642 */
[----:B0-----:R-:W-:Y:S02]  /*19ad0*/  IADD3 R9, P5, PT, R26, R67, RZ ;  /* 0x000000431a097210 */ /* 0x001fe40007fbe0ff */
[----:B------:R0:W-:Y:S01]  /*19ae0*/  STL [R1+0x1000], R11 ;  /* 0x0010000b01007387 */ /* 0x0001e20000100800 */
[----:B------:R-:W-:-:S03]  /*19af0*/  IMAD.X R24, R25, 0x1, R66, P4 ;  /* 0x0000000119187824 */ /* 0x000fc600020e0642 */
[----:B------:R4:W-:Y:S01]  /*19b00*/  STL [R1+0x1004], R9 ;  /* 0x0010040901007387 */ /* 0x0009e20000100800 */
[----:B0-----:R-:W-:Y:S01]  /*19b10*/  IADD3 R11, P0, PT, R36, R67, RZ ;  /* 0x00000043240b7210 */ /* 0x001fe20007f1e0ff */
[----:B------:R-:W-:-:S04]  /*19b20*/  IMAD.X R26, R27, 0x1, R66, P5 ;  /* 0x000000011b1a7824 */ /* 0x000fc800028e0642 */
[----:B------:R0:W-:Y:S01]  /*19b30*/  STL [R1+0x1008], R11 ;  /* 0x0010080b01007387 */ /* 0x0001e20000100800 */
[-C--:B--2---:R-:W-:Y:S02]  /*19b40*/  IADD3 R13, P3, PT, R28, R67.reuse, RZ ;  /* 0x000000431c0d7210 */ /* 0x084fe40007f7e0ff */
[----:B----4-:R-:W-:-:S03]  /*19b50*/  IADD3 R9, P4, PT, R6, R67, RZ ;  /* 0x0000004306097210 */ /* 0x010fc60007f9e0ff */
[----:B------:R-:W-:Y:S04]  /*19b60*/  STL [R1+0x100c], R13 ;  /* 0x00100c0d01007387 */ /* 0x000fe80000100800 */
[----:B------:R1:W-:Y:S01]  /*19b70*/  STL [R1+0x1010], R9 ;  /* 0x0010100901007387 */ /* 0x0003e20000100800 */
[----:B0-----:R-:W-:Y:S01]  /*19b80*/  IADD3 R11, P5, PT, R4, R67, RZ ;  /* 0x00000043040b7210 */ /* 0x001fe20007fbe0ff */
[--C-:B------:R-:W-:Y:S02]  /*19b90*/  IMAD.X R6, R7, 0x1, R66.reuse, P4 ;  /* 0x0000000107067824 */ /* 0x100fe400020e0642 */
[--C-:B-1----:R-:W-:Y:S02]  /*19ba0*/  IMAD.X R9, R29, 0x1, R66.reuse, P3 ;  /* 0x000000011d097824 */ /* 0x102fe400018e0642 */
[----:B------:R-:W-:Y:S01]  /*19bb0*/  STL [R1+0x1014], R11 ;  /* 0x0010140b01007387 */ /* 0x000fe20000100800 */
[----:B------:R-:W-:-:S03]  /*19bc0*/  IMAD.X R4, R5, 0x1, R66, P5 ;  /* 0x0000000105047824 */ /* 0x000fc600028e0642 */
[----:B------:R-:W-:Y:S04]  /*19bd0*/  STL [R1], R9 ;  /* 0x0000000901007387 */ /* 0x000fe80000100800 */
[----:B------:R-:W2:Y:S04]  /*19be0*/  LDL.LU.64 R38, [R1+0x38] ;  /* 0x0000380001267983 */ /* 0x000ea80000300a00 */
[----:B------:R0:W-:Y:S04]  /*19bf0*/  STL [R1+0x8], R6 ;  /* 0x0000080601007387 */ /* 0x0001e80000100800 */
[----:B------:R-:W4:Y:S04]  /*19c00*/  LDL.LU.64 R28, [R1+0x40] ;  /* 0x00004000011c7983 */ /* 0x000f280000300a00 */
[----:B------:R1:W-:Y:S04]  /*19c10*/  STL [R1+0x10], R4 ;  /* 0x0000100401007387 */ /* 0x0003e80000100800 */
[----:B0-----:R-:W4:Y:S04]  /*19c20*/  LDL.LU.64 R6, [R1+0x48] ;  /* 0x0000480001067983 */ /* 0x001f280000300a00 */
[----:B-1----:R-:W4:Y:S01]  /*19c30*/  LDL.LU.64 R4, [R1+0x50] ;  /* 0x0000500001047983 */ /* 0x002f220000300a00 */
[----:B------:R-:W-:Y:S01]  /*19c40*/  IMAD.X R36, R37, 0x1, R66, P0 ;  /* 0x0000000125247824 */ /* 0x000fe200000e0642 */
[----:B------:R-:W-:-:S02]  /*19c50*/  IADD3 R9, P0, PT, R30, R67, RZ ;  /* 0x000000431e097210 */ /* 0x000fc40007f1e0ff */
[-C--:B---3--:R-:W-:Y:S02]  /*19c60*/  IADD3 R13, P3, PT, R18, R67.reuse, RZ ;  /* 0x00000043120d7210 */ /* 0x088fe40007f7e0ff */
[-C--:B------:R-:W-:Y:S01]  /*19c70*/  IADD3 R11, P4, PT, R16, R67.reuse, RZ ;  /* 0x00000043100b7210 */ /* 0x080fe20007f9e0ff */
[----:B------:R0:W-:Y:S04]  /*19c80*/  STL [R1+0x1018], R9 ;  /* 0x0010180901007387 */ /* 0x0001e80000100800 */
[----:B------:R1:W-:Y:S01]  /*19c90*/  STL [R1+0x101c], R13 ;  /* 0x00101c0d01007387 */ /* 0x0003e20000100800 */
[----:B0-----:R-:W-:-:S03]  /*19ca0*/  IADD3 R9, P5, PT, R2, R67, RZ ;  /* 0x0000004302097210 */ /* 0x001fc60007fbe0ff */
[----:B------:R0:W-:Y:S01]  /*19cb0*/  STL [R1+0x1020], R11 ;  /* 0x0010200b01007387 */ /* 0x0001e20000100800 */
[----:B-1----:R-:W-:-:S03]  /*19cc0*/  IMAD.X R13, R31, 0x1, R66, P0 ;  /* 0x000000011f0d7824 */ /* 0x002fc600000e0642 */
[----:B------:R1:W-:Y:S01]  /*19cd0*/  STL [R1+0x1024], R9 ;  /* 0x0010240901007387 */ /* 0x0003e20000100800 */
[----:B------:R-:W-:Y:S01]  /*19ce0*/  IADD3.X R2, PT, PT, R3, R66, RZ, P5, !PT ;  /* 0x0000004203027210 */ /* 0x000fe20002ffe4ff */
[--C-:B0-----:R-:W-:Y:S02]  /*19cf0*/  IMAD.X R11, R19, 0x1, R66.reuse, P3 ;  /* 0x00000001130b7824 */ /* 0x101fe400018e0642 */
[----:B------:R-:W-:Y:S01]  /*19d00*/  STL [R1+0x18], R13 ;  /* 0x0000180d01007387 */ /* 0x000fe20000100800 */
[----:B-1----:R-:W-:-:S03]  /*19d10*/  IMAD.X R9, R17, 0x1, R66, P4 ;  /* 0x0000000111097824 */ /* 0x002fc600020e0642 */
[----:B------:R-:W-:Y:S04]  /*19d20*/  STL [R1+0x20], R11 ;  /* 0x0000200b01007387 */ /* 0x000fe80000100800 */
[----:B------:R-:W3:Y:S04]  /*19d30*/  LDL.LU.64 R30, [R1+0x58] ;  /* 0x00005800011e7983 */ /* 0x000ee80000300a00 */
[----:B------:R-:W-:Y:S04]  /*19d40*/  STL [R1+0x28], R9 ;  /* 0x0000280901007387 */ /* 0x000fe80000100800 */
[----:B------:R-:W3:Y:S04]  /*19d50*/  LDL.LU.64 R18, [R1+0x60] ;  /* 0x0000600001127983 */ /* 0x000ee80000300a00 */
[----:B------:R0:W-:Y:S04]  /*19d60*/  STL [R1+0x30], R2 ;  /* 0x0000300201007387 */ /* 0x0001e80000100800 */
[----:B------:R-:W3:Y:S04]  /*19d70*/  LDL.LU.64 R16, [R1+0x68] ;  /* 0x0000680001107983 */ /* 0x000ee80000300a00 */
[----:B0-----:R-:W3:Y:S01]  /*19d80*/  LDL.LU.64 R2, [R1+0x70] ;  /* 0x0000700001027983 */ /* 0x001ee20000300a00 */
[----:B--2---:R-:W-:-:S02]  /*19d90*/  IADD3 R13, P0, PT, R38, R67, RZ ;  /* 0x00000043260d7210 */ /* 0x004fc40007f1e0ff */
[----:B----4-:R-:W-:-:S03]  /*19da0*/  IADD3 R11, P3, PT, R28, R67, RZ ;  /* 0x000000431c0b7210 */ /* 0x010fc60007f7e0ff */
[----:B------:R0:W-:Y:S01]  /*19db0*/  STL [R1+0x1028], R13 ;  /* 0x0010280d01007387 */ /* 0x0001e20000100800 */
[----:B------:R-:W-:-:S03]  /*19dc0*/  IADD3 R9, P4, PT, R6, R67, RZ ;  /* 0x0000004306097210 */ /* 0x000fc60007f9e0ff */
[----:B------:R1:W-:Y:S04]  /*19dd0*/  STL [R1+0x102c], R11 ;  /* 0x00102c0b01007387 */ /* 0x0003e80000100800 */
[----:B------:R2:W-:Y:S01]  /*19de0*/  STL [R1+0x1030], R9 ;  /* 0x0010300901007387 */ /* 0x0005e20000100800 */
[----:B0-----:R-:W-:Y:S01]  /*19df0*/  IADD3 R13, P5, PT, R4, R67, RZ ;  /* 0x00000043040d7210 */ /* 0x001fe20007fbe0ff */
[--C-:B------:R-:W-:Y:S02]  /*19e00*/  IMAD.X R6, R7, 0x1, R66.reuse, P4 ;  /* 0x0000000107067824 */ /* 0x100fe400020e0642 */
[--C-:B-1----:R-:W-:Y:S02]  /*19e10*/  IMAD.X R11, R39, 0x1, R66.reuse, P0 ;  /* 0x00000001270b7824 */ /* 0x102fe400000e0642 */
[----:B------:R-:W-:Y:S01]  /*19e20*/  STL [R1+0x1034], R13 ;  /* 0x0010340d01007387 */ /* 0x000fe20000100800 */
[----:B--2---:R-:W-:-:S03]  /*19e30*/  IMAD.X R9, R29, 0x1, R66, P3 ;  /* 0x000000011d097824 */ /* 0x004fc600018e0642 */
[----:B------:R-:W-:Y:S01]  /*19e40*/  STL [R1+0x38], R11 ;  /* 0x0000380b01007387 */ /* 0x000fe20000100800 */
[----:B------:R-:W-:-:S03]  /*19e50*/  IMAD.X R4, R5, 0x1, R66, P5 ;  /* 0x0000000105047824 */ /* 0x000fc600028e0642 */
[----:B------:R-:W-:Y:S04]  /*19e60*/  STL [R1+0x40], R9 ;  /* 0x0000400901007387 */ /* 0x000fe80000100800 */
[----:B------:R-:W2:Y:S04]  /*19e70*/  LDL.LU.64 R38, [R1+0x78] ;  /* 0x0000780001267983 */ /* 0x000ea80000300a00 */
[----:B------:R0:W-:Y:S04]  /*19e80*/  STL [R1+0x48], R6 ;  /* 0x0000480601007387 */ /* 0x0001e80000100800 */
[----:B------:R-:W4:Y:S04]  /*19e90*/  LDL.LU.64 R28, [R1+0x80] ;  /* 0x00008000011c7983 */ /* 0x000f280000300a00 */
[----:B------:R1:W-:Y:S04]  /*19ea0*/  STL [R1+0x50], R4 ;  /* 0x0000500401007387 */ /* 0x0003e80000100800 */
[----:B0-----:R-:W4:Y:S04]  /*19eb0*/  LDL.LU.64 R6, [R1+0x88] ;  /* 0x0000880001067983 */ /* 0x001f280000300a00 */
[----:B-1----:R-:W4:Y:S01]  /*19ec0*/  LDL.LU.64 R4, [R1+0x90] ;  /* 0x0000900001047983 */ /* 0x002f220000300a00 */
[----:B---3--:R-:W-:-:S02]  /*19ed0*/  IADD3 R9, P0, PT, R30, R67, RZ ;  /* 0x000000431e097210 */ /* 0x008fc40007f1e0ff */
[----:B------:R-:W-:-:S03]  /*19ee0*/  IADD3 R13, P3, PT, R18, R67, RZ ;  /* 0x00000043120d7210 */ /* 0x000fc60007f7e0ff */
[----:B------:R0:W-:Y:S01]  /*19ef0*/  STL [R1+0x1038], R9 ;  /* 0x0010380901007387 */ /* 0x0001e20000100800 */
[----:B------:R-:W-:-:S03]  /*19f00*/  IADD3 R11, P4, PT, R16, R67, RZ ;  /* 0x00000043100b7210 */ /* 0x000fc60007f9e0ff */
[----:B------:R1:W-:Y:S01]  /*19f10*/  STL [R1+0x103c], R13 ;  /* 0x00103c0d01007387 */ /* 0x0003e20000100800 */
[----:B0-----:R-:W-:-:S03]  /*19f20*/  IADD3 R9, P5, PT, R2, R67, RZ ;  /* 0x0000004302097210 */ /* 0x001fc60007fbe0ff */
[----:B------:R0:W-:Y:S01]  /*19f30*/  STL [R1+0x1040], R11 ;  /* 0x0010400b01007387 */ /* 0x0001e20000100800 */
[----:B-1----:R-:W-:-:S03]  /*19f40*/  IMAD.X R13, R31, 0x1, R66, P0 ;  /* 0x000000011f0d7824 */ /* 0x002fc600000e0642 */
[----:B------:R1:W-:Y:S01]  /*19f50*/  STL [R1+0x1044], R9 ;  /* 0x0010440901007387 */ /* 0x0003e20000100800 */
[--C-:B------:R-:W-:Y:S02]  /*19f60*/  IMAD.X R2, R3, 0x1, R66.reuse, P5 ;  /* 0x0000000103027824 */ /* 0x100fe400028e0642 */
[--C-:B0-----:R-:W-:Y:S01]  /*19f70*/  IMAD.X R11, R19, 0x1, R66.reuse, P3 ;  /* 0x00000001130b7824 */ /* 0x101fe200018e0642 */
        /* <DEDUP_REMOVED lines=29> */
[----:B---3--:R-:W-:-:S05]  /*1a150*/  IADD3 R9, P0, PT, R30, R67, RZ ;  /* 0x000000431e097210 */ /* 0x008fca0007f1e0ff */
[----:B------:R0:W-:Y:S01]  /*1a160*/  STL [R1+0x1058], R9 ;  /* 0x0010580901007387 */ /* 0x0001e20000100800 */
[-C--:B------:R-:W-:Y:S02]  /*1a170*/  IADD3 R13, P3, PT, R18, R67.reuse, RZ ;  /* 0x00000043120d7210 */ /* 0x080fe40007f7e0ff */
[----:B------:R-:W-:-:S03]  /*1a180*/  IADD3 R11, P4, PT, R16, R67, RZ ;  /* 0x00000043100b7210 */ /* 0x000fc60007f9e0ff */
[----:B------:R1:W-:Y:S01]  /*1a190*/  STL [R1+0x105c], R13 ;  /* 0x00105c0d01007387 */ /* 0x0003e20000100800 */
[----:B0-----:R-:W-:-:S03]  /*1a1a0*/  IADD3 R9, P5, PT, R2, R67, RZ ;  /* 0x0000004302097210 */ /* 0x001fc60007fbe0ff */
[----:B------:R0:W-:Y:S01]  /*1a1b0*/  STL [R1+0x1060], R11 ;  /* 0x0010600b01007387 */ /* 0x0001e20000100800 */
[----:B-1----:R-:W-:-:S03]  /*1a1c0*/  IADD3.X R13, PT, PT, R31, R66, RZ, P0, !PT ;  /* 0x000000421f0d7210 */ /* 0x002fc600007fe4ff */
        /* <DEDUP_REMOVED lines=60> */
[----:B-1----:R-:W-:Y:S02]  /*1a590*/  IMAD.X R11, R39, 0x1, R66, P0 ;  /* 0x00000001270b7824 */ /* 0x002fe400000e0642 */
[----:B------:R-:W-:Y:S01]  /*1a5a0*/  STL [R1+0x1094], R13 ;  /* 0x0010940d01007387 */ /* 0x000fe20000100800 */
[----:B--2---:R-:W-:-:S03]  /*1a5b0*/  IADD3.X R9, PT, PT, R29, R66, RZ, P3, !PT ;  /* 0x000000421d097210 */ /* 0x004fc60001ffe4ff */
        /* <DEDUP_REMOVED lines=59> */
[----:B0-----:R-:W-:Y:S01]  /*1a970*/  IMAD.X R11, R19, 0x1, R66, P3 ;  /* 0x00000001130b7824 */ /* 0x001fe200018e0642 */
[----:B------:R-:W-:Y:S01]  /*1a980*/  STL [R1+0x158], R13 ;  /* 0x0001580d01007387 */ /* 0x000fe20000100800 */
[----:B-1----:R-:W-:-:S03]  /*1a990*/  IADD3.X R9, PT, PT, R17, R66, RZ, P4, !PT ;  /* 0x0000004211097210 */ /* 0x002fc600027fe4ff */
        /* <DEDUP_REMOVED lines=59> */
[----:B------:R-:W-:-:S03]  /*1ad50*/  IADD3.X R4, PT, PT, R5, R66, RZ, P5, !PT ;  /* 0x0000004205047210 */ /* 0x000fc60002ffe4ff */
        /* <DEDUP_REMOVED lines=74> */
[----:B------:R-:W-:Y:S01]  /*1b200*/  IMAD.X R6, R7, 0x1, R66, P4 ;  /* 0x0000000107067824 */ /* 0x000fe200020e0642 */
[----:B-1----:R-:W-:-:S03]  /*1b210*/  IADD3.X R11, PT, PT, R39, R66, RZ, P0, !PT ;  /* 0x00000042270b7210 */ /* 0x002fc600007fe4ff */
        /* <DEDUP_REMOVED lines=60> */
[----:B0-----:R-:W-:-:S03]  /*1b5e0*/  IADD3.X R11, PT, PT, R19, R66, RZ, P3, !PT ;  /* 0x00000042130b7210 */ /* 0x001fc60001ffe4ff */
[----:B------:R-:W-:Y:S01]  /*1b5f0*/  STL [R1+0x298], R13 ;  /* 0x0002980d01007387 */ /* 0x000fe20000100800 */
[--C-:B------:R-:W-:Y:S02]  /*1b600*/  IMAD.X R2, R3, 0x1, R66.reuse, P5 ;  /* 0x0000000103027824 */ /* 0x100fe400028e0642 */
[----:B-1----:R-:W-:Y:S01]  /*1b610*/  IMAD.X R9, R17, 0x1, R66, P4 ;  /* 0x0000000111097824 */ /* 0x002fe200020e0642 */
        /* <DEDUP_REMOVED lines=9> */
[----:B------:R0:W-:Y:S04]  /*1b6b0*/  STL [R1+0x1110], R13 ;  /* 0x0011100d01007387 */ /* 0x0001e80000100800 */
[----:B------:R1:W-:Y:S01]  /*1b6c0*/  STL [R1+0x1114], R11 ;  /* 0x0011140b01007387 */ /* 0x0003e20000100800 */
[-C--:B------:R-:W-:Y:S02]  /*1b6d0*/  IADD3 R9, P4, PT, R6, R67.reuse, RZ ;  /* 0x0000004306097210 */ /* 0x080fe40007f9e0ff */
[----:B0-----:R-:W-:Y:S01]  /*1b6e0*/  IADD3 R13, P5, PT, R4, R67, RZ ;  /* 0x00000043040d7210 */ /* 0x001fe20007fbe0ff */
[--C-:B-1----:R-:W-:Y:S02]  /*1b6f0*/  IMAD.X R11, R39, 0x1, R66.reuse, P0 ;  /* 0x00000001270b7824 */ /* 0x102fe400000e0642 */
[----:B------:R0:W-:Y:S04]  /*1b700*/  STL [R1+0x2c8], R9 ;  /* 0x0002c80901007387 */ /* 0x0001e80000100800 */
[----:B------:R-:W-:Y:S04]  /*1b710*/  STL [R1+0x2d0], R13 ;  /* 0x0002d00d01007387 */ /* 0x000fe80000100800 */
[----:B------:R-:W-:Y:S01]  /*1b720*/  STL [R1+0xfb0], R11 ;  /* 0x000fb00b01007387 */ /* 0x000fe20000100800 */
[----:B0-----:R-:W-:-:S03]  /*1b730*/  IMAD.X R9, R29, 0x1, R66, P3 ;  /* 0x000000011d097824 */ /* 0x001fc600018e0642 */
[----:B------:R-:W2:Y:S01]  /*1b740*/  LDL.LU.64 R38, [R1+0x2f8] ;  /* 0x0002f80001267983 */ /* 0x000ea20000300a00 */
[----:B------:R-:W-:-:S03]  /*1b750*/  IMAD.X R81, R7, 0x1, R66, P4 ;  /* 0x0000000107517824 */ /* 0x000fc600020e0642 */
[----:B------:R3:W-:Y:S01]  /*1b760*/  STL [R1+0xfb4], R9 ;  /* 0x000fb40901007387 */ /* 0x0007e20000100800 */
[----:B------:R-:W-:-:S03]  /*1b770*/  IMAD.X R82, R5, 0x1, R66, P5 ;  /* 0x0000000105527824 */ /* 0x000fc600028e0642 */
[----:B------:R-:W4:Y:S04]  /*1b780*/  LDL.LU.64 R28, [R1+0x308] ;  /* 0x00030800011c7983 */ /* 0x000f280000300a00 */
[----:B------:R-:W4:Y:S04]  /*1b790*/  LDL.LU.64 R6, [R1+0x310] ;  /* 0x0003100001067983 */ /* 0x000f280000300a00 */
[----:B------:R-:W4:Y:S01]  /*1b7a0*/  LDL.LU.64 R4, [R1+0x318] ;  /* 0x0003180001047983 */ /* 0x000f220000300a00 */
[----:B---3--:R-:W-:-:S05]  /*1b7b0*/  IADD3 R9, P0, PT, R30, R67, RZ ;  /* 0x000000431e097210 */ /* 0x008fca0007f1e0ff */
[----:B------:R0:W-:Y:S01]  /*1b7c0*/  STL [R1+0x2d8], R9 ;  /* 0x0002d80901007387 */ /* 0x0001e20000100800 */
[-C--:B------:R-:W-:Y:S01]  /*1b7d0*/  IADD3 R13, P3, PT, R18, R67.reuse, RZ ;  /* 0x00000043120d7210 */ /* 0x080fe20007f7e0ff */
[----:B------:R-:W-:Y:S01]  /*1b7e0*/  IMAD.X R83, R31, 0x1, R66, P0 ;  /* 0x000000011f537824 */ /* 0x000fe200000e0642 */
[----:B------:R-:W-:-:S03]  /*1b7f0*/  IADD3 R11, P4, PT, R16, R67, RZ ;  /* 0x00000043100b7210 */ /* 0x000fc60007f9e0ff */
[----:B------:R-:W-:Y:S01]  /*1b800*/  STL [R1+0x2e0], R13 ;  /* 0x0002e00d01007387 */ /* 0x000fe20000100800 */
[----:B0-----:R-:W-:-:S03]  /*1b810*/  IADD3 R9, P5, PT, R2, R67, RZ ;  /* 0x0000004302097210 */ /* 0x001fc60007fbe0ff */
[----:B------:R-:W-:Y:S04]  /*1b820*/  STL [R1+0x2e8], R11 ;  /* 0x0002e80b01007387 */ /* 0x000fe80000100800 */
[----:B------:R2:W-:Y:S01]  /*1b830*/  STL [R1+0x2f0], R9 ;  /* 0x0002f00901007387 */ /* 0x0005e20000100800 */
[----:B------:R-:W-:-:S03]  /*1b840*/  IMAD.X R84, R19, 0x1, R66, P3 ;  /* 0x0000000113547824 */ /* 0x000fc600018e0642 */
[----:B------:R-:W3:Y:S01]  /*1b850*/  LDL.LU.64 R30, [R1+0x320] ;  /* 0x00032000011e7983 */ /* 0x000ee20000300a00 */
[--C-:B------:R-:W-:Y:S02]  /*1b860*/  IMAD.X R85, R17, 0x1, R66.reuse, P4 ;  /* 0x0000000111557824 */ /* 0x100fe400020e0642 */
[----:B------:R-:W-:Y:S01]  /*1b870*/  IMAD.X R86, R3, 0x1, R66, P5 ;  /* 0x0000000103567824 */ /* 0x000fe200028e0642 */
[----:B------:R-:W3:Y:S04]  /*1b880*/  LDL.LU.64 R18, [R1+0x328] ;  /* 0x0003280001127983 */ /* 0x000ee80000300a00 */
[----:B------:R-:W3:Y:S04]  /*1b890*/  LDL.LU.64 R16, [R1+0x330] ;  /* 0x0003300001107983 */ /* 0x000ee80000300a00 */
[----:B------:R-:W3:Y:S01]  /*1b8a0*/  LDL.LU.64 R2, [R1+0x338] ;  /* 0x0003380001027983 */ /* 0x000ee20000300a00 */
[----:B--2---:R-:W-:-:S05]  /*1b8b0*/  IADD3 R9, P0, PT, R38, R67, RZ ;  /* 0x0000004326097210 */ /* 0x004fca0007f1e0ff */
[----:B------:R0:W-:Y:S01]  /*1b8c0*/  STL [R1+0x2f8], R9 ;  /* 0x0002f80901007387 */ /* 0x0001e20000100800 */
[-C--:B----4-:R-:W-:Y:S02]  /*1b8d0*/  IADD3 R13, P3, PT, R28, R67.reuse, RZ ;  /* 0x000000431c0d7210 */ /* 0x090fe40007f7e0ff */
[----:B------:R-:W-:-:S03]  /*1b8e0*/  IADD3 R11, P4, PT, R6, R67, RZ ;  /* 0x00000043060b7210 */ /* 0x000fc60007f9e0ff */
[----:B------:R-:W-:Y:S01]  /*1b8f0*/  STL [R1+0x308], R13 ;  /* 0x0003080d01007387 */ /* 0x000fe20000100800 */
[----:B0-----:R-:W-:-:S03]  /*1b900*/  IADD3 R9, P5, PT, R4, R67, RZ ;  /* 0x0000004304097210 */ /* 0x001fc60007fbe0ff */
[----:B------:R-:W-:Y:S01]  /*1b910*/  STL [R1+0x310], R11 ;  /* 0x0003100b01007387 */ /* 0x000fe20000100800 */
[--C-:B------:R-:W-:Y:S01]  /*1b920*/  IMAD.X R87, R39, 0x1, R66.reuse, P0 ;  /* 0x0000000127577824 */ /* 0x100fe200000e0642 */
[----:B------:R-:W-:Y:S01]  /*1b930*/  IADD3.X R89, PT, PT, R7, R66, RZ, P4, !PT ;  /* 0x0000004207597210 */ /* 0x000fe200027fe4ff */
[--C-:B------:R-:W-:Y:S01]  /*1b940*/  IMAD.X R88, R29, 0x1, R66.reuse, P3 ;  /* 0x000000011d587824 */ /* 0x100fe200018e0642 */
[----:B------:R3:W-:Y:S04]  /*1b950*/  STL [R1+0x318], R9 ;  /* 0x0003180901007387 */ /* 0x0007e80000100800 */
[----:B------:R-:W2:Y:S04]  /*1b960*/  LDL.LU.64 R38, [R1+0x340] ;  /* 0x0003400001267983 */ /* 0x000ea80000300a00 */
[----:B------:R-:W4:Y:S01]  /*1b970*/  LDL.LU.64 R28, [R1+0x348] ;  /* 0x00034800011c7983 */ /* 0x000f220000300a00 */
[----:B------:R-:W-:-:S03]  /*1b980*/  IMAD.X R90, R5, 0x1, R66, P5 ;  /* 0x00000001055a7824 */ /* 0x000fc600028e0642 */
[----:B------:R-:W4:Y:S04]  /*1b990*/  LDL.LU.64 R6, [R1+0x350] ;  /* 0x0003500001067983 */ /* 0x000f280000300a00 */
[----:B------:R-:W4:Y:S01]  /*1b9a0*/  LDL.LU.64 R4, [R1+0x358] ;  /* 0x0003580001047983 */ /* 0x000f220000300a00 */
[-C--:B---3--:R-:W-:Y:S02]  /*1b9b0*/  IADD3 R9, P0, PT, R30, R67.reuse, RZ ;  /* 0x000000431e097210 */ /* 0x088fe40007f1e0ff */
[----:B------:R-:W-:-:S03]  /*1b9c0*/  IADD3 R13, P3, PT, R18, R67, RZ ;  /* 0x00000043120d7210 */ /* 0x000fc60007f7e0ff */
[----:B------:R0:W-:Y:S01]  /*1b9d0*/  STL [R1+0x320], R9 ;  /* 0x0003200901007387 */ /* 0x0001e20000100800 */
[----:B------:R-:W-:-:S03]  /*1b9e0*/  IADD3 R11, P4, PT, R16, R67, RZ ;  /* 0x00000043100b7210 */ /* 0x000fc60007f9e0ff */
[----:B------:R-:W-:Y:S01]  /*1b9f0*/  STL [R1+0x328], R13 ;  /* 0x0003280d01007387 */ /* 0x000fe20000100800 */
[----:B0-----:R-:W-:-:S03]  /*1ba00*/  IADD3 R9, P5, PT, R2, R67, RZ ;  /* 0x0000004302097210 */ /* 0x001fc60007fbe0ff */
[----:B------:R-:W-:Y:S01]  /*1ba10*/  STL [R1+0x330], R11 ;  /* 0x0003300b01007387 */ /* 0x000fe20000100800 */
[--C-:B------:R-:W-:Y:S02]  /*1ba20*/  IMAD.X R91, R31, 0x1, R66.reuse, P0 ;  /* 0x000000011f5b7824 */ /* 0x100fe400000e0642 */
[--C-:B------:R-:W-:Y:S01]  /*1ba30*/  IMAD.X R2, R3, 0x1, R66.reuse, P5 ;  /* 0x0000000103027824 */ /* 0x100fe200028e0642 */
[----:B------:R-:W-:Y:S01]  /*1ba40*/  STL [R1+0x338], R9 ;  /* 0x0003380901007387 */ /* 0x000fe20000100800 */
[----:B------:R-:W-:-:S03]  /*1ba50*/  IMAD.X R92, R19, 0x1, R66, P3 ;  /* 0x00000001135c7824 */ /* 0x000fc600018e0642 */
[----:B------:R-:W3:Y:S01]  /*1ba60*/  LDL.LU.64 R30, [R1+0x360] ;  /* 0x00036000011e7983 */ /* 0x000ee20000300a00 */
[----:B------:R-:W-:-:S03]  /*1ba70*/  IMAD.X R93, R17, 0x1, R66, P4 ;  /* 0x00000001115d7824 */ /* 0x000fc600020e0642 */
        /* <DEDUP_REMOVED lines=433> */
[--C-:B------:R-:W-:Y:S01]  /*1d590*/  IMAD.X R2, R3, 0x1, R66.reuse, P5 ;  /* 0x0000000103027824 */ /* 0x100fe200028e0642 */
[----:B0-----:R-:W-:Y:S02]  /*1d5a0*/  IADD3.X R11, PT, PT, R19, R66, RZ, P3, !PT ;  /* 0x00000042130b7210 */ /* 0x001fe40001ffe4ff */
        /* <DEDUP_REMOVED lines=9> */
[----:B--2---:R-:W-:-:S05]  /*1d640*/  IADD3 R11, P0, PT, R38, R67, RZ ;  /* 0x00000043260b7210 */ /* 0x004fca0007f1e0ff */
[----:B------:R0:W-:Y:S01]  /*1d650*/  STL [R1+0xe50], R11 ;  /* 0x000e500b01007387 */ /* 0x0001e20000100800 */
[----:B----4-:R-:W-:-:S05]  /*1d660*/  IADD3 R9, P3, PT, R28, R67, RZ ;  /* 0x000000431c097210 */ /* 0x010fca0007f7e0ff */
[----:B------:R1:W-:Y:S01]  /*1d670*/  STL [R1+0xe54], R9 ;  /* 0x000e540901007387 */ /* 0x0003e20000100800 */
[-C--:B------:R-:W-:Y:S02]  /*1d680*/  IADD3 R13, P4, PT, R6, R67.reuse, RZ ;  /* 0x00000043060d7210 */ /* 0x080fe40007f9e0ff */
[----:B0-----:R-:W-:Y:S01]  /*1d690*/  IADD3 R11, P5, PT, R4, R67, RZ ;  /* 0x00000043040b7210 */ /* 0x001fe20007fbe0ff */
[--C-:B-1----:R-:W-:Y:S02]  /*1d6a0*/  IMAD.X R9, R39, 0x1, R66.reuse, P0 ;  /* 0x0000000127097824 */ /* 0x102fe400000e0642 */
[----:B------:R0:W-:Y:S04]  /*1d6b0*/  STL [R1+0xeb0], R13 ;  /* 0x000eb00d01007387 */ /* 0x0001e80000100800 */
[----:B------:R1:W-:Y:S01]  /*1d6c0*/  STL [R1+0xeb4], R11 ;  /* 0x000eb40b01007387 */ /* 0x0003e20000100800 */
[----:B0-----:R-:W-:-:S03]  /*1d6d0*/  IMAD.X R13, R29, 0x1, R66, P3 ;  /* 0x000000011d0d7824 */ /* 0x001fc600018e0642 */
[----:B------:R0:W-:Y:S01]  /*1d6e0*/  STL [R1+0x600], R9 ;  /* 0x0006000901007387 */ /* 0x0001e20000100800 */
[----:B-1----:R-:W-:-:S03]  /*1d6f0*/  IMAD.X R11, R7, 0x1, R66, P4 ;  /* 0x00000001070b7824 */ /* 0x002fc600020e0642 */
[----:B------:R-:W-:Y:S04]  /*1d700*/  STL [R1+0x608], R13 ;  /* 0x0006080d01007387 */ /* 0x000fe80000100800 */
[----:B------:R-:W2:Y:S01]  /*1d710*/  LDL.LU.64 R6, [R1+0x640] ;  /* 0x0006400001067983 */ /* 0x000ea20000300a00 */
[----:B0-----:R-:W-:-:S03]  /*1d720*/  IMAD.X R9, R5, 0x1, R66, P5 ;  /* 0x0000000105097824 */ /* 0x001fc600028e0642 */
[----:B------:R-:W-:Y:S04]  /*1d730*/  STL [R1+0x610], R11 ;  /* 0x0006100b01007387 */ /* 0x000fe80000100800 */
[----:B------:R-:W4:Y:S04]  /*1d740*/  LDL.LU.64 R4, [R1+0x648] ;  /* 0x0006480001047983 */ /* 0x000f280000300a00 */
[----:B------:R3:W-:Y:S04]  /*1d750*/  STL [R1+0x618], R9 ;  /* 0x0006180901007387 */ /* 0x0007e80000100800 */
[----:B------:R-:W4:Y:S04]  /*1d760*/  LDL.LU.64 R38, [R1+0x650] ;  /* 0x0006500001267983 */ /* 0x000f280000300a00 */
[----:B------:R-:W4:Y:S01]  /*1d770*/  LDL.LU.64 R28, [R1+0x658] ;  /* 0x00065800011c7983 */ /* 0x000f220000300a00 */
        /* <DEDUP_REMOVED lines=18> */
[----:B0-----:R-:W3:Y:S04]  /*1d8a0*/  LDL.LU.64 R2, [R1+0x670] ;  /* 0x0006700001027983 */ /* 0x001ee80000300a00 */
[----:B------:R-:W3:Y:S01]  /*1d8b0*/  LDL.LU.64 R16, [R1+0x678] ;  /* 0x0006780001107983 */ /* 0x000ee20000300a00 */
[----:B--2---:R-:W-:-:S05]  /*1d8c0*/  IADD3 R13, P0, PT, R6, R67, RZ ;  /* 0x00000043060d7210 */ /* 0x004fca0007f1e0ff */
[----:B------:R0:W-:Y:S01]  /*1d8d0*/  STL [R1+0xec8], R13 ;  /* 0x000ec80d01007387 */ /* 0x0001e20000100800 */
[----:B----4-:R-:W-:-:S05]  /*1d8e0*/  IADD3 R11, P3, PT, R4, R67, RZ ;  /* 0x00000043040b7210 */ /* 0x010fca0007f7e0ff */
[----:B------:R1:W-:Y:S01]  /*1d8f0*/  STL [R1+0xecc], R11 ;  /* 0x000ecc0b01007387 */ /* 0x0003e20000100800 */
[-C--:B------:R-:W-:Y:S02]  /*1d900*/  IADD3 R9, P4, PT, R38, R67.reuse, RZ ;  /* 0x0000004326097210 */ /* 0x080fe40007f9e0ff */
[----:B0-----:R-:W-:-:S03]  /*1d910*/  IADD3 R13, P5, PT, R28, R67, RZ ;  /* 0x000000431c0d7210 */ /* 0x001fc60007fbe0ff */
[----:B------:R0:W-:Y:S01]  /*1d920*/  STL [R1+0xed0], R9 ;  /* 0x000ed00901007387 */ /* 0x0001e20000100800 */
[----:B-1----:R-:W-:-:S03]  /*1d930*/  IMAD.X R11, R7, 0x1, R66, P0 ;  /* 0x00000001070b7824 */ /* 0x002fc600000e0642 */
[----:B------:R1:W-:Y:S04]  /*1d940*/  STL [R1+0xed4], R13 ;  /* 0x000ed40d01007387 */ /* 0x0003e80000100800 */
[----:B------:R-:W2:Y:S01]  /*1d950*/  LDL.LU.64 R6, [R1+0x680] ;  /* 0x0006800001067983 */ /* 0x000ea20000300a00 */
[----:B0-----:R-:W-:-:S03]  /*1d960*/  IMAD.X R9, R5, 0x1, R66, P3 ;  /* 0x0000000105097824 */ /* 0x001fc600018e0642 */
[----:B------:R-:W-:Y:S04]  /*1d970*/  STL [R1+0x640], R11 ;  /* 0x0006400b01007387 */ /* 0x000fe80000100800 */
[----:B------:R-:W4:Y:S04]  /*1d980*/  LDL.LU.64 R4, [R1+0x688] ;  /* 0x0006880001047983 */ /* 0x000f280000300a00 */
[----:B------:R0:W-:Y:S04]  /*1d990*/  STL [R1+0x648], R9 ;  /* 0x0006480901007387 */ /* 0x0001e80000100800 */
[----:B------:R-:W4:Y:S04]  /*1d9a0*/  LDL.LU.64 R62, [R1+0x690] ;  /* 0x00069000013e7983 */ /* 0x000f280000300a00 */
[----:B------:R-:W4:Y:S01]  /*1d9b0*/  LDL.LU.64 R64, [R1+0x698] ;  /* 0x0006980001407983 */ /* 0x000f220000300a00 */
[----:B-1----:R-:W-:Y:S01]  /*1d9c0*/  IADD3.X R13, PT, PT, R39, R66, RZ, P4, !PT ;  /* 0x00000042270d7210 */ /* 0x002fe200027fe4ff */
[----:B0-----:R-:W-:-:S02]  /*1d9d0*/  IMAD.X R9, R29, 0x1, R66, P5 ;  /* 0x000000011d097824 */ /* 0x001fc400028e0642 */
[----:B------:R0:W5:Y:S04]  /*1d9e0*/  LDL.LU R38, [R1+0x11bc] ;  /* 0x0011bc0001267983 */ /* 0x0001680000300800 */
[----:B------:R1:W-:Y:S04]  /*1d9f0*/  STL [R1+0x650], R13 ;  /* 0x0006500d01007387 */ /* 0x0003e80000100800 */
[----:B------:R0:W-:Y:S01]  /*1da00*/  STL [R1+0x658], R9 ;  /* 0x0006580901007387 */ /* 0x0001e20000100800 */
[-C--:B---3--:R-:W-:Y:S02]  /*1da10*/  IADD3 R11, P0, PT, R30, R67.reuse, RZ ;  /* 0x000000431e0b7210 */ /* 0x088fe40007f1e0ff */
[----:B-1----:R-:W-:-:S03]  /*1da20*/  IADD3 R13, P3, PT, R18, R67, RZ ;  /* 0x00000043120d7210 */ /* 0x002fc60007f7e0ff */
[----:B------:R1:W-:Y:S04]  /*1da30*/  STL [R1+0xed8], R11 ;  /* 0x000ed80b01007387 */ /* 0x0003e80000100800 */
[----:B------:R-:W-:Y:S04]  /*1da40*/  STL [R1+0xedc], R13 ;  /* 0x000edc0d01007387 */ /* 0x000fe80000100800 */
[----:B------:R-:W3:Y:S01]  /*1da50*/  LDL.LU.64 R28, [R1+0x6a0] ;  /* 0x0006a000011c7983 */ /* 0x000ee20000300a00 */
[-C--:B0-----:R-:W-:Y:S02]  /*1da60*/  IADD3 R9, P4, PT, R2, R67.reuse, RZ ;  /* 0x0000004302097210 */ /* 0x081fe40007f9e0ff */
[----:B-1----:R-:W-:-:S03]  /*1da70*/  IADD3 R11, P5, PT, R16, R67, RZ ;  /* 0x00000043100b7210 */ /* 0x002fc60007fbe0ff */
[----:B------:R0:W-:Y:S04]  /*1da80*/  STL [R1+0xee0], R9 ;  /* 0x000ee00901007387 */ /* 0x0001e80000100800 */
[----:B------:R1:W-:Y:S04]  /*1da90*/  STL [R1+0xee4], R11 ;  /* 0x000ee40b01007387 */ /* 0x0003e80000100800 */
[----:B------:R2:W5:Y:S01]  /*1daa0*/  LDL.LU R30, [R1+0x11b8] ;  /* 0x0011b800011e7983 */ /* 0x0005620000300800 */
[----:B0-----:R-:W-:-:S03]  /*1dab0*/  IMAD.X R9, R31, 0x1, R66, P0 ;  /* 0x000000011f097824 */ /* 0x001fc600000e0642 */
[----:B------:R0:W5:Y:S01]  /*1dac0*/  LDL.LU R18, [R1+0x11b4] ;  /* 0x0011b40001127983 */ /* 0x0001620000300800 */
[----:B-1----:R-:W-:-:S03]  /*1dad0*/  IMAD.X R11, R19, 0x1, R66, P3 ;  /* 0x00000001130b7824 */ /* 0x002fc600018e0642 */
[----:B------:R1:W-:Y:S02]  /*1dae0*/  STL [R1+0x660], R9 ;  /* 0x0006600901007387 */ /* 0x0003e40000100800 */
[--C-:B-1----:R-:W-:Y:S02]  /*1daf0*/  IMAD.X R9, R3, 0x1, R66.reuse, P4 ;  /* 0x0000000103097824 */ /* 0x102fe400020e0642 */
[----:B------:R-:W3:Y:S04]  /*1db00*/  LDL.LU.64 R2, [R1+0x6a8] ;  /* 0x0006a80001027983 */ /* 0x000ee80000300a00 */
[----:B------:R1:W-:Y:S04]  /*1db10*/  STL [R1+0x668], R11 ;  /* 0x0006680b01007387 */ /* 0x0003e80000100800 */
[----:B------:R2:W-:Y:S04]  /*1db20*/  STL [R1+0x670], R9 ;  /* 0x0006700901007387 */ /* 0x0005e80000100800 */
[----:B------:R0:W5:Y:S01]  /*1db30*/  LDL.LU R16, [R1+0x11b0] ;  /* 0x0011b00001107983 */ /* 0x0001620000300800 */
[----:B-1----:R-:W-:-:S05]  /*1db40*/  IMAD.X R11, R17, 0x1, R66, P5 ;  /* 0x00000001110b7824 */ /* 0x002fca00028e0642 */
[----:B------:R1:W-:Y:S01]  /*1db50*/  STL [R1+0x678], R11 ;  /* 0x0006780b01007387 */ /* 0x0003e20000100800 */
[----:B--2---:R-:W-:-:S05]  /*1db60*/  IADD3 R9, P0, PT, R6, R67, RZ ;  /* 0x0000004306097210 */ /* 0x004fca0007f1e0ff */
[----:B------:R2:W-:Y:S01]  /*1db70*/  STL [R1+0xee8], R9 ;  /* 0x000ee80901007387 */ /* 0x0005e20000100800 */
[-C--:B----4-:R-:W-:Y:S01]  /*1db80*/  IADD3 R13, P3, PT, R4, R67.reuse, RZ ;  /* 0x00000043040d7210 */ /* 0x090fe20007f7e0ff */
[----:B------:R-:W-:Y:S01]  /*1db90*/  IMAD.X R7, R7, 0x1, R66, P0 ;  /* 0x0000000107077824 */ /* 0x000fe200000e0642 */
[----:B-1----:R-:W-:-:S03]  /*1dba0*/  IADD3 R11, P4, PT, R62, R67, RZ ;  /* 0x000000433e0b7210 */ /* 0x002fc60007f9e0ff */
[----:B------:R-:W-:Y:S01]  /*1dbb0*/  STL [R1+0xeec], R13 ;  /* 0x000eec0d01007387 */ /* 0x000fe20000100800 */
[----:B--2---:R-:W-:-:S03]  /*1dbc0*/  IADD3 R9, P5, PT, R64, R67, RZ ;  /* 0x0000004340097210 */ /* 0x004fc60007fbe0ff */
[----:B------:R-:W-:Y:S01]  /*1dbd0*/  STL [R1+0xef0], R11 ;  /* 0x000ef00b01007387 */ /* 0x000fe20000100800 */
[----:B------:R-:W-:-:S03]  /*1dbe0*/  IMAD.X R4, R5, 0x1, R66, P3 ;  /* 0x0000000105047824 */ /* 0x000fc600018e0642 */
[----:B------:R0:W5:Y:S04]  /*1dbf0*/  LDL.LU R6, [R1+0x11ac] ;  /* 0x0011ac0001067983 */ /* 0x0001680000300800 */
[----:B------:R-:W-:Y:S04]  /*1dc00*/  STL [R1+0xef4], R9 ;  /* 0x000ef40901007387 */ /* 0x000fe80000100800 */
[----:B------:R0:W5:Y:S04]  /*1dc10*/  LDL.LU R5, [R1+0x11a8] ;  /* 0x0011a80001057983 */ /* 0x0001680000300800 */
[----:B------:R1:W-:Y:S02]  /*1dc20*/  STL [R1+0x680], R7 ;  /* 0x0006800701007387 */ /* 0x0003e40000100800 */
[----:B-1----:R-:W-:-:S02]  /*1dc30*/  IMAD.X R7, R63, 0x1, R66, P4 ;  /* 0x000000013f077824 */ /* 0x002fc400020e0642 */
[----:B------:R-:W2:Y:S04]  /*1dc40*/  LDL.LU.64 R62, [R1+0x11a0] ;  /* 0x0011a000013e7983 */ /* 0x000ea80000300a00 */
[----:B------:R1:W-:Y:S02]  /*1dc50*/  STL [R1+0x688], R4 ;  /* 0x0006880401007387 */ /* 0x0003e40000100800 */
[----:B-1----:R-:W-:Y:S02]  /*1dc60*/  IMAD.X R4, R65, 0x1, R66, P5 ;  /* 0x0000000141047824 */ /* 0x002fe400028e0642 */
[----:B------:R-:W4:Y:S04]  /*1dc70*/  LDL.LU.64 R64, [R1+0x1198] ;  /* 0x0011980001407983 */ /* 0x000f280000300a00 */
[----:B------:R-:W-:Y:S04]  /*1dc80*/  STL [R1+0x690], R7 ;  /* 0x0006900701007387 */ /* 0x000fe80000100800 */
[----:B------:R-:W4:Y:S04]  /*1dc90*/  LDL.LU R19, [R1+0xb8c] ;  /* 0x000b8c0001137983 */ /* 0x000f280000300800 */
[----:B------:R-:W4:Y:S04]  /*1dca0*/  LDL.LU R9, [R1+0x9e4] ;  /* 0x0009e40001097983 */ /* 0x000f280000300800 */
[----:B------:R3:W-:Y:S04]  /*1dcb0*/  STL [R1+0x698], R4 ;  /* 0x0006980401007387 */ /* 0x0007e80000100800 */
[----:B------:R-:W4:Y:S04]  /*1dcc0*/  LDL.LU R17, [R1+0xb84] ;  /* 0x000b840001117983 */ /* 0x000f280000300800 */
[----:B------:R-:W4:Y:S01]  /*1dcd0*/  LDL.LU R15, [R1+0xb80] ;  /* 0x000b8000010f7983 */ /* 0x000f220000300800 */
[----:B---3--:R-:W-:-:S05]  /*1dce0*/  IADD3 R4, P0, PT, R28, R67, RZ ;  /* 0x000000431c047210 */ /* 0x008fca0007f1e0ff */
[----:B------:R1:W-:Y:S04]  /*1dcf0*/  STL [R1+0x6a0], R4 ;  /* 0x0006a00401007387 */ /* 0x0003e80000100800 */
[----:B------:R-:W3:Y:S04]  /*1dd00*/  LDL.LU R7, [R1+0xb7c] ;  /* 0x000b7c0001077983 */ /* 0x000ee80000300800 */
[----:B------:R-:W3:Y:S04]  /*1dd10*/  LDL.LU R13, [R1+0xb88] ;  /* 0x000b8800010d7983 */ /* 0x000ee80000300800 */
[----:B------:R-:W3:Y:S01]  /*1dd20*/  LDL.LU R11, [R1+0xb78] ;  /* 0x000b7800010b7983 */ /* 0x000ee20000300800 */
[----:B-1----:R-:W-:-:S05]  /*1dd30*/  IADD3 R4, P3, PT, R2, R67, RZ ;  /* 0x0000004302047210 */ /* 0x002fca0007f7e0ff */
[----:B------:R1:W-:Y:S04]  /*1dd40*/  STL [R1+0x6a8], R4 ;  /* 0x0006a80401007387 */ /* 0x0003e80000100800 */
[----:B-1----:R-:W3:Y:S01]  /*1dd50*/  LDL.LU R4, [R1+0x9d0] ;  /* 0x0009d00001047983 */ /* 0x002ee20000300800 */
[----:B--2---:R-:W-:-:S05]  /*1dd60*/  IADD3 R23, P4, PT, R62, R67, RZ ;  /* 0x000000433e177210 */ /* 0x004fca0007f9e0ff */
[----:B------:R-:W-:Y:S04]  /*1dd70*/  STL [R1+0xef8], R23 ;  /* 0x000ef81701007387 */ /* 0x000fe80000100800 */
[----:B------:R0:W5:Y:S01]  /*1dd80*/  LDL.LU R28, [R1+0x1190] ;  /* 0x00119000011c7983 */ /* 0x0001620000300800 */
[----:B----4-:R-:W-:Y:S01]  /*1dd90*/  IADD3 R21, P5, PT, R64, R67, RZ ;  /* 0x0000004340157210 */ /* 0x010fe20007fbe0ff */
[----:B------:R-:W-:-:S04]  /*1dda0*/  IMAD.X R64, R3, 0x1, R66, P3 ;  /* 0x0000000103407824 */ /* 0x000fc800018e0642 */
[----:B------:R-:W-:Y:S04]  /*1ddb0*/  STL [R1+0xefc], R21 ;  /* 0x000efc1501007387 */ /* 0x000fe80000100800 */
[----:B------:R-:W2:Y:S01]  /*1ddc0*/  LDL.LU.64 R2, [R1+0x1188] ;  /* 0x0011880001027983 */ /* 0x000ea20000300a00 */
[----:B------:R-:W-:Y:S01]  /*1ddd0*/  IADD3.X R65, PT, PT, R65, R66, RZ, P5, !PT ;  /* 0x0000004241417210 */ /* 0x000fe20002ffe4ff */
[--C-:B------:R-:W-:Y:S02]  /*1dde0*/  IMAD.X R63, R63, 0x1, R66.reuse, P4 ;  /* 0x000000013f3f7824 */ /* 0x100fe400020e0642 */
[----:B------:R-:W-:Y:S01]  /*1ddf0*/  IMAD.X R62, R29, 0x1, R66, P0 ;  /* 0x000000011d3e7824 */ /* 0x000fe200000e0642 */
[-C--:B--2---:R-:W-:Y:S02]  /*1de00*/  IADD3 R9, P6, PT, R9, R2.reuse, RZ ;  /* 0x0000000209097210 */ /* 0x084fe40007fde0ff */
[----:B------:R-:W-:-:S03]  /*1de10*/  IADD3 R19, P5, PT, R19, R2, RZ ;  /* 0x0000000213137210 */ /* 0x000fc60007fbe0ff */
[----:B------:R1:W-:Y:S01]  /*1de20*/  STL [R1+0x9e4], R9 ;  /* 0x0009e40901007387 */ /* 0x0003e20000100800 */
[-C--:B---3--:R-:W-:Y:S02]  /*1de30*/  IADD3 R7, P4, PT, R7, R2.reuse, RZ ;  /* 0x0000000207077210 */ /* 0x088fe40007f9e0ff */
[-C--:B------:R-:W-:Y:S01]  /*1de40*/  IADD3 R17, P0, PT, R17, R2.reuse, RZ ;  /* 0x0000000211117210 */ /* 0x080fe20007f1e0ff */
[----:B-1----:R-:W2:Y:S04]  /*1de50*/  LDL.LU R9, [R1+0xb74] ;  /* 0x000b740001097983 */ /* 0x002ea80000300800 */
[----:B------:R-:W-:Y:S04]  /*1de60*/  STL [R1+0xb8c], R19 ;  /* 0x000b8c1301007387 */ /* 0x000fe80000100800 */
[----:B------:R1:W-:Y:S04]  /*1de70*/  STL [R1+0xb7c], R7 ;  /* 0x000b7c0701007387 */ /* 0x0003e80000100800 */
[----:B------:R-:W-:Y:S04]  /*1de80*/  STL [R1+0xb84], R17 ;  /* 0x000b841101007387 */ /* 0x000fe80000100800 */
[----:B-1----:R-:W3:Y:S01]  /*1de90*/  LDL.LU R7, [R1+0x9e0] ;  /* 0x0009e00001077983 */ /* 0x002ee20000300800 */
[-C--:B------:R-:W-:Y:S01]  /*1dea0*/  IADD3 R15, P3, PT, R15, R2.reuse, RZ ;  /* 0x000000020f0f7210 */ /* 0x080fe20007f7e0ff */
[--C-:B------:R-:W-:Y:S01]  /*1deb0*/  IMAD.X R13, R13, 0x1, R0.reuse, P5 ;  /* 0x000000010d0d7824 */ /* 0x100fe200028e0600 */
[----:B------:R-:W-:Y:S01]  /*1dec0*/  IADD3 R11, P5, PT, R11, R2, RZ ;  /* 0x000000020b0b7210 */ /* 0x000fe20007fbe0ff */
[----:B------:R-:W-:-:S02]  /*1ded0*/  IMAD.X R4, R4, 0x1, R0, P6 ;  /* 0x0000000104047824 */ /* 0x000fc400030e0600 */
[----:B------:R-:W-:Y:S04]  /*1dee0*/  STL [R1+0xb80], R15 ;  /* 0x000b800f01007387 */ /* 0x000fe80000100800 */
[----:B------:R-:W4:Y:S04]  /*1def0*/  LDL.LU R61, [R1+0xb6c] ;  /* 0x000b6c00013d7983 */ /* 0x000f280000300800 */
[----:B------:R-:W-:Y:S04]  /*1df00*/  STL [R1+0xb88], R13 ;  /* 0x000b880d01007387 */ /* 0x000fe80000100800 */
[----:B------:R-:W4:Y:S04]  /*1df10*/  LDL.LU R59, [R1+0x9dc] ;  /* 0x0009dc00013b7983 */ /* 0x000f280000300800 */
[----:B------:R-:W-:Y:S04]  /*1df20*/  STL [R1+0xb78], R11 ;  /* 0x000b780b01007387 */ /* 0x000fe80000100800 */
[----:B------:R-:W4:Y:S04]  /*1df30*/  LDL.LU R57, [R1+0xb64] ;  /* 0x000b640001397983 */ /* 0x000f280000300800 */
[----:B------:R1:W-:Y:S04]  /*1df40*/  STL [R1+0x9d0], R4 ;  /* 0x0009d00401007387 */ /* 0x0003e80000100800 */
        /* <DEDUP_REMOVED lines=19> */
[----:B-1----:R-:W4:Y:S04]  /*1e080*/  LDL.LU R4, [R1+0xb14] ;  /* 0x000b140001047983 */ /* 0x002f280000300800 */
[----:B------:R-:W4:Y:S04]  /*1e090*/  LDL.LU R17, [R1+0xb30] ;  /* 0x000b300001117983 */ /* 0x000f280000300800 */
[----:B------:R-:W4:Y:S01]  /*1e0a0*/  LDL.LU R15, [R1+0xb0c] ;  /* 0x000b0c00010f7983 */ /* 0x000f220000300800 */
[----:B--2---:R-:W-:-:S05]  /*1e0b0*/  IADD3 R9, P6, PT, R9, R2, RZ ;  /* 0x0000000209097210 */ /* 0x004fca0007fde0ff */
[----:B------:R1:W-:Y:S04]  /*1e0c0*/  STL [R1+0xb74], R9 ;  /* 0x000b740901007387 */ /* 0x0003e80000100800 */
[----:B-1----:R-:W2:Y:S01]  /*1e0d0*/  LDL.LU R9, [R1+0xb28] ;  /* 0x000b280001097983 */ /* 0x002ea20000300800 */
[----:B---3--:R-:W-:-:S03]  /*1e0e0*/  IMAD.X R7, R7, 0x1, R0, P0 ;  /* 0x0000000107077824 */ /* 0x008fc600000e0600 */
[----:B------:R-:W3:Y:S04]  /*1e0f0*/  LDL.LU R13, [R1+0xb04] ;  /* 0x000b0400010d7983 */ /* 0x000ee80000300800 */
[----:B------:R-:W3:Y:S04]  /*1e100*/  LDL.LU R11, [R1+0xb20] ;  /* 0x000b2000010b7983 */ /* 0x000ee80000300800 */
[----:B------:R1:W-:Y:S04]  /*1e110*/  STL [R1+0x9e0], R7 ;  /* 0x0009e00701007387 */ /* 0x0003e80000100800 */
[----:B-1----:R-:W3:Y:S01]  /*1e120*/  LDL.LU R7, [R1+0xafc] ;  /* 0x000afc0001077983 */ /* 0x002ee20000300800 */
[-C--:B----4-:R-:W-:Y:S01]  /*1e130*/  IADD3 R61, P0, PT, R61, R2.reuse, RZ ;  /* 0x000000023d3d7210 */ /* 0x090fe20007f1e0ff */
[----:B------:R-:W-:Y:S01]  /*1e140*/  IMAD.X R59, R59, 0x1, R0, P3 ;  /* 0x000000013b3b7824 */ /* 0x000fe200018e0600 */
[----:B------:R-:W-:-:S03]  /*1e150*/  IADD3 R57, P3, PT, R57, R2, RZ ;  /* 0x0000000239397210 */ /* 0x000fc60007f7e0ff */
[----:B------:R-:W-:Y:S04]  /*1e160*/  STL [R1+0xb6c], R61 ;  /* 0x000b6c3d01007387 */ /* 0x000fe80000100800 */
[----:B------:R-:W-:Y:S01]  /*1e170*/  STL [R1+0x9dc], R59 ;  /* 0x0009dc3b01007387 */ /* 0x000fe20000100800 */
[----:B------:R-:W-:-:S03]  /*1e180*/  IMAD.X R55, R55, 0x1, R0, P4 ;  /* 0x0000000137377824 */ /* 0x000fc600020e0600 */
[----:B------:R-:W-:Y:S01]  /*1e190*/  STL [R1+0xb64], R57 ;  /* 0x000b643901007387 */ /* 0x000fe20000100800 */
[----:B------:R-:W-:-:S03]  /*1e1a0*/  IADD3 R53, P4, PT, R53, R2, RZ ;  /* 0x0000000235357210 */ /* 0x000fc60007f9e0ff */
        /* <DEDUP_REMOVED lines=29> */
[----:B------:R-:W-:-:S03]  /*1e380*/  IADD3.X R23, PT, PT, R23, R0, RZ, P0, !PT ;  /* 0x0000000017177210 */ /* 0x000fc600007fe4ff */
[----:B------:R-:W-:Y:S01]  /*1e390*/  STL [R1+0xb24], R25 ;  /* 0x000b241901007387 */ /* 0x000fe20000100800 */
[-C--:B------:R-:W-:Y:S01]  /*1e3a0*/  IADD3 R21, P0, PT, R21, R2.reuse, RZ ;  /* 0x0000000215157210 */ /* 0x080fe20007f1e0ff */
[--C-:B------:R-:W-:Y:S01]  /*1e3b0*/  IMAD.X R19, R19, 0x1, R0.reuse, P3 ;  /* 0x0000000113137824 */ /* 0x100fe200018e0600 */
[----:B------:R-:W-:Y:S01]  /*1e3c0*/  IADD3 R4, P3, PT, R4, R2, RZ ;  /* 0x0000000204047210 */ /* 0x000fe20007f7e0ff */
[----:B------:R-:W-:Y:S04]  /*1e3d0*/  STL [R1+0xb40], R23 ;  /* 0x000b401701007387 */ /* 0x000fe80000100800 */
[----:B------:R1:W-:Y:S04]  /*1e3e0*/  STL [R1+0xb14], R4 ;  /* 0x000b140401007387 */ /* 0x0003e80000100800 */
[----:B------:R-:W-:Y:S01]  /*1e3f0*/  STL [R1+0xb1c], R21 ;  /* 0x000b1c1501007387 */ /* 0x000fe20000100800 */
[----:B------:R-:W-:-:S03]  /*1e400*/  IMAD.X R17, R17, 0x1, R0, P4 ;  /* 0x0000000111117824 */ /* 0x000fc600020e0600 */
[----:B-1----:R-:W4:Y:S01]  /*1e410*/  LDL.LU R4, [R1+0xb18] ;  /* 0x000b180001047983 */ /* 0x002f220000300800 */
[----:B------:R-:W-:-:S03]  /*1e420*/  IADD3 R15, P4, PT, R15, R2, RZ ;  /* 0x000000020f0f7210 */ /* 0x000fc60007f9e0ff */
[----:B------:R-:W-:Y:S01]  /*1e430*/  STL [R1+0xb38], R19 ;  /* 0x000b381301007387 */ /* 0x000fe20000100800 */
[----:B--2---:R-:W-:Y:S01]  /*1e440*/  IMAD.X R9, R9, 0x1, R0, P5 ;  /* 0x0000000109097824 */ /* 0x004fe200028e0600 */
[----:B---3--:R-:W-:-:S04]  /*1e450*/  IADD3 R13, P5, PT, R13, R2, RZ ;  /* 0x000000020d0d7210 */ /* 0x008fc80007fbe0ff */
[----:B------:R1:W-:Y:S01]  /*1e460*/  STL [R1+0xb28], R9 ;  /* 0x000b280901007387 */ /* 0x0003e20000100800 */
[----:B------:R-:W-:-:S03]  /*1e470*/  IMAD.X R11, R11, 0x1, R0, P6 ;  /* 0x000000010b0b7824 */ /* 0x000fc600030e0600 */
[----:B------:R-:W-:Y:S04]  /*1e480*/  STL [R1+0xb30], R17 ;  /* 0x000b301101007387 */ /* 0x000fe80000100800 */
[----:B-1----:R-:W2:Y:S04]  /*1e490*/  LDL.LU R9, [R1+0xaf4] ;  /* 0x000af40001097983 */ /* 0x002ea80000300800 */
[----:B------:R-:W-:Y:S01]  /*1e4a0*/  STL [R1+0xb0c], R15 ;  /* 0x000b0c0f01007387 */ /* 0x000fe20000100800 */
[----:B------:R-:W-:-:S03]  /*1e4b0*/  IADD3 R7, P6, PT, R7, R2, RZ ;  /* 0x0000000207077210 */ /* 0x000fc60007fde0ff */
[----:B------:R-:W3:Y:S04]  /*1e4c0*/  LDL.LU R61, [R1+0xb10] ;  /* 0x000b1000013d7983 */ /* 0x000ee80000300800 */
[----:B------:R-:W-:Y:S04]  /*1e4d0*/  STL [R1+0xb04], R13 ;  /* 0x000b040d01007387 */ /* 0x000fe80000100800 */
[----:B------:R-:W3:Y:S04]  /*1e4e0*/  LDL.LU R59, [R1+0xaec] ;  /* 0x000aec00013b7983 */ /* 0x000ee80000300800 */
[----:B------:R-:W-:Y:S04]  /*1e4f0*/  STL [R1+0xb20], R11 ;  /* 0x000b200b01007387 */ /* 0x000fe80000100800 */
[----:B------:R-:W3:Y:S04]  /*1e500*/  LDL.LU R57, [R1+0xb08] ;  /* 0x000b080001397983 */ /* 0x000ee80000300800 */
[----:B------:R1:W-:Y:S04]  /*1e510*/  STL [R1+0xafc], R7 ;  /* 0x000afc0701007387 */ /* 0x0003e80000100800 */
        /* <DEDUP_REMOVED lines=19> */
[----:B-1----:R-:W3:Y:S04]  /*1e650*/  LDL.LU R7, [R1+0xab8] ;  /* 0x000ab80001077983 */ /* 0x002ee80000300800 */
[----:B------:R-:W3:Y:S01]  /*1e660*/  LDL.LU R17, [R1+0xa94] ;  /* 0x000a940001117983 */ /* 0x000ee20000300800 */
[----:B----4-:R-:W-:-:S03]  /*1e670*/  IMAD.X R4, R4, 0x1, R0, P0 ;  /* 0x0000000104047824 */ /* 0x010fc600000e0600 */
[----:B------:R-:W4:Y:S04]  /*1e680*/  LDL.LU R15, [R1+0xab0] ;  /* 0x000ab000010f7983 */ /* 0x000f280000300800 */
[----:B------:R1:W-:Y:S04]  /*1e690*/  STL [R1+0xb18], R4 ;  /* 0x000b180401007387 */ /* 0x0003e80000100800 */
[----:B-1----:R-:W4:Y:S04]  /*1e6a0*/  LDL.LU R4, [R1+0xa8c] ;  /* 0x000a8c0001047983 */ /* 0x002f280000300800 */
[----:B------:R-:W4:Y:S04]  /*1e6b0*/  LDL.LU R13, [R1+0xaa8] ;  /* 0x000aa800010d7983 */ /* 0x000f280000300800 */
[----:B------:R-:W4:Y:S01]  /*1e6c0*/  LDL.LU R11, [R1+0xa84] ;  /* 0x000a8400010b7983 */ /* 0x000f220000300800 */
[----:B--2---:R-:W-:-:S05]  /*1e6d0*/  IADD3 R9, P0, PT, R9, R2, RZ ;  /* 0x0000000209097210 */ /* 0x004fca0007f1e0ff */
[----:B------:R1:W-:Y:S01]  /*1e6e0*/  STL [R1+0xaf4], R9 ;  /* 0x000af40901007387 */ /* 0x0003e20000100800 */
[----:B---3--:R-:W-:-:S03]  /*1e6f0*/  IMAD.X R61, R61, 0x1, R0, P3 ;  /* 0x000000013d3d7824 */ /* 0x008fc600018e0600 */
[----:B-1----:R-:W2:Y:S01]  /*1e700*/  LDL.LU R9, [R1+0xaa0] ;  /* 0x000aa00001097983 */ /* 0x002ea20000300800 */
        /* <DEDUP_REMOVED lines=40> */
[----:B------:R-:W-:-:S05]  /*1e990*/  IMAD.X R7, R7, 0x1, R0, P4 ;  /* 0x0000000107077824 */ /* 0x000fca00020e0600 */
[----:B------:R1:W-:Y:S04]  /*1e9a0*/  STL [R1+0xab8], R7 ;  /* 0x000ab80701007387 */ /* 0x0003e80000100800 */
[----:B------:R-:W-:Y:S04]  /*1e9b0*/  STL [R1+0xac0], R21 ;  /* 0x000ac01501007387 */ /* 0x000fe80000100800 */
[----:B-1----:R-:W3:Y:S01]  /*1e9c0*/  LDL.LU R7, [R1+0xa7c] ;  /* 0x000a7c0001077983 */ /* 0x002ee20000300800 */
[-C--:B------:R-:W-:Y:S01]  /*1e9d0*/  IADD3 R19, P3, PT, R19, R2.reuse, RZ ;  /* 0x0000000213137210 */ /* 0x080fe20007f7e0ff */
[----:B----4-:R-:W-:Y:S01]  /*1e9e0*/  IMAD.X R15, R15, 0x1, R0, P5 ;  /* 0x000000010f0f7824 */ /* 0x010fe200028e0600 */
[----:B------:R-:W-:-:S02]  /*1e9f0*/  IADD3 R17, P4, PT, R17, R2, RZ ;  /* 0x0000000211117210 */ /* 0x000fc40007f9e0ff */
[----:B------:R-:W-:Y:S01]  /*1ea00*/  IADD3 R4, P5, PT, R4, R2, RZ ;  /* 0x0000000204047210 */ /* 0x000fe20007fbe0ff */
[----:B------:R-:W-:Y:S01]  /*1ea10*/  STL [R1+0xa9c], R19 ;  /* 0x000a9c1301007387 */ /* 0x000fe20000100800 */
[----:B------:R-:W-:-:S03]  /*1ea20*/  IMAD.X R13, R13, 0x1, R0, P6 ;  /* 0x000000010d0d7824 */ /* 0x000fc600030e0600 */
[----:B------:R1:W-:Y:S01]  /*1ea30*/  STL [R1+0xa8c], R4 ;  /* 0x000a8c0401007387 */ /* 0x0003e20000100800 */
[----:B------:R-:W-:-:S03]  /*1ea40*/  IADD3 R11, P6, PT, R11, R2, RZ ;  /* 0x000000020b0b7210 */ /* 0x000fc60007fde0ff */
[----:B------:R-:W-:Y:S04]  /*1ea50*/  STL [R1+0xa94], R17 ;  /* 0x000a941101007387 */ /* 0x000fe80000100800 */
[----:B-1----:R-:W4:Y:S04]  /*1ea60*/  LDL.LU R4, [R1+0xa98] ;  /* 0x000a980001047983 */ /* 0x002f280000300800 */
[----:B------:R-:W-:Y:S04]  /*1ea70*/  STL [R1+0xab0], R15 ;  /* 0x000ab00f01007387 */ /* 0x000fe80000100800 */
[----:B------:R-:W4:Y:S04]  /*1ea80*/  LDL.LU R61, [R1+0xa74] ;  /* 0x000a7400013d7983 */ /* 0x000f280000300800 */
[----:B------:R-:W-:Y:S04]  /*1ea90*/  STL [R1+0xaa8], R13 ;  /* 0x000aa80d01007387 */ /* 0x000fe80000100800 */
[----:B------:R-:W4:Y:S04]  /*1eaa0*/  LDL.LU R59, [R1+0xa90] ;  /* 0x000a9000013b7983 */ /* 0x000f280000300800 */
[----:B------:R-:W-:Y:S04]  /*1eab0*/  STL [R1+0xa84], R11 ;  /* 0x000a840b01007387 */ /* 0x000fe80000100800 */
[----:B------:R-:W4:Y:S01]  /*1eac0*/  LDL.LU R57, [R1+0xa6c] ;  /* 0x000a6c0001397983 */ /* 0x000f220000300800 */
[----:B--2---:R-:W-:-:S05]  /*1ead0*/  IMAD.X R9, R9, 0x1, R0, P0 ;  /* 0x0000000109097824 */ /* 0x004fca00000e0600 */
[----:B------:R1:W-:Y:S04]  /*1eae0*/  STL [R1+0xaa0], R9 ;  /* 0x000aa00901007387 */ /* 0x0003e80000100800 */
        /* <DEDUP_REMOVED lines=19> */
[----:B-1----:R-:W2:Y:S04]  /*1ec20*/  LDL.LU R9, [R1+0xa1c] ;  /* 0x000a1c0001097983 */ /* 0x002ea80000300800 */
[----:B------:R-:W2:Y:S04]  /*1ec30*/  LDL.LU R17, [R1+0xa38] ;  /* 0x000a380001117983 */ /* 0x000ea80000300800 */
[----:B------:R-:W2:Y:S01]  /*1ec40*/  LDL.LU R15, [R1+0xa14] ;  /* 0x000a1400010f7983 */ /* 0x000ea20000300800 */
[----:B---3--:R-:W-:-:S05]  /*1ec50*/  IADD3 R7, P0, PT, R7, R2, RZ ;  /* 0x0000000207077210 */ /* 0x008fca0007f1e0ff */
[----:B------:R1:W-:Y:S04]  /*1ec60*/  STL [R1+0xa7c], R7 ;  /* 0x000a7c0701007387 */ /* 0x0003e80000100800 */
[----:B-1----:R-:W3:Y:S04]  /*1ec70*/  LDL.LU R7, [R1+0xa30] ;  /* 0x000a300001077983 */ /* 0x002ee80000300800 */
[----:B------:R-:W3:Y:S01]  /*1ec80*/  LDL.LU R13, [R1+0xa0c] ;  /* 0x000a0c00010d7983 */ /* 0x000ee20000300800 */
[----:B----4-:R-:W-:-:S03]  /*1ec90*/  IMAD.X R4, R4, 0x1, R0, P3 ;  /* 0x0000000104047824 */ /* 0x010fc600018e0600 */
[----:B------:R-:W4:Y:S04]  /*1eca0*/  LDL.LU R11, [R1+0xa28] ;  /* 0x000a2800010b7983 */ /* 0x000f280000300800 */
[----:B------:R1:W-:Y:S01]  /*1ecb0*/  STL [R1+0xa98], R4 ;  /* 0x000a980401007387 */ /* 0x0003e20000100800 */
[----:B------:R-:W-:-:S03]  /*1ecc0*/  IADD3 R61, P3, PT, R61, R2, RZ ;  /* 0x000000023d3d7210 */ /* 0x000fc60007f7e0ff */
[----:B-1----:R-:W4:Y:S01]  /*1ecd0*/  LDL.LU R4, [R1+0xa04] ;  /* 0x000a040001047983 */ /* 0x002f220000300800 */
[----:B------:R-:W-:-:S03]  /*1ece0*/  IMAD.X R59, R59, 0x1, R0, P4 ;  /* 0x000000013b3b7824 */ /* 0x000fc600020e0600 */
[----:B------:R-:W-:Y:S01]  /*1ecf0*/  STL [R1+0xa74], R61 ;  /* 0x000a743d01007387 */ /* 0x000fe20000100800 */
[----:B------:R-:W-:-:S03]  /*1ed00*/  IADD3 R57, P4, PT, R57, R2, RZ ;  /* 0x0000000239397210 */ /* 0x000fc60007f9e0ff */
[----:B------:R-:W-:Y:S04]  /*1ed10*/  STL [R1+0xa90], R59 ;  /* 0x000a903b01007387 */ /* 0x000fe80000100800 */
[----:B------:R-:W-:Y:S01]  /*1ed20*/  STL [R1+0xa6c], R57 ;  /* 0x000a6c3901007387 */ /* 0x000fe20000100800 */
[----:B--2---:R-:W-:Y:S01]  /*1ed30*/  IMAD.X R55, R55, 0x1, R0, P5 ;  /* 0x0000000137377824 */ /* 0x004fe200028e0600 */
[----:B------:R-:W-:-:S04]  /*1ed40*/  IADD3 R53, P5, PT, R53, R2, RZ ;  /* 0x0000000235357210 */ /* 0x000fc80007fbe0ff */
        /* <DEDUP_REMOVED lines=38> */
[----:B-1----:R-:W2:Y:S04]  /*1efb0*/  LDL.LU R9, [R1+0xa20] ;  /* 0x000a200001097983 */ /* 0x002ea80000300800 */
[----:B------:R-:W-:Y:S01]  /*1efc0*/  STL [R1+0xa40], R19 ;  /* 0x000a401301007387 */ /* 0x000fe20000100800 */
[----:B---3--:R-:W-:-:S05]  /*1efd0*/  IMAD.X R7, R7, 0x1, R0, P6 ;  /* 0x0000000107077824 */ /* 0x008fca00030e0600 */
[----:B------:R1:W-:Y:S04]  /*1efe0*/  STL [R1+0xa30], R7 ;  /* 0x000a300701007387 */ /* 0x0003e80000100800 */
[----:B------:R-:W-:Y:S04]  /*1eff0*/  STL [R1+0xa38], R17 ;  /* 0x000a381101007387 */ /* 0x000fe80000100800 */
[----:B-1----:R-:W3:Y:S01]  /*1f000*/  LDL.LU R7, [R1+0x9fc] ;  /* 0x0009fc0001077983 */ /* 0x002ee20000300800 */
[-C--:B------:R-:W-:Y:S02]  /*1f010*/  IADD3 R15, P5, PT, R15, R2.reuse, RZ ;  /* 0x000000020f0f7210 */ /* 0x080fe40007fbe0ff */
[----:B------:R-:W-:Y:S01]  /*1f020*/  IADD3 R13, P6, PT, R13, R2, RZ ;  /* 0x000000020d0d7210 */ /* 0x000fe20007fde0ff */
[----:B----4-:R-:W-:-:S02]  /*1f030*/  IMAD.X R11, R11, 0x1, R0, P0 ;  /* 0x000000010b0b7824 */ /* 0x010fc400000e0600 */
[----:B------:R-:W-:Y:S01]  /*1f040*/  STL [R1+0xa14], R15 ;  /* 0x000a140f01007387 */ /* 0x000fe20000100800 */
[----:B------:R-:W-:-:S03]  /*1f050*/  IADD3 R4, P0, PT, R4, R2, RZ ;  /* 0x0000000204047210 */ /* 0x000fc60007f1e0ff */
        /* <DEDUP_REMOVED lines=28> */
[----:B--2---:R-:W-:-:S05]  /*1f220*/  IMAD.X R9, R9, 0x1, R0, P3 ;  /* 0x0000000109097824 */ /* 0x004fca00018e0600 */
[----:B------:R1:W-:Y:S04]  /*1f230*/  STL [R1+0xa20], R9 ;  /* 0x000a200901007387 */ /* 0x0003e80000100800 */
[----:B-1----:R-:W2:Y:S04]  /*1f240*/  LDL.LU R9, [R1+0xd8c] ;  /* 0x000d8c0001097983 */ /* 0x002ea80000300800 */
[----:B------:R-:W2:Y:S04]  /*1f250*/  LDL.LU R13, [R1+0xda8] ;  /* 0x000da800010d7983 */ /* 0x000ea80000300800 */
[----:B------:R-:W2:Y:S01]  /*1f260*/  LDL.LU R11, [R1+0xd84] ;  /* 0x000d8400010b7983 */ /* 0x000ea20000300800 */
[----:B---3--:R-:W-:-:S05]  /*1f270*/  IADD3 R7, P3, PT, R7, R2, RZ ;  /* 0x0000000207077210 */ /* 0x008fca0007f7e0ff */
[----:B------:R1:W-:Y:S04]  /*1f280*/  STL [R1+0x9fc], R7 ;  /* 0x0009fc0701007387 */ /* 0x0003e80000100800 */
[----:B-1----:R-:W3:Y:S01]  /*1f290*/  LDL.LU R7, [R1+0xda0] ;  /* 0x000da00001077983 */ /* 0x002ee20000300800 */
[----:B----4-:R-:W-:Y:S01]  /*1f2a0*/  IMAD.X R61, R61, 0x1, R0, P4 ;  /* 0x000000013d3d7824 */ /* 0x010fe200020e0600 */
[----:B------:R-:W-:-:S04]  /*1f2b0*/  IADD3 R59, P4, PT, R59, R2, RZ ;  /* 0x000000023b3b7210 */ /* 0x000fc80007f9e0ff */
        /* <DEDUP_REMOVED lines=40> */
[----:B------:R-:W-:Y:S01]  /*1f540*/  IMAD.X R4, R4, 0x1, R0, P5 ;  /* 0x0000000104047824 */ /* 0x000fe200028e0600 */
[----:B------:R-:W-:-:S04]  /*1f550*/  IADD3 R17, P5, PT, R17, R2, RZ ;  /* 0x0000000211117210 */ /* 0x000fc80007fbe0ff */
[----:B------:R1:W-:Y:S01]  /*1f560*/  STL [R1+0xdb8], R4 ;  /* 0x000db80401007387 */ /* 0x0003e20000100800 */
[----:B------:R-:W-:-:S03]  /*1f570*/  IMAD.X R15, R15, 0x1, R0, P6 ;  /* 0x000000010f0f7824 */ /* 0x000fc600030e0600 */
[----:B------:R-:W-:Y:S04]  /*1f580*/  STL [R1+0xdc0], R21 ;  /* 0x000dc01501007387 */ /* 0x000fe80000100800 */
[----:B-1----:R-:W4:Y:S04]  /*1f590*/  LDL.LU R4, [R1+0xd7c] ;  /* 0x000d7c0001047983 */ /* 0x002f280000300800 */
[----:B------:R-:W-:Y:S01]  /*1f5a0*/  STL [R1+0xd9c], R19 ;  /* 0x000d9c1301007387 */ /* 0x000fe20000100800 */
[----:B--2---:R-:W-:Y:S01]  /*1f5b0*/  IADD3 R9, P6, PT, R9, R2, RZ ;  /* 0x0000000209097210 */ /* 0x004fe20007fde0ff */
[----:B------:R-:W-:-:S04]  /*1f5c0*/  IMAD.X R13, R13, 0x1, R0, P0 ;  /* 0x000000010d0d7824 */ /* 0x000fc800000e0600 */
[----:B------:R1:W-:Y:S01]  /*1f5d0*/  STL [R1+0xd8c], R9 ;  /* 0x000d8c0901007387 */ /* 0x0003e20000100800 */
[----:B------:R-:W-:-:S03]  /*1f5e0*/  IADD3 R11, P0, PT, R11, R2, RZ ;  /* 0x000000020b0b7210 */ /* 0x000fc60007f1e0ff */
[----:B------:R-:W-:Y:S04]  /*1f5f0*/  STL [R1+0xd94], R17 ;  /* 0x000d941101007387 */ /* 0x000fe80000100800 */
[----:B-1----:R-:W2:Y:S04]  /*1f600*/  LDL.LU R9, [R1+0xd98] ;  /* 0x000d980001097983 */ /* 0x002ea80000300800 */
[----:B------:R-:W-:Y:S04]  /*1f610*/  STL [R1+0xdb0], R15 ;  /* 0x000db00f01007387 */ /* 0x000fe80000100800 */
[----:B------:R-:W2:Y:S04]  /*1f620*/  LDL.LU R61, [R1+0xd74] ;  /* 0x000d7400013d7983 */ /* 0x000ea80000300800 */
[----:B------:R-:W-:Y:S04]  /*1f630*/  STL [R1+0xda8], R13 ;  /* 0x000da80d01007387 */ /* 0x000fe80000100800 */
[----:B------:R-:W2:Y:S04]  /*1f640*/  LDL.LU R59, [R1+0xd90] ;  /* 0x000d9000013b7983 */ /* 0x000ea80000300800 */
[----:B------:R-:W-:Y:S01]  /*1f650*/  STL [R1+0xd84], R11 ;  /* 0x000d840b01007387 */ /* 0x000fe20000100800 */
[----:B---3--:R-:W-:-:S03]  /*1f660*/  IMAD.X R7, R7, 0x1, R0, P3 ;  /* 0x0000000107077824 */ /* 0x008fc600018e0600 */
        /* <DEDUP_REMOVED lines=22> */
[----:B------:R-:W3:Y:S04]  /*1f7d0*/  LDL.LU R17, [R1+0xd38] ;  /* 0x000d380001117983 */ /* 0x000ee80000300800 */
[----:B------:R-:W3:Y:S01]  /*1f7e0*/  LDL.LU R15, [R1+0xd14] ;  /* 0x000d1400010f7983 */ /* 0x000ee20000300800 */
[----:B----4-:R-:W-:-:S05]  /*1f7f0*/  IADD3 R4, P3, PT, R4, R2, RZ ;  /* 0x0000000204047210 */ /* 0x010fca0007f7e0ff */
[----:B------:R1:W-:Y:S04]  /*1f800*/  STL [R1+0xd7c], R4 ;  /* 0x000d7c0401007387 */ /* 0x0003e80000100800 */
[----:B-1----:R-:W4:Y:S04]  /*1f810*/  LDL.LU R4, [R1+0xd30] ;  /* 0x000d300001047983 */ /* 0x002f280000300800 */
[----:B------:R-:W4:Y:S04]  /*1f820*/  LDL.LU R13, [R1+0xd0c] ;  /* 0x000d0c00010d7983 */ /* 0x000f280000300800 */
[----:B------:R-:W4:Y:S01]  /*1f830*/  LDL.LU R11, [R1+0xd28] ;  /* 0x000d2800010b7983 */ /* 0x000f220000300800 */
[----:B--2---:R-:W-:-:S05]  /*1f840*/  IADD3.X R9, PT, PT, R9, R0, RZ, P4, !PT ;  /* 0x0000000009097210 */ /* 0x004fca00027fe4ff */
[----:B------:R1:W-:Y:S01]  /*1f850*/  STL [R1+0xd98], R9 ;  /* 0x000d980901007387 */ /* 0x0003e20000100800 */
[----:B------:R-:W-:-:S03]  /*1f860*/  IADD3 R61, P4, PT, R61, R2, RZ ;  /* 0x000000023d3d7210 */ /* 0x000fc60007f9e0ff */
[----:B-1----:R-:W2:Y:S01]  /*1f870*/  LDL.LU R9, [R1+0xd04] ;  /* 0x000d040001097983 */ /* 0x002ea20000300800 */
[----:B------:R-:W-:-:S03]  /*1f880*/  IMAD.X R59, R59, 0x1, R0, P5 ;  /* 0x000000013b3b7824 */ /* 0x000fc600028e0600 */
[----:B------:R-:W-:Y:S01]  /*1f890*/  STL [R1+0xd74], R61 ;  /* 0x000d743d01007387 */ /* 0x000fe20000100800 */
[----:B---3--:R-:W-:-:S03]  /*1f8a0*/  IADD3 R57, P5, PT, R57, R2, RZ ;  /* 0x0000000239397210 */ /* 0x008fc60007fbe0ff */
        /* <DEDUP_REMOVED lines=37> */
[-C--:B------:R-:W-:Y:S01]  /*1fb00*/  IADD3 R7, P5, PT, R7, R2.reuse, RZ ;  /* 0x0000000207077210 */ /* 0x080fe20007fbe0ff */
[----:B------:R-:W-:Y:S04]  /*1fb10*/  STL [R1+0xd48], R23 ;  /* 0x000d481701007387 */ /* 0x000fe80000100800 */
[----:B------:R1:W-:Y:S04]  /*1fb20*/  STL [R1+0xd1c], R7 ;  /* 0x000d1c0701007387 */ /* 0x0003e80000100800 */
[----:B------:R-:W-:Y:S04]  /*1fb30*/  STL [R1+0xd24], R21 ;  /* 0x000d241501007387 */ /* 0x000fe80000100800 */
[----:B-1----:R-:W3:Y:S01]  /*1fb40*/  LDL.LU R7, [R1+0xd20] ;  /* 0x000d200001077983 */ /* 0x002ee20000300800 */
[----:B------:R-:W-:Y:S01]  /*1fb50*/  IMAD.X R17, R17, 0x1, R0, P6 ;  /* 0x0000000111117824 */ /* 0x000fe200030e0600 */
[----:B------:R-:W-:-:S02]  /*1fb60*/  IADD3 R15, P6, PT, R15, R2, RZ ;  /* 0x000000020f0f7210 */ /* 0x000fc40007fde0ff */
[----:B------:R-:W-:Y:S01]  /*1fb70*/  STL [R1+0xd40], R19 ;  /* 0x000d401301007387 */ /* 0x000fe20000100800 */
[----:B----4-:R-:W-:Y:S02]  /*1fb80*/  IADD3.X R4, PT, PT, R4, R0, RZ, P0, !PT ;  /* 0x0000000004047210 */ /* 0x010fe400007fe4ff */
[----:B------:R-:W-:-:S03]  /*1fb90*/  IADD3 R13, P0, PT, R13, R2, RZ ;  /* 0x000000020d0d7210 */ /* 0x000fc60007f1e0ff */
[----:B------:R1:W-:Y:S01]  /*1fba0*/  STL [R1+0xd30], R4 ;  /* 0x000d300401007387 */ /* 0x0003e20000100800 */
[----:B------:R-:W-:-:S03]  /*1fbb0*/  IMAD.X R11, R11, 0x1, R0, P3 ;  /* 0x000000010b0b7824 */ /* 0x000fc600018e0600 */
        /* <DEDUP_REMOVED lines=8> */
[----:B--2---:R-:W-:-:S05]  /*1fc40*/  IADD3 R9, P3, PT, R9, R2, RZ ;  /* 0x0000000209097210 */ /* 0x004fca0007f7e0ff */
        /* <DEDUP_REMOVED lines=23> */
[----:B---3--:R-:W-:-:S05]  /*1fdc0*/  IMAD.X R7, R7, 0x1, R0, P4 ;  /* 0x0000000107077824 */ /* 0x008fca00020e0600 */
[----:B------:R1:W-:Y:S04]  /*1fdd0*/  STL [R1+0xd20], R7 ;  /* 0x000d200701007387 */ /* 0x0003e80000100800 */
[----:B-1----:R-:W3:Y:S04]  /*1fde0*/  LDL.LU R7, [R1+0xc94] ;  /* 0x000c940001077983 */ /* 0x002ee80000300800 */
[----:B------:R-:W3:Y:S04]  /*1fdf0*/  LDL.LU R13, [R1+0xcb0] ;  /* 0x000cb000010d7983 */ /* 0x000ee80000300800 */
[----:B------:R-:W3:Y:S01]  /*1fe00*/  LDL.LU R11, [R1+0xc8c] ;  /* 0x000c8c00010b7983 */ /* 0x000ee20000300800 */
[----:B----4-:R-:W-:-:S05]  /*1fe10*/  IADD3 R4, P4, PT, R4, R2, RZ ;  /* 0x0000000204047210 */ /* 0x010fca0007f9e0ff */
[----:B------:R1:W-:Y:S01]  /*1fe20*/  STL [R1+0xcfc], R4 ;  /* 0x000cfc0401007387 */ /* 0x0003e20000100800 */
[----:B------:R-:W-:-:S03]  /*1fe30*/  IMAD.X R61, R61, 0x1, R0, P5 ;  /* 0x000000013d3d7824 */ /* 0x000fc600028e0600 */
[----:B-1----:R-:W4:Y:S01]  /*1fe40*/  LDL.LU R4, [R1+0xca8] ;  /* 0x000ca80001047983 */ /* 0x002f220000300800 */
[----:B------:R-:W-:-:S03]  /*1fe50*/  IADD3 R59, P5, PT, R59, R2, RZ ;  /* 0x000000023b3b7210 */ /* 0x000fc60007fbe0ff */
[----:B------:R-:W-:Y:S01]  /*1fe60*/  STL [R1+0xd18], R61 ;  /* 0x000d183d01007387 */ /* 0x000fe20000100800 */
[----:B------:R-:W-:-:S03]  /*1fe70*/  IMAD.X R57, R57, 0x1, R0, P6 ;  /* 0x0000000139397824 */ /* 0x000fc600030e0600 */
[----:B------:R-:W-:Y:S04]  /*1fe80*/  STL [R1+0xcf4], R59 ;  /* 0x000cf43b01007387 */ /* 0x000fe80000100800 */
[----:B------:R-:W-:Y:S01]  /*1fe90*/  STL [R1+0xd10], R57 ;  /* 0x000d103901007387 */ /* 0x000fe20000100800 */
[----:B--2---:R-:W-:Y:S01]  /*1fea0*/  IADD3 R55, P6, PT, R55, R2, RZ ;  /* 0x0000000237377210 */ /* 0x004fe20007fde0ff */
[----:B------:R-:W-:-:S04]  /*1feb0*/  IMAD.X R53, R53, 0x1, R0, P0 ;  /* 0x0000000135357824 */ /* 0x000fc800000e0600 */
        /* <DEDUP_REMOVED lines=34> */
[----:B------:R-:W-:Y:S01]  /*200e0*/  IMAD.X R9, R9, 0x1, R0, P6 ;  /* 0x0000000109097824 */ /* 0x000fe200030e0600 */
[----:B------:R-:W-:-:S04]  /*200f0*/  IADD3 R17, P6, PT, R17, R2, RZ ;  /* 0x0000000211117210 */ /* 0x000fc80007fde0ff */
[----:B------:R1:W-:Y:S01]  /*20100*/  STL [R1+0xcc0], R9 ;  /* 0x000cc00901007387 */ /* 0x0003e20000100800 */
[----:B------:R-:W-:-:S03]  /*20110*/  IMAD.X R15, R15, 0x1, R0, P0 ;  /* 0x000000010f0f7824 */ /* 0x000fc600000e0600 */
[----:B------:R-:W-:Y:S04]  /*20120*/  STL [R1+0xcc8], R21 ;  /* 0x000cc81501007387 */ /* 0x000fe80000100800 */
[----:B-1----:R-:W2:Y:S04]  /*20130*/  LDL.LU R9, [R1+0xc84] ;  /* 0x000c840001097983 */ /* 0x002ea80000300800 */
[----:B------:R-:W-:Y:S01]  /*20140*/  STL [R1+0xca4], R19 ;  /* 0x000ca41301007387 */ /* 0x000fe20000100800 */
[----:B---3--:R-:W-:-:S05]  /*20150*/  IADD3 R7, P0, PT, R7, R2, RZ ;  /* 0x0000000207077210 */ /* 0x008fca0007f1e0ff */
[----:B------:R1:W-:Y:S04]  /*20160*/  STL [R1+0xc94], R7 ;  /* 0x000c940701007387 */ /* 0x0003e80000100800 */
[----:B------:R-:W-:Y:S04]  /*20170*/  STL [R1+0xc9c], R17 ;  /* 0x000c9c1101007387 */ /* 0x000fe80000100800 */
[----:B-1----:R-:W3:Y:S01]  /*20180*/  LDL.LU R7, [R1+0xca0] ;  /* 0x000ca00001077983 */ /* 0x002ee20000300800 */
[----:B------:R-:W-:Y:S01]  /*20190*/  IMAD.X R13, R13, 0x1, R0, P3 ;  /* 0x000000010d0d7824 */ /* 0x000fe200018e0600 */
[----:B------:R-:W-:-:S02]  /*201a0*/  IADD3 R11, P3, PT, R11, R2, RZ ;  /* 0x000000020b0b7210 */ /* 0x000fc40007f7e0ff */
[----:B------:R-:W-:Y:S04]  /*201b0*/  STL [R1+0xcb8], R15 ;  /* 0x000cb80f01007387 */ /* 0x000fe80000100800 */
[----:B------:R-:W3:Y:S04]  /*201c0*/  LDL.LU R61, [R1+0xc7c] ;  /* 0x000c7c00013d7983 */ /* 0x000ee80000300800 */
[----:B------:R-:W-:Y:S04]  /*201d0*/  STL [R1+0xcb0], R13 ;  /* 0x000cb00d01007387 */ /* 0x000fe80000100800 */
[----:B------:R-:W3:Y:S04]  /*201e0*/  LDL.LU R59, [R1+0xc98] ;  /* 0x000c9800013b7983 */ /* 0x000ee80000300800 */
[----:B------:R-:W-:Y:S04]  /*201f0*/  STL [R1+0xc8c], R11 ;  /* 0x000c8c0b01007387 */ /* 0x000fe80000100800 */
[----:B------:R-:W3:Y:S01]  /*20200*/  LDL.LU R57, [R1+0xc74] ;  /* 0x000c740001397983 */ /* 0x000ee20000300800 */
[----:B----4-:R-:W-:-:S05]  /*20210*/  IMAD.X R4, R4, 0x1, R0, P4 ;  /* 0x0000000104047824 */ /* 0x010fca00020e0600 */
        /* <DEDUP_REMOVED lines=22> */
[----:B------:R-:W4:Y:S04]  /*20380*/  LDL.LU R15, [R1+0xc1c] ;  /* 0x000c1c00010f7983 */ /* 0x000f280000300800 */
[----:B------:R-:W4:Y:S01]  /*20390*/  LDL.LU R13, [R1+0xc38] ;  /* 0x000c3800010d7983 */ /* 0x000f220000300800 */
[----:B--2---:R-:W-:-:S05]  /*203a0*/  IADD3 R9, P4, PT, R9, R2, RZ ;  /* 0x0000000209097210 */ /* 0x004fca0007f9e0ff */
[----:B------:R1:W-:Y:S04]  /*203b0*/  STL [R1+0xc84], R9 ;  /* 0x000c840901007387 */ /* 0x0003e80000100800 */
[----:B------:R-:W2:Y:S04]  /*203c0*/  LDL.LU R11, [R1+0xc30] ;  /* 0x000c3000010b7983 */ /* 0x000ea80000300800 */
[----:B-1----:R-:W2:Y:S01]  /*203d0*/  LDL.LU R9, [R1+0xc14] ;  /* 0x000c140001097983 */ /* 0x002ea20000300800 */
[----:B---3--:R-:W-:-:S05]  /*203e0*/  IMAD.X R7, R7, 0x1, R0, P5 ;  /* 0x0000000107077824 */ /* 0x008fca00028e0600 */
[----:B------:R1:W-:Y:S04]  /*203f0*/  STL [R1+0xca0], R7 ;  /* 0x000ca00701007387 */ /* 0x0003e80000100800 */
[----:B-1----:R-:W3:Y:S01]  /*20400*/  LDL.LU R7, [R1+0xc28] ;  /* 0x000c280001077983 */ /* 0x002ee20000300800 */
[----:B------:R-:W-:Y:S01]  /*20410*/  IADD3 R61, P5, PT, R61, R2, RZ ;  /* 0x000000023d3d7210 */ /* 0x000fe20007fbe0ff */
[----:B------:R-:W-:-:S04]  /*20420*/  IMAD.X R59, R59, 0x1, R0, P6 ;  /* 0x000000013b3b7824 */ /* 0x000fc800030e0600 */
[----:B------:R1:W-:Y:S01]  /*20430*/  STL [R1+0xc7c], R61 ;  /* 0x000c7c3d01007387 */ /* 0x0003e20000100800 */
[----:B------:R-:W-:-:S03]  /*20440*/  IADD3 R57, P6, PT, R57, R2, RZ ;  /* 0x0000000239397210 */ /* 0x000fc60007fde0ff */
[----:B------:R0:W-:Y:S04]  /*20450*/  STL [R1+0xc98], R59 ;  /* 0x000c983b01007387 */ /* 0x0001e80000100800 */
[----:B------:R0:W-:Y:S01]  /*20460*/  STL [R1+0xc74], R57 ;  /* 0x000c743901007387 */ /* 0x0001e20000100800 */
[----:B----4-:R-:W-:Y:S01]  /*20470*/  IMAD.X R55, R55, 0x1, R0, P0 ;  /* 0x0000000137377824 */ /* 0x010fe200000e0600 */
[----:B------:R-:W-:-:S04]  /*20480*/  IADD3 R53, P0, PT, R53, R2, RZ ;  /* 0x0000000235357210 */ /* 0x000fc80007f1e0ff */
[----:B------:R4:W-:Y:S01]  /*20490*/  STL [R1+0xc90], R55 ;  /* 0x000c903701007387 */ /* 0x0009e20000100800 */
[----:B------:R-:W-:-:S03]  /*204a0*/  IMAD.X R51, R51, 0x1, R0, P3 ;  /* 0x0000000133337824 */ /* 0x000fc600018e0600 */
[----:B------:R0:W-:Y:S01]  /*204b0*/  STL [R1+0xc6c], R53 ;  /* 0x000c6c3501007387 */ /* 0x0001e20000100800 */
[----:B------:R-:W-:-:S03]  /*204c0*/  IADD3 R49, P3, PT, R49, R2, RZ ;  /* 0x0000000231317210 */ /* 0x000fc60007f7e0ff */
        /* <DEDUP_REMOVED lines=17> */
[----:B------:R-:W-:-:S03]  /*205e0*/  IADD3.X R31, PT, PT, R31, R0, RZ, P3, !PT ;  /* 0x000000001f1f7210 */ /* 0x000fc60001ffe4ff */
        /* <DEDUP_REMOVED lines=9> */
[-C--:B------:R-:W-:Y:S01]  /*20680*/  IADD3 R21, P5, PT, R21, R2.reuse, RZ ;  /* 0x0000000215157210 */ /* 0x080fe20007fbe0ff */
[--C-:B------:R-:W-:Y:S01]  /*20690*/  IMAD.X R19, R19, 0x1, R0.reuse, P6 ;  /* 0x0000000113137824 */ /* 0x100fe200030e0600 */
[----:B------:R-:W-:Y:S01]  /*206a0*/  IADD3 R4, P6, PT, R4, R2, RZ ;  /* 0x0000000204047210 */ /* 0x000fe20007fde0ff */
[----:B------:R0:W-:Y:S01]  /*206b0*/  STL [R1+0xc50], R23 ;  /* 0x000c501701007387 */ /* 0x0001e20000100800 */
[----:B------:R-:W-:-:S03]  /*206c0*/  IMAD.X R17, R17, 0x1, R0, P0 ;  /* 0x0000000111117824 */ /* 0x000fc600000e0600 */
[----:B------:R-:W-:Y:S01]  /*206d0*/  STL [R1+0xc24], R4 ;  /* 0x000c240401007387 */ /* 0x000fe20000100800 */
[----:B------:R-:W-:-:S03]  /*206e0*/  IADD3 R15, P0, PT, R15, R2, RZ ;  /* 0x000000020f0f7210 */ /* 0x000fc60007f1e0ff */
[----:B------:R0:W-:Y:S01]  /*206f0*/  STL [R1+0xc2c], R21 ;  /* 0x000c2c1501007387 */ /* 0x0001e20000100800 */
[----:B------:R-:W-:-:S03]  /*20700*/  IMAD.X R13, R13, 0x1, R0, P3 ;  /* 0x000000010d0d7824 */ /* 0x000fc600018e0600 */
[----:B------:R0:W-:Y:S04]  /*20710*/  STL [R1+0xc48], R19 ;  /* 0x000c481301007387 */ /* 0x0001e80000100800 */
[----:B------:R0:W-:Y:S04]  /*20720*/  STL [R1+0xc40], R17 ;  /* 0x000c401101007387 */ /* 0x0001e80000100800 */
[----:B------:R0:W-:Y:S04]  /*20730*/  STL [R1+0xc1c], R15 ;  /* 0x000c1c0f01007387 */ /* 0x0001e80000100800 */
[----:B------:R0:W-:Y:S04]  /*20740*/  STL [R1+0xc38], R13 ;  /* 0x000c380d01007387 */ /* 0x0001e80000100800 */
[----:B------:R-:W4:Y:S01]  /*20750*/  LDL.LU R73, [R1+0xc0c] ;  /* 0x000c0c0001497983 */ /* 0x000f220000300800 */
[----:B--2---:R-:W-:Y:S01]  /*20760*/  IMAD.X R11, R11, 0x1, R0, P4 ;  /* 0x000000010b0b7824 */ /* 0x004fe200020e0600 */
[----:B------:R-:W-:-:S04]  /*20770*/  IADD3 R9, P4, PT, R9, R2, RZ ;  /* 0x0000000209097210 */ /* 0x000fc80007f9e0ff */
[----:B------:R2:W-:Y:S04]  /*20780*/  STL [R1+0xc30], R11 ;  /* 0x000c300b01007387 */ /* 0x0005e80000100800 */
[----:B------:R-:W4:Y:S04]  /*20790*/  LDL.LU R71, [R1+0xc20] ;  /* 0x000c200001477983 */ /* 0x000f280000300800 */
[----:B------:R0:W-:Y:S04]  /*207a0*/  STL [R1+0xc14], R9 ;  /* 0x000c140901007387 */ /* 0x0001e80000100800 */
[----:B------:R-:W4:Y:S01]  /*207b0*/  LDL.LU R69, [R1+0xc04] ;  /* 0x000c040001457983 */ /* 0x000f220000300800 */
[----:B---3--:R-:W-:-:S05]  /*207c0*/  IMAD.X R7, R7, 0x1, R0, P5 ;  /* 0x0000000107077824 */ /* 0x008fca00028e0600 */
[----:B------:R3:W-:Y:S04]  /*207d0*/  STL [R1+0xc28], R7 ;  /* 0x000c280701007387 */ /* 0x0007e80000100800 */
[----:B-1----:R-:W4:Y:S04]  /*207e0*/  LDL.LU R61, [R1+0xc18] ;  /* 0x000c1800013d7983 */ /* 0x002f280000300800 */
[----:B0-----:R-:W4:Y:S04]  /*207f0*/  LDL.LU R59, [R1+0xbfc] ;  /* 0x000bfc00013b7983 */ /* 0x001f280000300800 */
[----:B------:R-:W4:Y:S04]  /*20800*/  LDL.LU R57, [R1+0xc10] ;  /* 0x000c100001397983 */ /* 0x000f280000300800 */
[----:B----4-:R-:W4:Y:S04]  /*20810*/  LDL.LU R55, [R1+0xbf4] ;  /* 0x000bf40001377983 */ /* 0x010f280000300800 */
        /* <DEDUP_REMOVED lines=21> */
[----:B--2---:R-:W2:Y:S04]  /*20970*/  LDL.LU R11, [R1+0xbb0] ;  /* 0x000bb000010b7983 */ /* 0x004ea80000300800 */
[----:B------:R-:W2:Y:S04]  /*20980*/  LDL.LU R9, [R1+0xba8] ;  /* 0x000ba80001097983 */ /* 0x000ea80000300800 */
[----:B---3--:R-:W3:Y:S01]  /*20990*/  LDL.LU R7, [R1+0xba0] ;  /* 0x000ba00001077983 */ /* 0x008ee20000300800 */
[----:B------:R-:W-:Y:S01]  /*209a0*/  USHF.L.U32 UR15, UR60, 0x1f, URZ ;  /* 0x0000001f3c0f7899 */ /* 0x000fe200080006ff */
[----:B------:R-:W-:-:S05]  /*209b0*/  IADD3 R73, P5, PT, R73, R2, RZ ;  /* 0x0000000249497210 */ /* 0x000fca0007fbe0ff */
[----:B------:R-:W-:Y:S01]  /*209c0*/  IMAD.U32 R4, RZ, RZ, UR15 ;  /* 0x0000000fff047e24 */ /* 0x000fe2000f8e00ff */
[----:B------:R0:W-:Y:S03]  /*209d0*/  STL [R1+0xc0c], R73 ;  /* 0x000c0c4901007387 */ /* 0x0001e60000100800 */
[----:B------:R-:W1:Y:S01]  /*209e0*/  SYNCS.PHASECHK.TRANS64.TRYWAIT P3, [UR8], R4 ;  /* 0x00000004ff0075a7 */ /* 0x000e620008061108 */
[----:B------:R-:W-:Y:S01]  /*209f0*/  IMAD.X R71, R71, 0x1, R0, P6 ;  /* 0x0000000147477824 */ /* 0x000fe200030e0600 */
[----:B------:R-:W-:-:S04]  /*20a00*/  IADD3 R69, P6, PT, R69, R2, RZ ;  /* 0x0000000245457210 */ /* 0x000fc80007fde0ff */
[----:B------:R0:W-:Y:S04]  /*20a10*/  STL [R1+0xc20], R71 ;  /* 0x000c204701007387 */ /* 0x0001e80000100800 */
[----:B------:R0:W-:Y:S01]  /*20a20*/  STL [R1+0xc04], R69 ;  /* 0x000c044501007387 */ /* 0x0001e20000100800 */
[----:B------:R-:W-:Y:S01]  /*20a30*/  IMAD.X R61, R61, 0x1, R0, P0 ;  /* 0x000000013d3d7824 */ /* 0x000fe200000e0600 */
[----:B------:R-:W-:-:S04]  /*20a40*/  IADD3 R59, P0, PT, R59, R2, RZ ;  /* 0x000000023b3b7210 */ /* 0x000fc80007f1e0ff */
[----:B------:R0:W-:Y:S01]  /*20a50*/  STL [R1+0xc18], R61 ;  /* 0x000c183d01007387 */ /* 0x0001e20000100800 */
[----:B------:R-:W-:-:S03]  /*20a60*/  IMAD.X R57, R57, 0x1, R0, P4 ;  /* 0x0000000139397824 */ /* 0x000fc600020e0600 */
[----:B------:R0:W-:Y:S01]  /*20a70*/  STL [R1+0xbfc], R59 ;  /* 0x000bfc3b01007387 */ /* 0x0001e20000100800 */
[----:B----4-:R-:W-:-:S03]  /*20a80*/  IADD3 R55, P4, PT, R55, R2, RZ ;  /* 0x0000000237377210 */ /* 0x010fc60007f9e0ff */
        /* <DEDUP_REMOVED lines=20> */
[----:B------:R-:W-:Y:S02]  /*20bd0*/  IMAD.X R33, R33, 0x1, R0, P6 ;  /* 0x0000000121217824 */ /* 0x000fe400030e0600 */
        /* <DEDUP_REMOVED lines=18> */
[----:B------:R0:W-:Y:S01]  /*20d00*/  STL [R1+0xbc8], R21 ;  /* 0x000bc81501007387 */ /* 0x0001e20000100800 */
[----:B--2---:R-:W-:-:S03]  /*20d10*/  IMAD.X R11, R11, 0x1, R0, P4 ;  /* 0x000000010b0b7824 */ /* 0x004fc600020e0600 */
[----:B------:R0:W-:Y:S01]  /*20d20*/  STL [R1+0xbac], R19 ;  /* 0x000bac1301007387 */ /* 0x0001e20000100800 */
[----:B------:R-:W-:-:S03]  /*20d30*/  IMAD.X R9, R9, 0x1, R0, P5 ;  /* 0x0000000109097824 */ /* 0x000fc600028e0600 */
[----:B------:R0:W-:Y:S01]  /*20d40*/  STL [R1+0xbc0], R17 ;  /* 0x000bc01101007387 */ /* 0x0001e20000100800 */
[----:B---3--:R-:W-:-:S03]  /*20d50*/  IMAD.X R7, R7, 0x1, R0, P6 ;  /* 0x0000000107077824 */ /* 0x008fc600030e0600 */
[----:B------:R0:W-:Y:S04]  /*20d60*/  STL [R1+0xba4], R15 ;  /* 0x000ba40f01007387 */ /* 0x0001e80000100800 */
[----:B------:R0:W-:Y:S04]  /*20d70*/  STL [R1+0xbb8], R13 ;  /* 0x000bb80d01007387 */ /* 0x0001e80000100800 */
[----:B------:R0:W-:Y:S04]  /*20d80*/  STL [R1+0xba0], R7 ;  /* 0x000ba00701007387 */ /* 0x0001e80000100800 */
[----:B------:R0:W-:Y:S04]  /*20d90*/  STL [R1+0xbb0], R11 ;  /* 0x000bb00b01007387 */ /* 0x0001e80000100800 */
[----:B------:R0:W-:Y:S01]  /*20da0*/  STL [R1+0xba8], R9 ;  /* 0x000ba80901007387 */ /* 0x0001e20000100800 */
[----:B-1----:R-:W-:Y:S05]  /*20db0*/  @!P3 BRA `(.L_x_8) ;  /* 0x000001c80034b947 */ /* 0x002fea0003800000 */
.L_x_16:
        /* <DEDUP_REMOVED lines=67> */
[----:B------:R1:W-:Y:S04]  /*211f0*/  STL [R1+0x1e34], R80 ;  /* 0x001e345001007387 */ /* 0x0003e80000100800 */
        /* <DEDUP_REMOVED lines=34> */
[----:B-----5:R-:W-:Y:S04]  /*21420*/  STL [R1+0x1c9c], R5 ;  /* 0x001c9c0501007387 */ /* 0x020fe80000100800 */
        /* <DEDUP_REMOVED lines=51> */
[----:B0-----:R-:W2:Y:S01]  /*21760*/  LDL.LU R15, [R1+0x9cc] ;  /* 0x0009cc00010f7983 */ /* 0x001ea20000300800 */
[----:B-1----:R-:W-:-:S03]  /*21770*/  PRMT R80, RZ, 0x7610, R80 ;  /* 0x00007610ff507816 */ /* 0x002fc60000000050 */
        /* <DEDUP_REMOVED lines=47> */
[----:B------:R-:W-:Y:S04]  /*21a70*/  STL.64 [R1+0x15d8], R2 ;  /* 0x0015d80201007387 */ /* 0x000fe80000100a00 */
[----:B------:R-:W-:Y:S04]  /*21a80*/  STL [R1+0x1184], R0 ;  /* 0x0011840001007387 */ /* 0x000fe80000100800 */
[----:B------:R-:W-:Y:S04]  /*21a90*/  STL [R1+0x1414], R0 ;  /* 0x0014140001007387 */ /* 0x000fe80000100800 */
[----:B------:R0:W-:Y:S04]  /*21aa0*/  STL.S16 [R1+0x9c8], R80 ;  /* 0x0009c85001007387 */ /* 0x0001e80000100600 */
[----:B0-----:R-:W3:Y:S01]  /*21ab0*/  LDL.LU R80, [R1+0x1e34] ;  /* 0x001e340001507983 */ /* 0x001ee20000300800 */
[----:B--2---:R-:W-:-:S02]  /*21ac0*/  IADD3 R15, PT, PT, R15, 0x1, RZ ;  /* 0x000000010f0f7810 */ /* 0x004fc40007ffe0ff */
[----:B---3--:R-:W-:-:S05]  /*21ad0*/  PRMT R80, RZ, 0x7610, R80 ;  /* 0x00007610ff507816 */ /* 0x008fca0000000050 */
[----:B------:R0:W-:Y:S04]  /*21ae0*/  STL.S16 [R1+0x9c4], R80 ;  /* 0x0009c45001007387 */ /* 0x0001e80000100600 */
[----:B0-----:R-:W2:Y:S04]  /*21af0*/  LDL.LU R80, [R1+0x1e30] ;  /* 0x001e300001507983 */ /* 0x001ea80000300800 */
[----:B------:R-:W-:Y:S01]  /*21b00*/  STL [R1+0x9cc], R15 ;  /* 0x0009cc0f01007387 */ /* 0x000fe20000100800 */
[----:B--2---:R-:W-:-:S05]  /*21b10*/  PRMT R80, RZ, 0x7610, R80 ;  /* 0x00007610ff507816 */ /* 0x004fca0000000050 */
[----:B------:R0:W-:Y:S04]  /*21b20*/  STL.S16 [R1+0x9c0], R80 ;  /* 0x0009c05001007387 */ /* 0x0001e80000100600 */
[----:B0-----:R-:W2:Y:S02]  /*21b30*/  LDL.LU R80, [R1+0x1e2c] ;  /* 0x001e2c0001507983 */ /* 0x001ea40000300800 */
        /* <DEDUP_REMOVED lines=125> */
[----:B0-----:R-:W2:Y:S01]  /*22310*/  LDL.LU R80, [R1+0x1d84] ;  /* 0x001d840001507983 */ /* 0x001ea20000300800 */
[----:B------:R-:W-:-:S05]  /*22320*/  PRMT R67, RZ, 0x7610, R67 ;  /* 0x00007610ff437816 */ /* 0x000fca0000000043 */
        /* <DEDUP_REMOVED lines=43> */
[----:B------:R-:W-:Y:S02]  /*225e0*/  PRMT R0, RZ, 0x7610, R0 ;  /* 0x00007610ff007816 */ /* 0x000fe40000000000 */
[----:B------:R-:W-:-:S03]  /*225f0*/  PRMT R66, RZ, 0x7610, R66 ;  /* 0x00007610ff427816 */ /* 0x000fc60000000042 */
[----:B------:R-:W-:Y:S04]  /*22600*/  STL [R1+0x19d0], R0 ;  /* 0x0019d00001007387 */ /* 0x000fe80000100800 */
        /* <DEDUP_REMOVED lines=26> */
[----:B------:R-:W-:Y:S02]  /*227b0*/  PRMT R77, RZ, 0x7610, R77 ;  /* 0x00007610ff4d7816 */ /* 0x000fe4000000004d */
[----:B------:R-:W-:Y:S02]  /*227c0*/  PRMT R75, RZ, 0x7610, R75 ;  /* 0x00007610ff4b7816 */ /* 0x000fe4000000004b */
[----:B------:R-:W-:-:S02]  /*227d0*/  PRMT R73, RZ, 0x7610, R73 ;  /* 0x00007610ff497816 */ /* 0x000fc40000000049 */
[----:B------:R-:W-:Y:S02]  /*227e0*/  PRMT R71, RZ, 0x7610, R71 ;  /* 0x00007610ff477816 */ /* 0x000fe40000000047 */
[----:B------:R-:W-:Y:S02]  /*227f0*/  PRMT R69, RZ, 0x7610, R69 ;  /* 0x00007610ff457816 */ /* 0x000fe40000000045 */
        /* <DEDUP_REMOVED lines=33> */
[----:B--2---:R-:W-:-:S05]  /*22a10*/  PRMT R80, RZ, 0x7610, R80 ;  /* 0x00007610ff507816 */ /* 0x004fca0000000050 */
[----:B------:R0:W-:Y:S04]  /*22a20*/  STL.S16 [R1+0x8d0], R80 ;  /* 0x0008d05001007387 */ /* 0x0001e80000100600 */
[----:B0-----:R-:W2:Y:S04]  /*22a30*/  LDL.LU R80, [R1+0x1d28] ;  /* 0x001d280001507983 */ /* 0x001ea80000300800 */
[----:B------:R0:W-:Y:S04]  /*22a40*/  STL.S16 [R1+0x8cc], R79 ;  /* 0x0008cc4f01007387 */ /* 0x0001e80000100600 */
[----:B0-----:R-:W3:Y:S04]  /*22a50*/  LDL.LU R79, [R1+0x1d24] ;  /* 0x001d2400014f7983 */ /* 0x001ee80000300800 */
[----:B------:R0:W-:Y:S04]  /*22a60*/  STL.S16 [R1+0x8c8], R77 ;  /* 0x0008c84d01007387 */ /* 0x0001e80000100600 */
[----:B0-----:R-:W4:Y:S04]  /*22a70*/  LDL.LU R77, [R1+0x1d20] ;  /* 0x001d2000014d7983 */ /* 0x001f280000300800 */
[----:B------:R0:W-:Y:S04]  /*22a80*/  STL.S16 [R1+0x8c4], R75 ;  /* 0x0008c44b01007387 */ /* 0x0001e80000100600 */
[----:B0-----:R-:W2:Y:S04]  /*22a90*/  LDL.LU R75, [R1+0x1d1c] ;  /* 0x001d1c00014b7983 */ /* 0x001ea80000300800 */
        /* <DEDUP_REMOVED lines=58> */
[----:B------:R0:W-:Y:S01]  /*22e40*/  STL.S16 [R1+0x86c], R17 ;  /* 0x00086c1101007387 */ /* 0x0001e20000100600 */
[----:B------:R-:W-:-:S03]  /*22e50*/  PRMT R30, RZ, 0x7610, R30 ;  /* 0x00007610ff1e7816 */ /* 0x000fc6000000001e */
        /* <DEDUP_REMOVED lines=75> */
[----:B0-----:R-:W3:Y:S04]  /*23310*/  LDL.LU R52, [R1+0x1c40] ;  /* 0x001c400001347983 */ /* 0x001ee80000300800 */
[----:B------:R0:W-:Y:S01]  /*23320*/  STL.S16 [R1+0x81c], R58 ;  /* 0x00081c3a01007387 */ /* 0x0001e20000100600 */
[----:B------:R-:W-:-:S03]  /*23330*/  PRMT R14, RZ, 0x7610, R14 ;  /* 0x00007610ff0e7816 */ /* 0x000fc6000000000e */
[----:B0-----:R-:W4:Y:S04]  /*23340*/  LDL.LU R58, [R1+0x1c3c] ;  /* 0x001c3c00013a7983 */ /* 0x001f280000300800 */
        /* <DEDUP_REMOVED lines=61> */
[----:B--2---:R-:W-:-:S03]  /*23720*/  PRMT R80, RZ, 0x7610, R80 ;  /* 0x00007610ff507816 */ /* 0x004fc60000000050 */
[----:B0-----:R-:W2:Y:S04]  /*23730*/  LDL.LU R91, [R1+0x1be8] ;  /* 0x001be800015b7983 */ /* 0x001ea80000300800 */
[----:B------:R0:W-:Y:S01]  /*23740*/  STL.S16 [R1+0x7c4], R92 ;  /* 0x0007c45c01007387 */ /* 0x0001e20000100600 */
[----:B---3--:R-:W-:-:S03]  /*23750*/  PRMT R79, RZ, 0x7610, R79 ;  /* 0x00007610ff4f7816 */ /* 0x008fc6000000004f */
[----:B0-----:R-:W3:Y:S04]  /*23760*/  LDL.LU R92, [R1+0x1be4] ;  /* 0x001be400015c7983 */ /* 0x001ee80000300800 */
[----:B------:R0:W-:Y:S01]  /*23770*/  STL.S16 [R1+0x7c0], R93 ;  /* 0x0007c05d01007387 */ /* 0x0001e20000100600 */
[----:B----4-:R-:W-:Y:S02]  /*23780*/  PRMT R77, RZ, 0x7610, R77 ;  /* 0x00007610ff4d7816 */ /* 0x010fe4000000004d */
[----:B------:R-:W-:Y:S01]  /*23790*/  PRMT R75, RZ, 0x7610, R75 ;  /* 0x00007610ff4b7816 */ /* 0x000fe2000000004b */
[----:B0-----:R-:W3:Y:S04]  /*237a0*/  LDL.LU R93, [R1+0x1be0] ;  /* 0x001be000015d7983 */ /* 0x001ee80000300800 */
[----:B------:R0:W-:Y:S01]  /*237b0*/  STL.S16 [R1+0x7bc], R62 ;  /* 0x0007bc3e01007387 */ /* 0x0001e20000100600 */
[----:B------:R-:W-:-:S02]  /*237c0*/  PRMT R73, RZ, 0x7610, R73 ;  /* 0x00007610ff497816 */ /* 0x000fc40000000049 */
[----:B------:R-:W-:Y:S01]  /*237d0*/  PRMT R71, RZ, 0x7610, R71 ;  /* 0x00007610ff477816 */ /* 0x000fe20000000047 */
[----:B0-----:R-:W4:Y:S04]  /*237e0*/  LDL.LU R62, [R1+0x1bdc] ;  /* 0x001bdc00013e7983 */ /* 0x001f280000300800 */
[----:B------:R0:W-:Y:S01]  /*237f0*/  STL.S16 [R1+0x7b8], R64 ;  /* 0x0007b84001007387 */ /* 0x0001e20000100600 */
[----:B------:R-:W-:Y:S02]  /*23800*/  PRMT R69, RZ, 0x7610, R69 ;  /* 0x00007610ff457816 */ /* 0x000fe40000000045 */
[----:B------:R-:W-:Y:S01]  /*23810*/  PRMT R67, RZ, 0x7610, R67 ;  /* 0x00007610ff437816 */ /* 0x000fe20000000043 */
[----:B0-----:R-:W2:Y:S04]  /*23820*/  LDL.LU R64, [R1+0x1bd8] ;  /* 0x001bd80001407983 */ /* 0x001ea80000300800 */
[----:B------:R0:W-:Y:S01]  /*23830*/  STL.S16 [R1+0x7b4], R63 ;  /* 0x0007b43f01007387 */ /* 0x0001e20000100600 */
[----:B------:R-:W-:-:S02]  /*23840*/  PRMT R66, RZ, 0x7610, R66 ;  /* 0x00007610ff427816 */ /* 0x000fc40000000042 */
[----:B------:R-:W-:Y:S01]  /*23850*/  PRMT R61, RZ, 0x7610, R61 ;  /* 0x00007610ff3d7816 */ /* 0x000fe2000000003d */
[----:B0-----:R-:W2:Y:S04]  /*23860*/  LDL.LU R63, [R1+0x1bd4] ;  /* 0x001bd400013f7983 */ /* 0x001ea80000300800 */
[----:B------:R0:W-:Y:S01]  /*23870*/  STL.S16 [R1+0x7b0], R65 ;  /* 0x0007b04101007387 */ /* 0x0001e20000100600 */
[----:B------:R-:W-:Y:S02]  /*23880*/  PRMT R59, RZ, 0x7610, R59 ;  /* 0x00007610ff3b7816 */ /* 0x000fe4000000003b */
[----:B------:R-:W-:Y:S01]  /*23890*/  PRMT R57, RZ, 0x7610, R57 ;  /* 0x00007610ff397816 */ /* 0x000fe20000000039 */
[----:B0-----:R-:W2:Y:S04]  /*238a0*/  LDL.LU R65, [R1+0x1bd0] ;  /* 0x001bd00001417983 */ /* 0x001ea80000300800 */
[----:B------:R0:W-:Y:S04]  /*238b0*/  STL.S16 [R1+0x7ac], R80 ;  /* 0x0007ac5001007387 */ /* 0x0001e80000100600 */
[----:B------:R-:W-:Y:S04]  /*238c0*/  STL.S16 [R1+0x7a8], R79 ;  /* 0x0007a84f01007387 */ /* 0x000fe80000100600 */
[----:B------:R-:W-:Y:S01]  /*238d0*/  STL.S16 [R1+0x7a4], R77 ;  /* 0x0007a44d01007387 */ /* 0x000fe20000100600 */
[----:B------:R-:W-:Y:S01]  /*238e0*/  PRMT R55, RZ, 0x7610, R55 ;  /* 0x00007610ff377816 */ /* 0x000fe20000000037 */
[----:B0-----:R-:W0:Y:S02]  /*238f0*/  LDC R80, c[0x0][0x3a0] ;  /* 0x0000e800ff507b82 */ /* 0x001e240000000800 */
[----:B------:R-:W-:Y:S04]  /*23900*/  STL.S16 [R1+0x798], R75 ;  /* 0x0007984b01007387 */ /* 0x000fe80000100600 */
[----:B------:R-:W-:Y:S01]  /*23910*/  STL.S16 [R1+0x794], R73 ;  /* 0x0007944901007387 */ /* 0x000fe20000100600 */
[----:B------:R-:W-:-:S03]  /*23920*/  PRMT R53, RZ, 0x7610, R53 ;  /* 0x00007610ff357816 */ /* 0x000fc60000000035 */
[----:B------:R-:W-:Y:S01]  /*23930*/  STL.S16 [R1+0x790], R71 ;  /* 0x0007904701007387 */ /* 0x000fe20000100600 */
[----:B------:R-:W-:-:S03]  /*23940*/  PRMT R51, RZ, 0x7610, R51 ;  /* 0x00007610ff337816 */ /* 0x000fc60000000033 */
[----:B------:R-:W-:Y:S01]  /*23950*/  STL.S16 [R1+0x78c], R69 ;  /* 0x00078c4501007387 */ /* 0x000fe20000100600 */
[----:B------:R-:W-:-:S03]  /*23960*/  PRMT R2, RZ, 0x7610, R2 ;  /* 0x00007610ff027816 */ /* 0x000fc60000000002 */
[----:B------:R-:W-:Y:S04]  /*23970*/  STL.S16 [R1+0x788], R67 ;  /* 0x0007884301007387 */ /* 0x000fe80000100600 */
[----:B------:R-:W-:Y:S04]  /*23980*/  STL.S16 [R1+0x784], R66 ;  /* 0x0007844201007387 */ /* 0x000fe80000100600 */
[----:B------:R-:W-:Y:S04]  /*23990*/  STL.S16 [R1+0x780], R61 ;  /* 0x0007803d01007387 */ /* 0x000fe80000100600 */
[----:B------:R-:W-:Y:S01]  /*239a0*/  STL.S16 [R1+0x77c], R59 ;  /* 0x00077c3b01007387 */ /* 0x000fe20000100600 */
[----:B------:R-:W-:-:S03]  /*239b0*/  PRMT R49, RZ, 0x7610, R49 ;  /* 0x00007610ff317816 */ /* 0x000fc60000000031 */
[----:B------:R-:W-:Y:S01]  /*239c0*/  STL.S16 [R1+0x778], R57 ;  /* 0x0007783901007387 */ /* 0x000fe20000100600 */
[----:B------:R-:W-:-:S03]  /*239d0*/  PRMT R7, RZ, 0x7610, R7 ;  /* 0x00007610ff077816 */ /* 0x000fc60000000007 */
[----:B------:R-:W-:Y:S04]  /*239e0*/  STL.S16 [R1+0x774], R55 ;  /* 0x0007743701007387 */ /* 0x000fe80000100600 */
[----:B------:R-:W-:Y:S04]  /*239f0*/  STL.S16 [R1+0x768], R53 ;  /* 0x0007683501007387 */ /* 0x000fe80000100600 */
[----:B------:R-:W-:Y:S04]  /*23a00*/  STL.S16 [R1+0x764], R51 ;  /* 0x0007643301007387 */ /* 0x000fe80000100600 */
[----:B------:R1:W-:Y:S04]  /*23a10*/  STL.S16 [R1+0x760], R2 ;  /* 0x0007600201007387 */ /* 0x0003e80000100600 */
[----:B-1----:R-:W2:Y:S04]  /*23a20*/  LDL.LU R2, [R1+0x1118] ;  /* 0x0011180001027983 */ /* 0x002ea80000300800 */
[----:B------:R-:W-:Y:S04]  /*23a30*/  STL.S16 [R1+0x75c], R49 ;  /* 0x00075c3101007387 */ /* 0x000fe80000100600 */
[----:B------:R1:W-:Y:S04]  /*23a40*/  STL.S16 [R1+0x758], R7 ;  /* 0x0007580701007387 */ /* 0x0003e80000100600 */
[----:B-1----:R-:W3:Y:S01]  /*23a50*/  LDL.LU R7, [R1+0x111c] ;  /* 0x00111c0001077983 */ /* 0x002ee20000300800 */
[----:B------:R-:W-:-:S02]  /*23a60*/  PRMT R47, RZ, 0x7610, R47 ;  /* 0x00007610ff2f7816 */ /* 0x000fc4000000002f */
[----:B------:R-:W-:-:S03]  /*23a70*/  PRMT R0, RZ, 0x7610, R0 ;  /* 0x00007610ff007816 */ /* 0x000fc60000000000 */
[----:B------:R-:W-:Y:S04]  /*23a80*/  STL.S16 [R1+0x754], R47 ;  /* 0x0007542f01007387 */ /* 0x000fe80000100600 */
[----:B------:R1:W-:Y:S04]  /*23a90*/  STL.S16 [R1+0x750], R0 ;  /* 0x0007500001007387 */ /* 0x0003e80000100600 */
[----:B-1----:R-:W4:Y:S01]  /*23aa0*/  LDL.LU R0, [R1+0x1120] ;  /* 0x0011200001007983 */ /* 0x002f220000300800 */
[----:B------:R-:W-:Y:S02]  /*23ab0*/  PRMT R45, RZ, 0x7610, R45 ;  /* 0x00007610ff2d7816 */ /* 0x000fe4000000002d */
[----:B------:R-:W-:-:S02]  /*23ac0*/  PRMT R13, RZ, 0x7610, R13 ;  /* 0x00007610ff0d7816 */ /* 0x000fc4000000000d */
[----:B------:R-:W-:Y:S01]  /*23ad0*/  PRMT R43, RZ, 0x7610, R43 ;  /* 0x00007610ff2b7816 */ /* 0x000fe2000000002b */
[----:B------:R-:W-:Y:S01]  /*23ae0*/  STL.S16 [R1+0x74c], R45 ;  /* 0x00074c2d01007387 */ /* 0x000fe20000100600 */
[----:B------:R-:W-:Y:S02]  /*23af0*/  PRMT R9, RZ, 0x7610, R9 ;  /* 0x00007610ff097816 */ /* 0x000fe40000000009 */
[----:B------:R-:W-:Y:S01]  /*23b00*/  PRMT R41, RZ, 0x7610, R41 ;  /* 0x00007610ff297816 */ /* 0x000fe20000000029 */
[----:B------:R1:W-:Y:S01]  /*23b10*/  STL.S16 [R1+0x738], R13 ;  /* 0x0007380d01007387 */ /* 0x0003e20000100600 */
[----:B------:R-:W-:Y:S02]  /*23b20*/  PRMT R39, RZ, 0x7610, R39 ;  /* 0x00007610ff277816 */ /* 0x000fe40000000027 */
[----:B------:R-:W-:Y:S02]  /*23b30*/  PRMT R37, RZ, 0x7610, R37 ;  /* 0x00007610ff257816 */ /* 0x000fe40000000025 */
[----:B------:R-:W-:Y:S01]  /*23b40*/  PRMT R35, RZ, 0x7610, R35 ;  /* 0x00007610ff237816 */ /* 0x000fe20000000023 */
[----:B-1----:R-:W4:Y:S01]  /*23b50*/  LDL.LU R13, [R1+0x1124] ;  /* 0x00112400010d7983 */ /* 0x002f220000300800 */
[----:B------:R-:W-:-:S03]  /*23b60*/  PRMT R33, RZ, 0x7610, R33 ;  /* 0x00007610ff217816 */ /* 0x000fc60000000021 */
[----:B------:R-:W-:Y:S01]  /*23b70*/  STL.S16 [R1+0x734], R43 ;  /* 0x0007342b01007387 */ /* 0x000fe20000100600 */
[----:B------:R-:W-:-:S03]  /*23b80*/  PRMT R31, RZ, 0x7610, R31 ;  /* 0x00007610ff1f7816 */ /* 0x000fc6000000001f */
[----:B------:R1:W-:Y:S01]  /*23b90*/  STL.S16 [R1+0x730], R9 ;  /* 0x0007300901007387 */ /* 0x0003e20000100600 */
[----:B------:R-:W-:Y:S02]  /*23ba0*/  PRMT R29, RZ, 0x7610, R29 ;  /* 0x00007610ff1d7816 */ /* 0x000fe4000000001d */
[----:B------:R-:W-:Y:S02]  /*23bb0*/  PRMT R27, RZ, 0x7610, R27 ;  /* 0x00007610ff1b7816 */ /* 0x000fe4000000001b */
[----:B------:R-:W-:Y:S01]  /*23bc0*/  PRMT R11, RZ, 0x7610, R11 ;  /* 0x00007610ff0b7816 */ /* 0x000fe2000000000b */
[----:B-1----:R-:W4:Y:S04]  /*23bd0*/  LDL.LU R9, [R1+0x1128] ;  /* 0x0011280001097983 */ /* 0x002f280000300800 */
[----:B------:R-:W-:Y:S04]  /*23be0*/  STL.S16 [R1+0x72c], R41 ;  /* 0x00072c2901007387 */ /* 0x000fe80000100600 */
[----:B------:R-:W-:Y:S04]  /*23bf0*/  STL.S16 [R1+0x728], R39 ;  /* 0x0007282701007387 */ /* 0x000fe80000100600 */
[----:B------:R-:W-:Y:S04]  /*23c00*/  STL.S16 [R1+0x724], R37 ;  /* 0x0007242501007387 */ /* 0x000fe80000100600 */
[----:B------:R-:W-:Y:S04]  /*23c10*/  STL.S16 [R1+0x720], R35 ;  /* 0x0007202301007387 */ /* 0x000fe80000100600 */
[----:B------:R-:W-:Y:S04]  /*23c20*/  STL.S16 [R1+0x708], R33 ;  /* 0x0007082101007387 */ /* 0x000fe80000100600 */
[----:B------:R-:W-:Y:S04]  /*23c30*/  STL.S16 [R1+0x704], R31 ;  /* 0x0007041f01007387 */ /* 0x000fe80000100600 */
[----:B------:R-:W-:Y:S04]  /*23c40*/  STL.S16 [R1+0x700], R29 ;  /* 0x0007001d01007387 */ /* 0x000fe80000100600 */
[----:B------:R-:W-:Y:S01]  /*23c50*/  STL.S16 [R1+0x6fc], R27 ;  /* 0x0006fc1b01007387 */ /* 0x000fe20000100600 */
[----:B------:R-:W-:-:S03]  /*23c60*/  PRMT R25, RZ, 0x7610, R25 ;  /* 0x00007610ff197816 */ /* 0x000fc60000000019 */
[----:B------:R1:W-:Y:S01]  /*23c70*/  STL.S16 [R1+0x6f8], R11 ;  /* 0x0006f80b01007387 */ /* 0x0003e20000100600 */
[----:B------:R-:W-:Y:S02]  /*23c80*/  PRMT R23, RZ, 0x7610, R23 ;  /* 0x00007610ff177816 */ /* 0x000fe40000000017 */
[----:B------:R-:W-:Y:S02]  /*23c90*/  PRMT R21, RZ, 0x7610, R21 ;  /* 0x00007610ff157816 */ /* 0x000fe40000000015 */
[----:B------:R-:W-:Y:S01]  /*23ca0*/  PRMT R19, RZ, 0x7610, R19 ;  /* 0x00007610ff137816 */ /* 0x000fe20000000013 */
[----:B-1----:R-:W4:Y:S01]  /*23cb0*/  LDL.LU R11, [R1+0x112c] ;  /* 0x00112c00010b7983 */ /* 0x002f220000300800 */
[----:B------:R-:W-:Y:S02]  /*23cc0*/  PRMT R17, RZ, 0x7610, R17 ;  /* 0x00007610ff117816 */ /* 0x000fe40000000011 */
[----:B------:R-:W-:Y:S01]  /*23cd0*/  PRMT R3, RZ, 0x7610, R3 ;  /* 0x00007610ff037816 */ /* 0x000fe20000000003 */
[----:B------:R-:W-:Y:S04]  /*23ce0*/  STL.S16 [R1+0x6f4], R25 ;  /* 0x0006f41901007387 */ /* 0x000fe80000100600 */
[----:B------:R-:W-:Y:S04]  /*23cf0*/  STL.S16 [R1+0x6d8], R23 ;  /* 0x0006d81701007387 */ /* 0x000fe80000100600 */
[----:B------:R1:W-:Y:S04]  /*23d00*/  STL.S16 [R1+0x6d4], R21 ;  /* 0x0006d41501007387 */ /* 0x0003e80000100600 */
[----:B------:R-:W-:Y:S04]  /*23d10*/  STL.S16 [R1+0x6d0], R19 ;  /* 0x0006d01301007387 */ /* 0x000fe80000100600 */
[----:B-1----:R-:W4:Y:S04]  /*23d20*/  LDL.LU R21, [R1+0x1130] ;  /* 0x0011300001157983 */ /* 0x002f280000300800 */
[----:B------:R-:W-:Y:S04]  /*23d30*/  STL.S16 [R1+0x6cc], R17 ;  /* 0x0006cc1101007387 */ /* 0x000fe80000100600 */
[----:B------:R1:W-:Y:S01]  /*23d40*/  STL.S16 [R1+0x6c8], R3 ;  /* 0x0006c80301007387 */ /* 0x0003e20000100600 */
[----:B------:R-:W-:-:S03]  /*23d50*/  PRMT R4, RZ, 0x7610, R4 ;  /* 0x00007610ff047816 */ /* 0x000fc60000000004 */
[----:B-1----:R-:W4:Y:S04]  /*23d60*/  LDL.LU R3, [R1+0x1134] ;  /* 0x0011340001037983 */ /* 0x002f280000300800 */
[----:B------:R2:W-:Y:S01]  /*23d70*/  STL.S16 [R1+0x6c4], R4 ;  /* 0x0006c40401007387 */ /* 0x0005e20000100600 */
[----:B0-----:R-:W-:Y:S02]  /*23d80*/  IMAD R80, R15, -0x80, R80 ;  /* 0xffffff800f507824 */ /* 0x001fe400078e0250 */
[----:B------:R-:W-:Y:S02]  /*23d90*/  IMAD.MOV.U32 R17, RZ, RZ, R16 ;  /* 0x000000ffff117224 */ /* 0x000fe400078e0010 */
[----:B--2---:R-:W-:Y:S02]  /*23da0*/  IMAD.MOV.U32 R4, RZ, RZ, R2 ;  /* 0x000000ffff047224 */ /* 0x004fe400078e0002 */
[----:B------:R-:W2:Y:S04]  /*23db0*/  LDL.LU R2, [R1+0x1138] ;  /* 0x0011380001027983 */ /* 0x000ea80000300800 */
[----:B------:R-:W-:Y:S01]  /*23dc0*/  STL.64 [R1+0x15e0], R4 ;  /* 0x0015e00401007387 */ /* 0x000fe20000100a00 */
[----:B---3--:R-:W-:-:S04]  /*23dd0*/  LOP3.LUT R7, R7, R6, RZ, 0x3c, !PT ;  /* 0x0000000607077212 */ /* 0x008fc800078e3cff */
[----:B------:R-:W-:-:S04]  /*23de0*/  LOP3.LUT R6, R7, R6, RZ, 0x3c, !PT ;  /* 0x0000000607067212 */ /* 0x000fc800078e3cff */
[----:B------:R-:W-:-:S05]  /*23df0*/  LOP3.LUT R7, R7, R6, RZ, 0x3c, !PT ;  /* 0x0000000607077212 */ /* 0x000fca00078e3cff */
[----:B------:R0:W-:Y:S04]  /*23e00*/  STL.64 [R1+0x15e8], R6 ;  /* 0x0015e80601007387 */ /* 0x0001e80000100a00 */
[----:B------:R-:W3:Y:S01]  /*23e10*/  LDL.LU R15, [R1+0x113c] ;  /* 0x00113c00010f7983 */ /* 0x000ee20000300800 */
[----:B----4-:R-:W-:-:S03]  /*23e20*/  IMAD.MOV.U32 R16, RZ, RZ, R0 ;  /* 0x000000ffff107224 */ /* 0x010fc600078e0000 */
[----:B------:R-:W4:Y:S01]  /*23e30*/  LDL.LU R0, [R1+0x1140] ;  /* 0x0011400001007983 */ /* 0x000f220000300800 */
[----:B------:R-:W-:Y:S02]  /*23e40*/  IMAD.MOV.U32 R19, RZ, RZ, R18 ;  /* 0x000000ffff137224 */ /* 0x000fe400078e0012 */
[----:B------:R-:W-:Y:S01]  /*23e50*/  IMAD.MOV.U32 R29, RZ, RZ, R28 ;  /* 0x000000ffff1d7224 */ /* 0x000fe200078e001c */
[----:B------:R1:W-:Y:S01]  /*23e60*/  STL.64 [R1+0x1600], R16 ;  /* 0x0016001001007387 */ /* 0x0003e20000100a00 */
[----:B------:R-:W-:Y:S02]  /*23e70*/  IMAD.MOV.U32 R31, RZ, RZ, R30 ;  /* 0x000000ffff1f7224 */ /* 0x000fe400078e001e */
[----:B------:R-:W-:Y:S02]  /*23e80*/  IMAD.MOV.U32 R18, RZ, RZ, R13 ;  /* 0x000000ffff127224 */ /* 0x000fe400078e000d */
[----:B------:R-:W4:Y:S04]  /*23e90*/  LDL.LU R13, [R1+0x1144] ;  /* 0x00114400010d7983 */ /* 0x000f280000300800 */
[----:B------:R0:W-:Y:S01]  /*23ea0*/  STL.64 [R1+0x1608], R18 ;  /* 0x0016081201007387 */ /* 0x0001e20000100a00 */
[----:B------:R-:W-:-:S03]  /*23eb0*/  IMAD.MOV.U32 R28, RZ, RZ, R9 ;  /* 0x000000ffff1c7224 */ /* 0x000fc600078e0009 */
[----:B------:R-:W4:Y:S04]  /*23ec0*/  LDL.LU R9, [R1+0x1148] ;  /* 0x0011480001097983 */ /* 0x000f280000300800 */
[----:B0-----:R-:W4:Y:S04]  /*23ed0*/  LDL.LU R7, [R1+0x114c] ;  /* 0x00114c0001077983 */ /* 0x001f280000300800 */
[----:B------:R-:W4:Y:S04]  /*23ee0*/  LDL.LU R6, [R1+0xfb8] ;  /* 0x000fb80001067983 */ /* 0x000f280000300800 */
[----:B------:R-:W-:Y:S04]  /*23ef0*/  STL [R1+0x161c], R28 ;  /* 0x00161c1c01007387 */ /* 0x000fe80000100800 */
[----:B------:R-:W-:Y:S04]  /*23f00*/  STL [R1+0x1620], R28 ;  /* 0x0016201c01007387 */ /* 0x000fe80000100800 */
[----:B------:R-:W-:Y:S04]  /*23f10*/  STL [R1+0x1638], R28 ;  /* 0x0016381c01007387 */ /* 0x000fe80000100800 */
[----:B------:R-:W-:Y:S04]  /*23f20*/  STL [R1+0x1618], R29 ;  /* 0x0016181d01007387 */ /* 0x000fe80000100800 */
[----:B------:R-:W-:Y:S04]  /*23f30*/  STL [R1+0x1624], R29 ;  /* 0x0016241d01007387 */ /* 0x000fe80000100800 */
[----:B------:R-:W-:Y:S01]  /*23f40*/  STL [R1+0x1648], R29 ;  /* 0x0016481d01007387 */ /* 0x000fe20000100800 */
[----:B------:R-:W-:-:S02]  /*23f50*/  IMAD.MOV.U32 R39, RZ, RZ, R38 ;  /* 0x000000ffff277224 */ /* 0x000fc400078e0026 */
[----:B------:R-:W-:Y:S02]  /*23f60*/  IMAD.MOV.U32 R30, RZ, RZ, R11 ;  /* 0x000000ffff1e7224 */ /* 0x000fe400078e000b */
[----:B------:R-:W4:Y:S01]  /*23f70*/  LDL.LU R11, [R1+0xfbc] ;  /* 0x000fbc00010b7983 */ /* 0x000f220000300800 */
[----:B------:R-:W-:-:S03]  /*23f80*/  IMAD.MOV.U32 R41, RZ, RZ, R40 ;  /* 0x000000ffff297224 */ /* 0x000fc600078e0028 */
[----:B------:R-:W4:Y:S04]  /*23f90*/  LDL.LU R5, [R1+0xfc0] ;  /* 0x000fc00001057983 */ /* 0x000f280000300800 */
[----:B------:R-:W-:Y:S04]  /*23fa0*/  STL [R1+0x1658], R30 ;  /* 0x0016581e01007387 */ /* 0x000fe80000100800 */
[----:B------:R-:W-:Y:S04]  /*23fb0*/  STL [R1+0x1628], R31 ;  /* 0x0016281f01007387 */ /* 0x000fe80000100800 */
[----:B------:R-:W4:Y:S01]  /*23fc0*/  LDL.LU R4, [R1+0xfc4] ;  /* 0x000fc40001047983 */ /* 0x000f220000300800 */
[----:B------:R-:W-:-:S05]  /*23fd0*/  IMAD.MOV.U32 R38, RZ, RZ, R21 ;  /* 0x000000ffff267224 */ /* 0x000fca00078e0015 */
[----:B------:R-:W-:Y:S04]  /*23fe0*/  STL.64 [R1+0x16a0], R38 ;  /* 0x0016a02601007387 */ /* 0x000fe80000100a00 */
[----:B-1----:R-:W4:Y:S01]  /*23ff0*/  LDL.LU R17, [R1+0xfc8] ;  /* 0x000fc80001117983 */ /* 0x002f220000300800 */
[----:B------:R-:W-:-:S05]  /*24000*/  MOV R40, R3 ;  /* 0x0000000300287202 */ /* 0x000fca0000000f00 */
[----:B------:R-:W-:Y:S04]  /*24010*/  STL.64 [R1+0x16a8], R40 ;  /* 0x0016a82801007387 */ /* 0x000fe80000100a00 */
[----:B------:R-:W4:Y:S01]  /*24020*/  LDL.LU R3, [R1+0xfcc] ;  /* 0x000fcc0001037983 */ /* 0x000f220000300800 */
[----:B------:R-:W-:Y:S02]  /*24030*/  IMAD.MOV.U32 R47, RZ, RZ, R46 ;  /* 0x000000ffff2f7224 */ /* 0x000fe400078e002e */
[----:B------:R-:W-:Y:S02]  /*24040*/  IMAD.MOV.U32 R49, RZ, RZ, R48 ;  /* 0x000000ffff317224 */ /* 0x000fe400078e0030 */
[----:B------:R-:W-:Y:S02]  /*24050*/  IMAD.MOV.U32 R55, RZ, RZ, R54 ;  /* 0x000000ffff377224 */ /* 0x000fe400078e0036 */
[----:B--2---:R-:W-:-:S02]  /*24060*/  IMAD.MOV.U32 R46, RZ, RZ, R2 ;  /* 0x000000ffff2e7224 */ /* 0x004fc400078e0002 */
[----:B------:R-:W2:Y:S04]  /*24070*/  LDL.LU R2, [R1+0xfd0] ;  /* 0x000fd00001027983 */ /* 0x000ea80000300800 */
[----:B------:R-:W-:Y:S01]  /*24080*/  STL.64 [R1+0x16d0], R46 ;  /* 0x0016d02e01007387 */ /* 0x000fe20000100a00 */
[----:B---3--:R-:W-:-:S05]  /*24090*/  IMAD.MOV.U32 R48, RZ, RZ, R15 ;  /* 0x000000ffff307224 */ /* 0x008fca00078e000f */
[----:B------:R-:W-:Y:S01]  /*240a0*/  STL.64 [R1+0x16d8], R48 ;  /* 0x0016d83001007387 */ /* 0x000fe20000100a00 */
[----:B----4-:R-:W-:-:S03]  /*240b0*/  IMAD.MOV.U32 R54, RZ, RZ, R0 ;  /* 0x000000ffff367224 */ /* 0x010fc600078e0000 */
[----:B------:R-:W3:Y:S04]  /*240c0*/  LDL.LU R0, [R1+0xfd4] ;  /* 0x000fd40001007983 */ /* 0x000ee80000300800 */
[----:B------:R-:W-:Y:S01]  /*240d0*/  STL.64 [R1+0x1720], R54 ;  /* 0x0017203601007387 */ /* 0x000fe20000100a00 */
[----:B------:R-:W-:-:S03]  /*240e0*/  IMAD.MOV.U32 R57, RZ, RZ, R56 ;  /* 0x000000ffff397224 */ /* 0x000fc600078e0038 */
[----:B------:R-:W4:Y:S04]  /*240f0*/  LDL.LU R16, [R1+0xfd8] ;  /* 0x000fd80001107983 */ /* 0x000f280000300800 */
[----:B------:R-:W4:Y:S01]  /*24100*/  LDL.LU R15, [R1+0xfdc] ;  /* 0x000fdc00010f7983 */ /* 0x000f220000300800 */
[----:B------:R-:W-:Y:S02]  /*24110*/  IMAD.MOV.U32 R56, RZ, RZ, R13 ;  /* 0x000000ffff387224 */ /* 0x000fe400078e000d */
[----:B------:R-:W-:-:S03]  /*24120*/  IMAD.MOV.U32 R79, RZ, RZ, R78 ;  /* 0x000000ffff4f7224 */ /* 0x000fc600078e004e */
[----:B------:R-:W-:Y:S01]  /*24130*/  STL.64 [R1+0x1728], R56 ;  /* 0x0017283801007387 */ /* 0x000fe20000100a00 */
[----:B------:R-:W-:-:S03]  /*24140*/  IMAD.MOV.U32 R77, RZ, RZ, R76 ;  /* 0x000000ffff4d7224 */ /* 0x000fc600078e004c */
[----:B------:R-:W4:Y:S01]  /*24150*/  LDL.LU R13, [R1+0xfe0] ;  /* 0x000fe000010d7983 */ /* 0x000f220000300800 */
[----:B------:R-:W-:Y:S02]  /*24160*/  IMAD.MOV.U32 R21, RZ, RZ, R20 ;  /* 0x000000ffff157224 */ /* 0x000fe400078e0014 */
[----:B------:R-:W-:Y:S01]  /*24170*/  IMAD.MOV.U32 R78, RZ, RZ, R9 ;  /* 0x000000ffff4e7224 */ /* 0x000fe200078e0009 */
[----:B------:R-:W-:Y:S01]  /*24180*/  MOV R9, R8 ;  /* 0x0000000800097202 */ /* 0x000fe20000000f00 */
[----:B------:R-:W-:-:S03]  /*24190*/  IMAD.MOV.U32 R76, RZ, RZ, R7 ;  /* 0x000000ffff4c7224 */ /* 0x000fc600078e0007 */
[----:B------:R-:W-:Y:S01]  /*241a0*/  STL.64 [R1+0x1520], R78 ;  /* 0x0015204e01007387 */ /* 0x000fe20000100a00 */
[----:B------:R-:W-:-:S03]  /*241b0*/  IMAD.MOV.U32 R8, RZ, RZ, R6 ;  /* 0x000000ffff087224 */ /* 0x000fc600078e0006 */
[----:B------:R-:W4:Y:S04]  /*241c0*/  LDL.LU R7, [R1+0xfe4] ;  /* 0x000fe40001077983 */ /* 0x000f280000300800 */
[----:B------:R-:W-:Y:S04]  /*241d0*/  STL.64 [R1+0x1528], R76 ;  /* 0x0015284c01007387 */ /* 0x000fe80000100a00 */
[----:B------:R-:W4:Y:S04]  /*241e0*/  LDL.LU R6, [R1+0xfe8] ;  /* 0x000fe80001067983 */ /* 0x000f280000300800 */
[----:B------:R-:W-:Y:S01]  /*241f0*/  STL.64 [R1+0x15f0], R8 ;  /* 0x0015f00801007387 */ /* 0x000fe20000100a00 */
[----:B------:R-:W-:-:S02]  /*24200*/  IMAD.MOV.U32 R23, RZ, RZ, R22 ;  /* 0x000000ffff177224 */ /* 0x000fc400078e0016 */
[----:B------:R-:W-:Y:S02]  /*24210*/  IMAD.MOV.U32 R33, RZ, RZ, R32 ;  /* 0x000000ffff217224 */ /* 0x000fe400078e0020 */
[----:B------:R-:W-:Y:S01]  /*24220*/  IMAD.MOV.U32 R35, RZ, RZ, R34 ;  /* 0x000000ffff237224 */ /* 0x000fe200078e0022 */
[----:B------:R-:W-:-:S04]  /*24230*/  LOP3.LUT R11, R11, R10, RZ, 0x3c, !PT ;  /* 0x0000000a0b0b7212 */ /* 0x000fc800078e3cff */
[----:B------:R-:W-:Y:S01]  /*24240*/  LOP3.LUT R10, R11, R10, RZ, 0x3c, !PT ;  /* 0x0000000a0b0a7212 */ /* 0x000fe200078e3cff */
[----:B------:R-:W-:-:S03]  /*24250*/  IMAD.MOV.U32 R20, RZ, RZ, R5 ;  /* 0x000000ffff147224 */ /* 0x000fc600078e0005 */
[----:B------:R-:W-:-:S05]  /*24260*/  LOP3.LUT R11, R11, R10, RZ, 0x3c, !PT ;  /* 0x0000000a0b0b7212 */ /* 0x000fca00078e3cff */
[----:B------:R0:W-:Y:S04]  /*24270*/  STL.64 [R1+0x15f8], R10 ;  /* 0x0015f80a01007387 */ /* 0x0001e80000100a00 */
[----:B------:R1:W-:Y:S01]  /*24280*/  STL.64 [R1+0x1610], R20 ;  /* 0x0016101401007387 */ /* 0x0003e20000100a00 */
[----:B------:R-:W-:-:S03]  /*24290*/  IMAD.MOV.U32 R22, RZ, RZ, R4 ;  /* 0x000000ffff167224 */ /* 0x000fc600078e0004 */
[----:B------:R-:W4:Y:S01]  /*242a0*/  LDL.LU R5, [R1+0xfec] ;  /* 0x000fec0001057983 */ /* 0x000f220000300800 */
[----:B------:R-:W-:-:S03]  /*242b0*/  IMAD.MOV.U32 R43, RZ, RZ, R42 ;  /* 0x000000ffff2b7224 */ /* 0x000fc600078e002a */
[----:B------:R-:W4:Y:S01]  /*242c0*/  LDL.LU R4, [R1+0xff0] ;  /* 0x000ff00001047983 */ /* 0x000f220000300800 */
[----:B------:R-:W-:-:S03]  /*242d0*/  IMAD.MOV.U32 R32, RZ, RZ, R17 ;  /* 0x000000ffff207224 */ /* 0x000fc600078e0011 */
[----:B------:R0:W-:Y:S04]  /*242e0*/  STL.64 [R1+0x1630], R22 ;  /* 0x0016301601007387 */ /* 0x0001e80000100a00 */
[----:B------:R-:W-:Y:S01]  /*242f0*/  STL.64 [R1+0x1640], R32 ;  /* 0x0016402001007387 */ /* 0x000fe20000100a00 */
[----:B------:R-:W-:-:S05]  /*24300*/  IMAD.MOV.U32 R34, RZ, RZ, R3 ;  /* 0x000000ffff227224 */ /* 0x000fca00078e0003 */
[----:B------:R-:W-:Y:S04]  /*24310*/  STL.64 [R1+0x1650], R34 ;  /* 0x0016502201007387 */ /* 0x000fe80000100a00 */
[----:B------:R-:W4:Y:S01]  /*24320*/  LDL.LU R3, [R1+0xff4] ;  /* 0x000ff40001037983 */ /* 0x000f220000300800 */
[----:B------:R-:W-:Y:S02]  /*24330*/  IMAD.MOV.U32 R45, RZ, RZ, R44 ;  /* 0x000000ffff2d7224 */ /* 0x000fe400078e002c */
[----:B--2---:R-:W-:Y:S02]  /*24340*/  IMAD.MOV.U32 R42, RZ, RZ, R2 ;  /* 0x000000ffff2a7224 */ /* 0x004fe400078e0002 */
[----:B------:R-:W2:Y:S04]  /*24350*/  LDL.LU R2, [R1+0xff8] ;  /* 0x000ff80001027983 */ /* 0x000ea80000300800 */
[----:B------:R-:W-:Y:S01]  /*24360*/  STL.64 [R1+0x16b0], R42 ;  /* 0x0016b02a01007387 */ /* 0x000fe20000100a00 */
[----:B---3--:R-:W-:-:S03]  /*24370*/  MOV R44, R0 ;  /* 0x00000000002c7202 */ /* 0x008fc60000000f00 */
[----:B------:R-:W3:Y:S01]  /*24380*/  LDL.LU R0, [R1+0xffc] ;  /* 0x000ffc0001007983 */ /* 0x000ee20000300800 */
[----:B------:R-:W-:Y:S02]  /*24390*/  IMAD.MOV.U32 R51, RZ, RZ, R50 ;  /* 0x000000ffff337224 */ /* 0x000fe400078e0032 */
[----:B------:R-:W-:Y:S02]  /*243a0*/  IMAD.MOV.U32 R53, RZ, RZ, R52 ;  /* 0x000000ffff357224 */ /* 0x000fe400078e0034 */
[----:B----4-:R-:W-:Y:S01]  /*243b0*/  IMAD.MOV.U32 R50, RZ, RZ, R16 ;  /* 0x000000ffff327224 */ /* 0x010fe200078e0010 */
[----:B------:R-:W-:Y:S01]  /*243c0*/  STL.64 [R1+0x16b8], R44 ;  /* 0x0016b82c01007387 */ /* 0x000fe20000100a00 */
[----:B------:R-:W-:-:S03]  /*243d0*/  IMAD.MOV.U32 R52, RZ, RZ, R15 ;  /* 0x000000ffff347224 */ /* 0x000fc600078e000f */
[----:B------:R-:W-:Y:S01]  /*243e0*/  STL.64 [R1+0x16e0], R50 ;  /* 0x0016e03201007387 */ /* 0x000fe20000100a00 */
[----:B------:R-:W-:-:S03]  /*243f0*/  IMAD.MOV.U32 R59, RZ, RZ, R58 ;  /* 0x000000ffff3b7224 */ /* 0x000fc600078e003a */
[----:B------:R-:W-:Y:S04]  /*24400*/  STL.64 [R1+0x16e8], R52 ;  /* 0x0016e83401007387 */ /* 0x000fe80000100a00 */
[----:B------:R-:W4:Y:S04]  /*24410*/  LDL.LU R19, [R1+0x1000] ;  /* 0x0010000001137983 */ /* 0x000f280000300800 */
[----:B------:R-:W4:Y:S01]  /*24420*/  LDL.LU R18, [R1+0x1004] ;  /* 0x0010040001127983 */ /* 0x000f220000300800 */
[----:B------:R-:W-:Y:S02]  /*24430*/  IMAD.MOV.U32 R58, RZ, RZ, R13 ;  /* 0x000000ffff3a7224 */ /* 0x000fe400078e000d */
[----:B------:R-:W-:-:S03]  /*24440*/  IMAD.MOV.U32 R61, RZ, RZ, R60 ;  /* 0x000000ffff3d7224 */ /* 0x000fc600078e003c */
[----:B------:R-:W-:Y:S04]  /*24450*/  STL.64 [R1+0x1730], R58 ;  /* 0x0017303a01007387 */ /* 0x000fe80000100a00 */
[----:B------:R-:W4:Y:S01]  /*24460*/  LDL.LU R17, [R1+0x1008] ;  /* 0x0010080001117983 */ /* 0x000f220000300800 */
[----:B------:R-:W-:Y:S02]  /*24470*/  IMAD.MOV.U32 R75, RZ, RZ, R74 ;  /* 0x000000ffff4b7224 */ /* 0x000fe400078e004a */
[----:B------:R-:W-:Y:S02]  /*24480*/  IMAD.MOV.U32 R60, RZ, RZ, R7 ;  /* 0x000000ffff3c7224 */ /* 0x000fe400078e0007 */
[----:B------:R-:W-:-:S03]  /*24490*/  IMAD.MOV.U32 R73, RZ, RZ, R72 ;  /* 0x000000ffff497224 */ /* 0x000fc600078e0048 */
[----:B------:R-:W-:Y:S04]  /*244a0*/  STL.64 [R1+0x1738], R60 ;  /* 0x0017383c01007387 */ /* 0x000fe80000100a00 */
[----:B------:R-:W4:Y:S01]  /*244b0*/  LDL.LU R16, [R1] ;  /* 0x0000000001107983 */ /* 0x000f220000300800 */
[----:B------:R-:W-:-:S03]  /*244c0*/  IMAD.MOV.U32 R74, RZ, RZ, R6 ;  /* 0x000000ffff4a7224 */ /* 0x000fc600078e0006 */
[----:B0-----:R-:W4:Y:S04]  /*244d0*/  LDL.LU R11, [R1+0x100c] ;  /* 0x00100c00010b7983 */ /* 0x001f280000300800 */
[----:B------:R-:W4:Y:S04]  /*244e0*/  LDL.LU R10, [R1+0x8] ;  /* 0x00000800010a7983 */ /* 0x000f280000300800 */
[----:B------:R-:W4:Y:S04]  /*244f0*/  LDL.LU R9, [R1+0x1010] ;  /* 0x0010100001097983 */ /* 0x000f280000300800 */
[----:B------:R-:W-:Y:S01]  /*24500*/  STL.64 [R1+0x1530], R74 ;  /* 0x0015304a01007387 */ /* 0x000fe20000100a00 */
[----:B------:R-:W-:Y:S01]  /*24510*/  MOV R71, R70 ;  /* 0x0000004600477202 */ /* 0x000fe20000000f00 */
[----:B------:R-:W-:-:S02]  /*24520*/  IMAD.MOV.U32 R69, RZ, RZ, R68 ;  /* 0x000000ffff457224 */ /* 0x000fc400078e0044 */
[----:B------:R-:W-:Y:S02]  /*24530*/  IMAD.MOV.U32 R13, RZ, RZ, R12 ;  /* 0x000000ffff0d7224 */ /* 0x000fe400078e000c */
[----:B------:R-:W-:-:S05]  /*24540*/  IMAD.MOV.U32 R72, RZ, RZ, R5 ;  /* 0x000000ffff487224 */ /* 0x000fca00078e0005 */
[----:B------:R-:W-:Y:S01]  /*24550*/  STL.64 [R1+0x1538], R72 ;  /* 0x0015384801007387 */ /* 0x000fe20000100a00 */
[----:B------:R-:W-:-:S03]  /*24560*/  IMAD.MOV.U32 R70, RZ, RZ, R4 ;  /* 0x000000ffff467224 */ /* 0x000fc600078e0004 */
[----:B------:R-:W4:Y:S04]  /*24570*/  LDL.LU R8, [R1+0x10] ;  /* 0x0000100001087983 */ /* 0x000f280000300800 */
[----:B------:R-:W4:Y:S04]  /*24580*/  LDL.LU R7, [R1+0x1014] ;  /* 0x0010140001077983 */ /* 0x000f280000300800 */
[----:B------:R-:W4:Y:S04]  /*24590*/  LDL.LU R6, [R1+0x18] ;  /* 0x0000180001067983 */ /* 0x000f280000300800 */
[----:B------:R-:W4:Y:S04]  /*245a0*/  LDL.LU R5, [R1+0x1018] ;  /* 0x0010180001057983 */ /* 0x000f280000300800 */
[----:B------:R-:W-:Y:S01]  /*245b0*/  STL.64 [R1+0x1540], R70 ;  /* 0x0015404601007387 */ /* 0x000fe20000100a00 */
[----:B------:R-:W-:-:S05]  /*245c0*/  IMAD.MOV.U32 R68, RZ, RZ, R3 ;  /* 0x000000ffff447224 */ /* 0x000fca00078e0003 */
[----:B------:R-:W-:Y:S01]  /*245d0*/  STL.64 [R1+0x1548], R68 ;  /* 0x0015484401007387 */ /* 0x000fe20000100a00 */
[----:B------:R-:W-:Y:S02]  /*245e0*/  IMAD.MOV.U32 R15, RZ, RZ, R14 ;  /* 0x000000ffff0f7224 */ /* 0x000fe400078e000e */
[----:B--2---:R-:W-:-:S05]  /*245f0*/  IMAD.MOV.U32 R12, RZ, RZ, R2 ;  /* 0x000000ffff0c7224 */ /* 0x004fca00078e0002 */
[----:B------:R0:W-:Y:S04]  /*24600*/  STL.64 [R1+0x1660], R12 ;  /* 0x0016600c01007387 */ /* 0x0001e80000100a00 */
[----:B------:R-:W2:Y:S04]  /*24610*/  LDL.LU R4, [R1+0x20] ;  /* 0x0000200001047983 */ /* 0x000ea80000300800 */
[----:B------:R-:W2:Y:S04]  /*24620*/  LDL.LU R3, [R1+0x101c] ;  /* 0x00101c0001037983 */ /* 0x000ea80000300800 */
[----:B------:R-:W2:Y:S01]  /*24630*/  LDL.LU R2, [R1+0x28] ;  /* 0x0000280001027983 */ /* 0x000ea20000300800 */
[----:B---3--:R-:W-:-:S03]  /*24640*/  IMAD.MOV.U32 R14, RZ, RZ, R0 ;  /* 0x000000ffff0e7224 */ /* 0x008fc600078e0000 */
[----:B------:R-:W3:Y:S01]  /*24650*/  LDL.LU R0, [R1+0x1020] ;  /* 0x0010200001007983 */ /* 0x000ee20000300800 */
[----:B------:R-:W-:Y:S02]  /*24660*/  IMAD.MOV.U32 R25, RZ, RZ, R24 ;  /* 0x000000ffff197224 */ /* 0x000fe400078e0018 */
[----:B------:R-:W-:Y:S01]  /*24670*/  IMAD.MOV.U32 R27, RZ, RZ, R26 ;  /* 0x000000ffff1b7224 */ /* 0x000fe200078e001a */
[----:B------:R-:W-:Y:S04]  /*24680*/  STL [R1+0x1678], R14 ;  /* 0x0016780e01007387 */ /* 0x000fe80000100800 */
[----:B------:R0:W-:Y:S01]  /*24690*/  STL [R1+0x1668], R15 ;  /* 0x0016680f01007387 */ /* 0x0001e20000100800 */
[----:B------:R-:W-:Y:S02]  /*246a0*/  IMAD.MOV.U32 R37, RZ, RZ, R36 ;  /* 0x000000ffff257224 */ /* 0x000fe400078e0024 */
[----:B----4-:R-:W-:-:S02]  /*246b0*/  IMAD.MOV.U32 R24, RZ, RZ, R19 ;  /* 0x000000ffff187224 */ /* 0x010fc400078e0013 */
[----:B------:R-:W-:-:S03]  /*246c0*/  IMAD.MOV.U32 R26, RZ, RZ, R18 ;  /* 0x000000ffff1a7224 */ /* 0x000fc600078e0012 */
[----:B------:R-:W-:Y:S04]  /*246d0*/  STL.64 [R1+0x1670], R24 ;  /* 0x0016701801007387 */ /* 0x000fe80000100a00 */
[----:B------:R-:W-:Y:S04]  /*246e0*/  STL.64 [R1+0x1680], R26 ;  /* 0x0016801a01007387 */ /* 0x000fe80000100a00 */
[----:B-1----:R-:W4:Y:S01]  /*246f0*/  LDL.LU R20, [R1+0x30] ;  /* 0x0000300001147983 */ /* 0x002f220000300800 */
[----:B------:R-:W-:-:S03]  /*24700*/  MOV R36, R17 ;  /* 0x0000001100247202 */ /* 0x000fc60000000f00 */
[----:B------:R-:W4:Y:S04]  /*24710*/  LDL.LU R19, [R1+0x1024] ;  /* 0x0010240001137983 */ /* 0x000f280000300800 */
[----:B------:R-:W4:Y:S04]  /*24720*/  LDL.LU R18, [R1+0x38] ;  /* 0x0000380001127983 */ /* 0x000f280000300800 */
[----:B------:R-:W4:Y:S04]  /*24730*/  LDL.LU R17, [R1+0x1028] ;  /* 0x0010280001117983 */ /* 0x000f280000300800 */
[----:B------:R-:W-:Y:S01]  /*24740*/  STL.64 [R1+0x1688], R36 ;  /* 0x0016882401007387 */ /* 0x000fe20000100a00 */
[----:B------:R-:W-:-:S03]  /*24750*/  IMAD.MOV.U32 R23, RZ, RZ, R16 ;  /* 0x000000ffff177224 */ /* 0x000fc600078e0010 */
[----:B------:R-:W4:Y:S01]  /*24760*/  LDL.LU R16, [R1+0x40] ;  /* 0x0000400001107983 */ /* 0x000f220000300800 */
[----:B------:R-:W-:-:S03]  /*24770*/  IMAD.MOV.U32 R22, RZ, RZ, R11 ;  /* 0x000000ffff167224 */ /* 0x000fc600078e000b */
[----:B0-----:R-:W4:Y:S01]  /*24780*/  LDL.LU R13, [R1+0x102c] ;  /* 0x00102c00010d7983 */ /* 0x001f220000300800 */
[----:B------:R-:W-:-:S03]  /*24790*/  IMAD.MOV.U32 R15, RZ, RZ, R10 ;  /* 0x000000ffff0f7224 */ /* 0x000fc600078e000a */
[----:B------:R-:W4:Y:S01]  /*247a0*/  LDL.LU R12, [R1+0x48] ;  /* 0x00004800010c7983 */ /* 0x000f220000300800 */
[----:B------:R-:W-:-:S03]  /*247b0*/  IMAD.MOV.U32 R14, RZ, RZ, R9 ;  /* 0x000000ffff0e7224 */ /* 0x000fc600078e0009 */
[----:B------:R-:W4:Y:S04]  /*247c0*/  LDL.LU R11, [R1+0x1030] ;  /* 0x00103000010b7983 */ /* 0x000f280000300800 */
[----:B------:R-:W4:Y:S04]  /*247d0*/  LDL.LU R10, [R1+0x50] ;  /* 0x00005000010a7983 */ /* 0x000f280000300800 */
[----:B------:R-:W4:Y:S04]  /*247e0*/  LDL.LU R9, [R1+0x1034] ;  /* 0x0010340001097983 */ /* 0x000f280000300800 */
[----:B------:R-:W-:Y:S04]  /*247f0*/  STL.64 [R1], R22 ;  /* 0x0000001601007387 */ /* 0x000fe80000100a00 */
[----:B------:R-:W-:Y:S04]  /*24800*/  STL.64 [R1+0x8], R14 ;  /* 0x0000080e01007387 */ /* 0x000fe80000100a00 */
[----:B------:R0:W-:Y:S01]  /*24810*/  STL.64 [R1+0x16c0], R14 ;  /* 0x0016c00e01007387 */ /* 0x0001e20000100a00 */
[----:B------:R-:W-:-:S02]  /*24820*/  IMAD.MOV.U32 R31, RZ, RZ, R8 ;  /* 0x000000ffff1f7224 */ /* 0x000fc400078e0008 */
[----:B------:R-:W-:Y:S02]  /*24830*/  IMAD.MOV.U32 R30, RZ, RZ, R7 ;  /* 0x000000ffff1e7224 */ /* 0x000fe400078e0007 */
[----:B------:R-:W-:Y:S02]  /*24840*/  IMAD.MOV.U32 R47, RZ, RZ, R6 ;  /* 0x000000ffff2f7224 */ /* 0x000fe400078e0006 */
[----:B------:R-:W-:-:S05]  /*24850*/  IMAD.MOV.U32 R46, RZ, RZ, R5 ;  /* 0x000000ffff2e7224 */ /* 0x000fca00078e0005 */
[----:B------:R-:W-:Y:S04]  /*24860*/  STL.64 [R1+0x18], R46 ;  /* 0x0000182e01007387 */ /* 0x000fe80000100a00 */
[----:B------:R-:W-:Y:S04]  /*24870*/  STL.64 [R1+0x16f0], R46 ;  /* 0x0016f02e01007387 */ /* 0x000fe80000100a00 */
[----:B------:R-:W-:Y:S04]  /*24880*/  STL.64 [R1+0x10], R30 ;  /* 0x0000101e01007387 */ /* 0x000fe80000100a00 */
[----:B------:R-:W-:Y:S04]  /*24890*/  STL.64 [R1+0x16c8], R30 ;  /* 0x0016c81e01007387 */ /* 0x000fe80000100a00 */
[----:B------:R1:W-:Y:S01]  /*248a0*/  STL.64 [R1+0x1690], R22 ;  /* 0x0016901601007387 */ /* 0x0003e20000100a00 */
[----:B--2---:R-:W-:-:S02]  /*248b0*/  IMAD.MOV.U32 R49, RZ, RZ, R4 ;  /* 0x000000ffff317224 */ /* 0x004fc400078e0004 */
[----:B------:R-:W-:Y:S02]  /*248c0*/  IMAD.MOV.U32 R48, RZ, RZ, R3 ;  /* 0x000000ffff307224 */ /* 0x000fe400078e0003 */
[----:B------:R-:W2:Y:S01]  /*248d0*/  LDL.LU R3, [R1+0x58] ;  /* 0x0000580001037983 */ /* 0x000ea20000300800 */
[----:B------:R-:W-:-:S03]  /*248e0*/  IMAD.MOV.U32 R55, RZ, RZ, R2 ;  /* 0x000000ffff377224 */ /* 0x000fc600078e0002 */
[----:B------:R-:W2:Y:S04]  /*248f0*/  LDL.LU R2, [R1+0x1038] ;  /* 0x0010380001027983 */ /* 0x000ea80000300800 */
[----:B------:R-:W2:Y:S04]  /*24900*/  LDL.LU R5, [R1+0x60] ;  /* 0x0000600001057983 */ /* 0x000ea80000300800 */
[----:B------:R-:W2:Y:S04]  /*24910*/  LDL.LU R4, [R1+0x103c] ;  /* 0x00103c0001047983 */ /* 0x000ea80000300800 */
[----:B------:R-:W2:Y:S04]  /*24920*/  LDL.LU R8, [R1+0x68] ;  /* 0x0000680001087983 */ /* 0x000ea80000300800 */
[----:B------:R-:W2:Y:S04]  /*24930*/  LDL.LU R7, [R1+0x1040] ;  /* 0x0010400001077983 */ /* 0x000ea80000300800 */
[----:B------:R-:W2:Y:S01]  /*24940*/  LDL.LU R6, [R1+0x70] ;  /* 0x0000700001067983 */ /* 0x000ea20000300800 */
[----:B---3--:R-:W-:-:S03]  /*24950*/  IMAD.MOV.U32 R54, RZ, RZ, R0 ;  /* 0x000000ffff367224 */ /* 0x008fc600078e0000 */
[----:B------:R-:W3:Y:S04]  /*24960*/  LDL.LU R0, [R1+0x1044] ;  /* 0x0010440001007983 */ /* 0x000ee80000300800 */
[----:B------:R-:W-:Y:S04]  /*24970*/  STL.64 [R1+0x20], R48 ;  /* 0x0000203001007387 */ /* 0x000fe80000100a00 */
[----:B------:R-:W-:Y:S04]  /*24980*/  STL.64 [R1+0x28], R54 ;  /* 0x0000283601007387 */ /* 0x000fe80000100a00 */
[----:B------:R-:W-:Y:S01]  /*24990*/  STL.64 [R1+0x1740], R54 ;  /* 0x0017403601007387 */ /* 0x000fe20000100a00 */
[----:B----4-:R-:W-:Y:S01]  /*249a0*/  IMAD.MOV.U32 R57, RZ, RZ, R20 ;  /* 0x000000ffff397224 */ /* 0x010fe200078e0014 */
[----:B------:R-:W-:-:S05]  /*249b0*/  MOV R56, R19 ;  /* 0x0000001300387202 */ /* 0x000fca0000000f00 */
[----:B------:R-:W-:Y:S04]  /*249c0*/  STL.64 [R1+0x30], R56 ;  /* 0x0000303801007387 */ /* 0x000fe80000100a00 */
[----:B------:R-:W-:Y:S04]  /*249d0*/  STL.64 [R1+0x1748], R56 ;  /* 0x0017483801007387 */ /* 0x000fe80000100a00 */
[----:B------:R-:W-:Y:S01]  /*249e0*/  STL.64 [R1+0x16f8], R48 ;  /* 0x0016f83001007387 */ /* 0x000fe20000100a00 */
[----:B------:R-:W-:-:S03]  /*249f0*/  IMAD.MOV.U32 R77, RZ, RZ, R16 ;  /* 0x000000ffff4d7224 */ /* 0x000fc600078e0010 */
[----:B------:R-:W4:Y:S04]  /*24a00*/  LDL.LU R16, [R1+0x78] ;  /* 0x0000780001107983 */ /* 0x000f280000300800 */
[----:B0-----:R-:W4:Y:S04]  /*24a10*/  LDL.LU R15, [R1+0x1048] ;  /* 0x00104800010f7983 */ /* 0x001f280000300800 */
[----:B------:R-:W4:Y:S01]  /*24a20*/  LDL.LU R14, [R1+0x80] ;  /* 0x00008000010e7983 */ /* 0x000f220000300800 */
[----:B------:R-:W-:Y:S02]  /*24a30*/  IMAD.MOV.U32 R76, RZ, RZ, R13 ;  /* 0x000000ffff4c7224 */ /* 0x000fe400078e000d */
[----:B------:R-:W-:Y:S01]  /*24a40*/  IMAD.MOV.U32 R78, RZ, RZ, R17 ;  /* 0x000000ffff4e7224 */ /* 0x000fe200078e0011 */
[----:B------:R-:W4:Y:S01]  /*24a50*/  LDL.LU R13, [R1+0x104c] ;  /* 0x00104c00010d7983 */ /* 0x000f220000300800 */
[----:B------:R-:W-:-:S02]  /*24a60*/  IMAD.MOV.U32 R79, RZ, RZ, R18 ;  /* 0x000000ffff4f7224 */ /* 0x000fc400078e0012 */
[----:B------:R-:W-:Y:S02]  /*24a70*/  IMAD.MOV.U32 R75, RZ, RZ, R12 ;  /* 0x000000ffff4b7224 */ /* 0x000fe400078e000c */
[----:B------:R-:W-:Y:S01]  /*24a80*/  IMAD.MOV.U32 R74, RZ, RZ, R11 ;  /* 0x000000ffff4a7224 */ /* 0x000fe200078e000b */
[----:B------:R-:W4:Y:S01]  /*24a90*/  LDL.LU R12, [R1+0x88] ;  /* 0x00008800010c7983 */ /* 0x000f220000300800 */
[----:B------:R-:W-:Y:S02]  /*24aa0*/  IMAD.MOV.U32 R73, RZ, RZ, R10 ;  /* 0x000000ffff497224 */ /* 0x000fe400078e000a */
[----:B------:R-:W-:Y:S01]  /*24ab0*/  IMAD.MOV.U32 R72, RZ, RZ, R9 ;  /* 0x000000ffff487224 */ /* 0x000fe200078e0009 */
[----:B------:R-:W4:Y:S04]  /*24ac0*/  LDL.LU R11, [R1+0x1050] ;  /* 0x00105000010b7983 */ /* 0x000f280000300800 */
[----:B------:R-:W4:Y:S04]  /*24ad0*/  LDL.LU R10, [R1+0x90] ;  /* 0x00009000010a7983 */ /* 0x000f280000300800 */
[----:B------:R-:W4:Y:S04]  /*24ae0*/  LDL.LU R9, [R1+0x1054] ;  /* 0x0010540001097983 */ /* 0x000f280000300800 */
[----:B------:R-:W-:Y:S04]  /*24af0*/  STL.64 [R1+0x38], R78 ;  /* 0x0000384e01007387 */ /* 0x000fe80000100a00 */
[----:B------:R-:W-:Y:S04]  /*24b00*/  STL.64 [R1+0x1550], R78 ;  /* 0x0015504e01007387 */ /* 0x000fe80000100a00 */
[----:B------:R-:W-:Y:S04]  /*24b10*/  STL.64 [R1+0x40], R76 ;  /* 0x0000404c01007387 */ /* 0x000fe80000100a00 */
[----:B------:R-:W-:Y:S04]  /*24b20*/  STL.64 [R1+0x1558], R76 ;  /* 0x0015584c01007387 */ /* 0x000fe80000100a00 */
[----:B------:R-:W-:Y:S04]  /*24b30*/  STL.64 [R1+0x48], R74 ;  /* 0x0000484a01007387 */ /* 0x000fe80000100a00 */
[----:B------:R-:W-:Y:S04]  /*24b40*/  STL.64 [R1+0x1560], R74 ;  /* 0x0015604a01007387 */ /* 0x000fe80000100a00 */
[----:B------:R-:W-:Y:S04]  /*24b50*/  STL.64 [R1+0x50], R72 ;  /* 0x0000504801007387 */ /* 0x000fe80000100a00 */
[----:B------:R-:W-:Y:S04]  /*24b60*/  STL.64 [R1+0x1568], R72 ;  /* 0x0015684801007387 */ /* 0x000fe80000100a00 */
[----:B------:R-:W4:Y:S04]  /*24b70*/  LDL.LU R24, [R1+0x98] ;  /* 0x0000980001187983 */ /* 0x000f280000300800 */
[----:B-1----:R-:W4:Y:S04]  /*24b80*/  LDL.LU R23, [R1+0x1058] ;  /* 0x0010580001177983 */ /* 0x002f280000300800 */
[----:B------:R-:W4:Y:S04]  /*24b90*/  LDL.LU R22, [R1+0xa0] ;  /* 0x0000a00001167983 */ /* 0x000f280000300800 */
[----:B------:R-:W4:Y:S01]  /*24ba0*/  LDL.LU R17, [R1+0x105c] ;  /* 0x00105c0001117983 */ /* 0x000f220000300800 */
[----:B--2---:R-:W-:-:S03]  /*24bb0*/  IMAD.MOV.U32 R19, RZ, RZ, R8 ;  /* 0x000000ffff137224 */ /* 0x004fc600078e0008 */
[----:B------:R-:W2:Y:S01]  /*24bc0*/  LDL.LU R8, [R1+0xa8] ;  /* 0x0000a80001087983 */ /* 0x000ea20000300800 */
[----:B------:R-:W-:-:S03]  /*24bd0*/  IMAD.MOV.U32 R18, RZ, RZ, R7 ;  /* 0x000000ffff127224 */ /* 0x000fc600078e0007 */
[----:B------:R-:W2:Y:S01]  /*24be0*/  LDL.LU R7, [R1+0x1060] ;  /* 0x0010600001077983 */ /* 0x000ea20000300800 */
[----:B------:R-:W-:-:S03]  /*24bf0*/  MOV R21, R6 ;  /* 0x0000000600157202 */ /* 0x000fc60000000f00 */
[----:B------:R-:W2:Y:S01]  /*24c00*/  LDL.LU R6, [R1+0xb0] ;  /* 0x0000b00001067983 */ /* 0x000ea20000300800 */
[----:B---3--:R-:W-:-:S03]  /*24c10*/  IMAD.MOV.U32 R20, RZ, RZ, R0 ;  /* 0x000000ffff147224 */ /* 0x008fc600078e0000 */
[----:B------:R-:W3:Y:S04]  /*24c20*/  LDL.LU R0, [R1+0x1064] ;  /* 0x0010640001007983 */ /* 0x000ee80000300800 */
[----:B------:R-:W-:Y:S04]  /*24c30*/  STL.64 [R1+0x58], R2 ;  /* 0x0000580201007387 */ /* 0x000fe80000100a00 */
[----:B------:R-:W-:Y:S04]  /*24c40*/  STL.64 [R1+0x1698], R2 ;  /* 0x0016980201007387 */ /* 0x000fe80000100a00 */
[----:B------:R-:W-:Y:S04]  /*24c50*/  STL.64 [R1+0x60], R4 ;  /* 0x0000600401007387 */ /* 0x000fe80000100a00 */
[----:B------:R0:W-:Y:S04]  /*24c60*/  STL.64 [R1+0x1700], R4 ;  /* 0x0017000401007387 */ /* 0x0001e80000100a00 */
[----:B------:R-:W-:Y:S04]  /*24c70*/  STL.64 [R1+0x68], R18 ;  /* 0x0000681201007387 */ /* 0x000fe80000100a00 */
[----:B------:R-:W-:Y:S04]  /*24c80*/  STL.64 [R1+0x1708], R18 ;  /* 0x0017081201007387 */ /* 0x000fe80000100a00 */
[----:B------:R-:W-:Y:S04]  /*24c90*/  STL.64 [R1+0x70], R20 ;  /* 0x0000701401007387 */ /* 0x000fe80000100a00 */
[----:B------:R1:W-:Y:S01]  /*24ca0*/  STL.64 [R1+0x1710], R20 ;  /* 0x0017101401007387 */ /* 0x0003e20000100a00 */
[----:B----4-:R-:W-:-:S03]  /*24cb0*/  IMAD.MOV.U32 R33, RZ, RZ, R16 ;  /* 0x000000ffff217224 */ /* 0x010fc600078e0010 */
[----:B------:R-:W4:Y:S01]  /*24cc0*/  LDL.LU R16, [R1+0xb8] ;  /* 0x0000b80001107983 */ /* 0x000f220000300800 */
[----:B------:R-:W-:-:S03]  /*24cd0*/  IMAD.MOV.U32 R32, RZ, RZ, R15 ;  /* 0x000000ffff207224 */ /* 0x000fc600078e000f */
        /* <DEDUP_REMOVED lines=20> */
[----:B------:R-:W-:Y:S01]  /*24e20*/  STL.64 [R1+0x1760], R40 ;  /* 0x0017602801007387 */ /* 0x000fe20000100a00 */
[----:B--2---:R-:W-:Y:S01]  /*24e30*/  IMAD.MOV.U32 R59, RZ, RZ, R8 ;  /* 0x000000ffff3b7224 */ /* 0x004fe200078e0008 */
[----:B------:R-:W-:-:S02]  /*24e40*/  MOV R58, R7 ;  /* 0x00000007003a7202 */ /* 0x000fc40000000f00 */
[----:B------:R-:W2:Y:S01]  /*24e50*/  LDL.LU R7, [R1+0xd8] ;  /* 0x0000d80001077983 */ /* 0x000ea20000300800 */
[----:B------:R-:W-:-:S03]  /*24e60*/  IMAD.MOV.U32 R61, RZ, RZ, R6 ;  /* 0x000000ffff3d7224 */ /* 0x000fc600078e0006 */
[----:B------:R-:W2:Y:S04]  /*24e70*/  LDL.LU R6, [R1+0x1078] ;  /* 0x0010780001067983 */ /* 0x000ea80000300800 */
[----:B------:R-:W2:Y:S04]  /*24e80*/  LDL.LU R8, [R1+0xe0] ;  /* 0x0000e00001087983 */ /* 0x000ea80000300800 */
[----:B0-----:R-:W2:Y:S04]  /*24e90*/  LDL.LU R5, [R1+0x107c] ;  /* 0x00107c0001057983 */ /* 0x001ea80000300800 */
[----:B------:R-:W2:Y:S01]  /*24ea0*/  LDL.LU R4, [R1+0xe8] ;  /* 0x0000e80001047983 */ /* 0x000ea20000300800 */
[----:B---3--:R-:W-:-:S03]  /*24eb0*/  IMAD.MOV.U32 R60, RZ, RZ, R0 ;  /* 0x000000ffff3c7224 */ /* 0x008fc600078e0000 */
[----:B------:R-:W3:Y:S04]  /*24ec0*/  LDL.LU R3, [R1+0x1080] ;  /* 0x0010800001037983 */ /* 0x000ee80000300800 */
[----:B------:R-:W3:Y:S04]  /*24ed0*/  LDL.LU R2, [R1+0xf0] ;  /* 0x0000f00001027983 */ /* 0x000ee80000300800 */
[----:B------:R-:W3:Y:S01]  /*24ee0*/  LDL.LU R0, [R1+0x1084] ;  /* 0x0010840001007983 */ /* 0x000ee20000300800 */
[----:B------:R-:W-:Y:S02]  /*24ef0*/  IMAD.MOV.U32 R50, RZ, RZ, R23 ;  /* 0x000000ffff327224 */ /* 0x000fe400078e0017 */
[----:B------:R-:W-:-:S02]  /*24f00*/  IMAD.MOV.U32 R51, RZ, RZ, R24 ;  /* 0x000000ffff337224 */ /* 0x000fc400078e0018 */
[----:B------:R-:W-:Y:S02]  /*24f10*/  IMAD.MOV.U32 R52, RZ, RZ, R17 ;  /* 0x000000ffff347224 */ /* 0x000fe400078e0011 */
[----:B------:R-:W-:Y:S01]  /*24f20*/  IMAD.MOV.U32 R53, RZ, RZ, R22 ;  /* 0x000000ffff357224 */ /* 0x000fe200078e0016 */
        /* <DEDUP_REMOVED lines=8> */
[----:B------:R-:W3:Y:S01]  /*24fb0*/  LDL.LU R22, [R1+0xf8] ;  /* 0x0000f80001167983 */ /* 0x000ee20000300800 */
[----:B----4-:R-:W-:-:S03]  /*24fc0*/  IMAD.MOV.U32 R71, RZ, RZ, R16 ;  /* 0x000000ffff477224 */ /* 0x010fc600078e0010 */
[----:B-1----:R-:W4:Y:S01]  /*24fd0*/  LDL.LU R21, [R1+0x1088] ;  /* 0x0010880001157983 */ /* 0x002f220000300800 */
[----:B------:R-:W-:-:S03]  /*24fe0*/  IMAD.MOV.U32 R70, RZ, RZ, R15 ;  /* 0x000000ffff467224 */ /* 0x000fc600078e000f */
[----:B------:R-:W4:Y:S01]  /*24ff0*/  LDL.LU R20, [R1+0x100] ;  /* 0x0001000001147983 */ /* 0x000f220000300800 */
[----:B------:R-:W-:-:S03]  /*25000*/  IMAD.MOV.U32 R69, RZ, RZ, R14 ;  /* 0x000000ffff457224 */ /* 0x000fc600078e000e */
[----:B------:R-:W4:Y:S04]  /*25010*/  LDL.LU R19, [R1+0x108c] ;  /* 0x00108c0001137983 */ /* 0x000f280000300800 */
[----:B------:R-:W4:Y:S04]  /*25020*/  LDL.LU R18, [R1+0x108] ;  /* 0x0001080001127983 */ /* 0x000f280000300800 */
[----:B------:R-:W4:Y:S04]  /*25030*/  LDL.LU R16, [R1+0x1090] ;  /* 0x0010900001107983 */ /* 0x000f280000300800 */
[----:B------:R-:W4:Y:S04]  /*25040*/  LDL.LU R15, [R1+0x110] ;  /* 0x00011000010f7983 */ /* 0x000f280000300800 */
[----:B------:R-:W4:Y:S01]  /*25050*/  LDL.LU R14, [R1+0x1094] ;  /* 0x00109400010e7983 */ /* 0x000f220000300800 */
[----:B------:R-:W-:-:S02]  /*25060*/  IMAD.MOV.U32 R68, RZ, RZ, R13 ;  /* 0x000000ffff447224 */ /* 0x000fc400078e000d */
[----:B------:R-:W-:Y:S01]  /*25070*/  IMAD.MOV.U32 R78, RZ, RZ, R11 ;  /* 0x000000ffff4e7224 */ /* 0x000fe200078e000b */
[----:B------:R-:W-:Y:S01]  /*25080*/  STL.64 [R1+0xb8], R70 ;  /* 0x0000b84601007387 */ /* 0x000fe20000100a00 */
[----:B------:R-:W-:Y:S02]  /*25090*/  IMAD.MOV.U32 R79, RZ, RZ, R12 ;  /* 0x000000ffff4f7224 */ /* 0x000fe400078e000c */
[----:B------:R-:W-:Y:S01]  /*250a0*/  IMAD.MOV.U32 R76, RZ, RZ, R9 ;  /* 0x000000ffff4c7224 */ /* 0x000fe200078e0009 */
[----:B------:R-:W-:Y:S01]  /*250b0*/  STL.64 [R1+0x1570], R70 ;  /* 0x0015704601007387 */ /* 0x000fe20000100a00 */
[----:B------:R-:W-:-:S03]  /*250c0*/  IMAD.MOV.U32 R77, RZ, RZ, R10 ;  /* 0x000000ffff4d7224 */ /* 0x000fc600078e000a */
[----:B------:R-:W-:Y:S04]  /*250d0*/  STL.64 [R1+0xc0], R68 ;  /* 0x0000c04401007387 */ /* 0x000fe80000100a00 */
[----:B------:R-:W-:Y:S04]  /*250e0*/  STL.64 [R1+0x1578], R68 ;  /* 0x0015784401007387 */ /* 0x000fe80000100a00 */
[----:B------:R-:W-:Y:S04]  /*250f0*/  STL.64 [R1+0xc8], R78 ;  /* 0x0000c84e01007387 */ /* 0x000fe80000100a00 */
[----:B------:R-:W-:Y:S04]  /*25100*/  STL.64 [R1+0x1580], R78 ;  /* 0x0015804e01007387 */ /* 0x000fe80000100a00 */
[----:B------:R-:W-:Y:S04]  /*25110*/  STL.64 [R1+0xd0], R76 ;  /* 0x0000d04c01007387 */ /* 0x000fe80000100a00 */
[----:B------:R-:W-:Y:S04]  /*25120*/  STL.64 [R1+0x1590], R76 ;  /* 0x0015904c01007387 */ /* 0x000fe80000100a00 */
[----:B------:R-:W4:Y:S04]  /*25130*/  LDL.LU R17, [R1+0x118] ;  /* 0x0001180001117983 */ /* 0x000f280000300800 */
[----:B------:R-:W4:Y:S04]  /*25140*/  LDL.LU R11, [R1+0x1098] ;  /* 0x00109800010b7983 */ /* 0x000f280000300800 */
[----:B------:R-:W4:Y:S01]  /*25150*/  LDL.LU R10, [R1+0x120] ;  /* 0x00012000010a7983 */ /* 0x000f220000300800 */
[----:B--2---:R-:W-:Y:S01]  /*25160*/  IMAD.MOV.U32 R9, RZ, RZ, R8 ;  /* 0x000000ffff097224 */ /* 0x004fe200078e0008 */
[----:B------:R-:W-:-:S02]  /*25170*/  MOV R8, R5 ;  /* 0x0000000500087202 */ /* 0x000fc40000000f00 */
[----:B------:R-:W2:Y:S01]  /*25180*/  LDL.LU R5, [R1+0x109c] ;  /* 0x00109c0001057983 */ /* 0x000ea20000300800 */
[----:B------:R-:W-:-:S03]  /*25190*/  IMAD.MOV.U32 R13, RZ, RZ, R4 ;  /* 0x000000ffff0d7224 */ /* 0x000fc600078e0004 */
[----:B------:R-:W2:Y:S01]  /*251a0*/  LDL.LU R4, [R1+0x128] ;  /* 0x0001280001047983 */ /* 0x000ea20000300800 */
[----:B---3--:R-:W-:-:S03]  /*251b0*/  IMAD.MOV.U32 R12, RZ, RZ, R3 ;  /* 0x000000ffff0c7224 */ /* 0x008fc600078e0003 */
[----:B------:R-:W3:Y:S01]  /*251c0*/  LDL.LU R3, [R1+0x10a0] ;  /* 0x0010a00001037983 */ /* 0x000ee20000300800 */
[----:B------:R-:W-:-:S03]  /*251d0*/  IMAD.MOV.U32 R25, RZ, RZ, R2 ;  /* 0x000000ffff197224 */ /* 0x000fc600078e0002 */
[----:B------:R-:W3:Y:S01]  /*251e0*/  LDL.LU R2, [R1+0x130] ;  /* 0x0001300001027983 */ /* 0x000ee20000300800 */
[----:B------:R-:W-:-:S03]  /*251f0*/  IMAD.MOV.U32 R24, RZ, RZ, R0 ;  /* 0x000000ffff187224 */ /* 0x000fc600078e0000 */
[----:B------:R-:W3:Y:S04]  /*25200*/  LDL.LU R0, [R1+0x10a4] ;  /* 0x0010a40001007983 */ /* 0x000ee80000300800 */
[----:B------:R-:W-:Y:S04]  /*25210*/  STL.64 [R1+0xd8], R6 ;  /* 0x0000d80601007387 */ /* 0x000fe80000100a00 */
[----:B------:R-:W-:Y:S04]  /*25220*/  STL.64 [R1+0x1788], R6 ;  /* 0x0017880601007387 */ /* 0x000fe80000100a00 */
[----:B------:R-:W-:Y:S04]  /*25230*/  STL.64 [R1+0xe0], R8 ;  /* 0x0000e00801007387 */ /* 0x000fe80000100a00 */
[----:B------:R-:W-:Y:S04]  /*25240*/  STL [R1+0x1790], R9 ;  /* 0x0017900901007387 */ /* 0x000fe80000100800 */
[----:B------:R-:W-:Y:S04]  /*25250*/  STL [R1+0x1858], R8 ;  /* 0x0018580801007387 */ /* 0x000fe80000100800 */
[----:B------:R-:W-:Y:S04]  /*25260*/  STL.64 [R1+0xe8], R12 ;  /* 0x0000e80c01007387 */ /* 0x000fe80000100a00 */
[----:B------:R0:W-:Y:S04]  /*25270*/  STL.64 [R1+0x1798], R12 ;  /* 0x0017980c01007387 */ /* 0x0001e80000100a00 */
[----:B------:R-:W-:Y:S04]  /*25280*/  STL.64 [R1+0xf0], R24 ;  /* 0x0000f01801007387 */ /* 0x000fe80000100a00 */
[----:B------:R1:W-:Y:S01]  /*25290*/  STL.64 [R1+0x17a0], R24 ;  /* 0x0017a01801007387 */ /* 0x0003e20000100a00 */
[----:B------:R-:W-:-:S02]  /*252a0*/  IMAD.MOV.U32 R27, RZ, RZ, R22 ;  /* 0x000000ffff1b7224 */ /* 0x000fc400078e0016 */
[----:B----4-:R-:W-:Y:S02]  /*252b0*/  IMAD.MOV.U32 R26, RZ, RZ, R21 ;  /* 0x000000ffff1a7224 */ /* 0x010fe400078e0015 */
[----:B------:R-:W-:Y:S02]  /*252c0*/  IMAD.MOV.U32 R42, RZ, RZ, R16 ;  /* 0x000000ffff2a7224 */ /* 0x000fe400078e0010 */
[----:B------:R-:W4:Y:S01]  /*252d0*/  LDL.LU R16, [R1+0x138] ;  /* 0x0001380001107983 */ /* 0x000f220000300800 */
[----:B------:R-:W-:-:S03]  /*252e0*/  IMAD.MOV.U32 R45, RZ, RZ, R15 ;  /* 0x000000ffff2d7224 */ /* 0x000fc600078e000f */
[----:B------:R-:W4:Y:S01]  /*252f0*/  LDL.LU R15, [R1+0x10a8] ;  /* 0x0010a800010f7983 */ /* 0x000f220000300800 */
[----:B------:R-:W-:-:S03]  /*25300*/  IMAD.MOV.U32 R44, RZ, RZ, R14 ;  /* 0x000000ffff2c7224 */ /* 0x000fc600078e000e */
[----:B------:R-:W4:Y:S04]  /*25310*/  LDL.LU R14, [R1+0x140] ;  /* 0x00014000010e7983 */ /* 0x000f280000300800 */
[----:B0-----:R-:W4:Y:S04]  /*25320*/  LDL.LU R13, [R1+0x10ac] ;  /* 0x0010ac00010d7983 */ /* 0x001f280000300800 */
[----:B------:R-:W4:Y:S04]  /*25330*/  LDL.LU R12, [R1+0x148] ;  /* 0x00014800010c7983 */ /* 0x000f280000300800 */
[----:B------:R-:W4:Y:S04]  /*25340*/  LDL.LU R8, [R1+0x10b0] ;  /* 0x0010b00001087983 */ /* 0x000f280000300800 */
[----:B------:R-:W4:Y:S04]  /*25350*/  LDL.LU R7, [R1+0x150] ;  /* 0x0001500001077983 */ /* 0x000f280000300800 */
[----:B------:R-:W4:Y:S01]  /*25360*/  LDL.LU R6, [R1+0x10b4] ;  /* 0x0010b40001067983 */ /* 0x000f220000300800 */
[----:B------:R-:W-:-:S02]  /*25370*/  IMAD.MOV.U32 R36, RZ, RZ, R19 ;  /* 0x000000ffff247224 */ /* 0x000fc400078e0013 */
[----:B------:R-:W-:Y:S01]  /*25380*/  IMAD.MOV.U32 R37, RZ, RZ, R20 ;  /* 0x000000ffff257224 */ /* 0x000fe200078e0014 */
[----:B------:R-:W-:Y:S01]  /*25390*/  STL.64 [R1+0xf8], R26 ;  /* 0x0000f81a01007387 */ /* 0x000fe20000100a00 */
[----:B------:R-:W-:-:S03]  /*253a0*/  IMAD.MOV.U32 R43, RZ, RZ, R18 ;  /* 0x000000ffff2b7224 */ /* 0x000fc600078e0012 */
[----:B------:R-:W-:Y:S04]  /*253b0*/  STL.64 [R1+0x17a8], R26 ;  /* 0x0017a81a01007387 */ /* 0x000fe80000100a00 */
[----:B------:R-:W-:Y:S04]  /*253c0*/  STL.64 [R1+0x100], R36 ;  /* 0x0001002401007387 */ /* 0x000fe80000100a00 */
[----:B------:R-:W-:Y:S04]  /*253d0*/  STL.64 [R1+0x17b0], R36 ;  /* 0x0017b02401007387 */ /* 0x000fe80000100a00 */
[----:B------:R-:W-:Y:S01]  /*253e0*/  STL.64 [R1+0x108], R42 ;  /* 0x0001082a01007387 */ /* 0x000fe20000100a00 */
[----:B------:R-:W-:-:S03]  /*253f0*/  MOV R46, R11 ;  /* 0x0000000b002e7202 */ /* 0x000fc60000000f00 */
[----:B------:R-:W-:Y:S01]  /*25400*/  STL.64 [R1+0x17b8], R42 ;  /* 0x0017b82a01007387 */ /* 0x000fe20000100a00 */
[----:B------:R-:W-:-:S03]  /*25410*/  IMAD.MOV.U32 R49, RZ, RZ, R10 ;  /* 0x000000ffff317224 */ /* 0x000fc600078e000a */
[----:B------:R-:W-:Y:S04]  /*25420*/  STL.64 [R1+0x110], R44 ;  /* 0x0001102c01007387 */ /* 0x000fe80000100a00 */
[----:B------:R-:W-:Y:S04]  /*25430*/  STL.64 [R1+0x17c0], R44 ;  /* 0x0017c02c01007387 */ /* 0x000fe80000100a00 */
[----:B------:R-:W4:Y:S04]  /*25440*/  LDL.LU R11, [R1+0x158] ;  /* 0x00015800010b7983 */ /* 0x000f280000300800 */
[----:B------:R-:W4:Y:S04]  /*25450*/  LDL.LU R10, [R1+0x10b8] ;  /* 0x0010b800010a7983 */ /* 0x000f280000300800 */
[----:B------:R-:W4:Y:S01]  /*25460*/  LDL.LU R9, [R1+0x160] ;  /* 0x0001600001097983 */ /* 0x000f220000300800 */
[----:B--2---:R-:W-:-:S03]  /*25470*/  IMAD.MOV.U32 R48, RZ, RZ, R5 ;  /* 0x000000ffff307224 */ /* 0x004fc600078e0005 */
        /* <DEDUP_REMOVED lines=8> */
[----:B------:R-:W3:Y:S01]  /*25500*/  LDL.LU R0, [R1+0x10c4] ;  /* 0x0010c40001007983 */ /* 0x000ee20000300800 */
[----:B------:R-:W-:-:S05]  /*25510*/  IMAD.MOV.U32 R47, RZ, RZ, R17 ;  /* 0x000000ffff2f7224 */ /* 0x000fca00078e0011 */
        /* <DEDUP_REMOVED lines=10> */
[----:B------:R-:W4:Y:S01]  /*255c0*/  LDL.LU R15, [R1+0x10c8] ;  /* 0x0010c800010f7983 */ /* 0x000f220000300800 */
[----:B------:R-:W-:-:S03]  /*255d0*/  IMAD.MOV.U32 R73, RZ, RZ, R14 ;  /* 0x000000ffff497224 */ /* 0x000fc600078e000e */
[----:B------:R-:W4:Y:S01]  /*255e0*/  LDL.LU R14, [R1+0x180] ;  /* 0x00018000010e7983 */ /* 0x000f220000300800 */
[----:B------:R-:W-:-:S03]  /*255f0*/  IMAD.MOV.U32 R72, RZ, RZ, R13 ;  /* 0x000000ffff487224 */ /* 0x000fc600078e000d */
[----:B------:R-:W4:Y:S01]  /*25600*/  LDL.LU R13, [R1+0x10cc] ;  /* 0x0010cc00010d7983 */ /* 0x000f220000300800 */
[----:B------:R-:W-:-:S03]  /*25610*/  MOV R71, R12 ;  /* 0x0000000c00477202 */ /* 0x000fc60000000f00 */
[----:B------:R-:W4:Y:S01]  /*25620*/  LDL.LU R12, [R1+0x188] ;  /* 0x00018800010c7983 */ /* 0x000f220000300800 */
[----:B------:R-:W-:-:S03]  /*25630*/  IMAD.MOV.U32 R70, RZ, RZ, R8 ;  /* 0x000000ffff467224 */ /* 0x000fc600078e0008 */
[----:B------:R-:W4:Y:S01]  /*25640*/  LDL.LU R8, [R1+0x10d0] ;  /* 0x0010d00001087983 */ /* 0x000f220000300800 */
[----:B------:R-:W-:-:S03]  /*25650*/  IMAD.MOV.U32 R69, RZ, RZ, R7 ;  /* 0x000000ffff457224 */ /* 0x000fc600078e0007 */
[----:B------:R-:W4:Y:S01]  /*25660*/  LDL.LU R7, [R1+0x190] ;  /* 0x0001900001077983 */ /* 0x000f220000300800 */
[----:B------:R-:W-:-:S03]  /*25670*/  IMAD.MOV.U32 R68, RZ, RZ, R6 ;  /* 0x000000ffff447224 */ /* 0x000fc600078e0006 */
[----:B------:R-:W4:Y:S01]  /*25680*/  LDL.LU R6, [R1+0x10d4] ;  /* 0x0010d40001067983 */ /* 0x000f220000300800 */
[----:B------:R-:W-:-:S05]  /*25690*/  IMAD.MOV.U32 R75, RZ, RZ, R16 ;  /* 0x000000ffff4b7224 */ /* 0x000fca00078e0010 */
[----:B------:R-:W-:Y:S04]  /*256a0*/  STL.64 [R1+0x138], R74 ;  /* 0x0001384a01007387 */ /* 0x000fe80000100a00 */
[----:B------:R0:W-:Y:S04]  /*256b0*/  STL.64 [R1+0x15a0], R74 ;  /* 0x0015a04a01007387 */ /* 0x0001e80000100a00 */
[----:B------:R-:W-:Y:S04]  /*256c0*/  STL.64 [R1+0x140], R72 ;  /* 0x0001404801007387 */ /* 0x000fe80000100a00 */
[----:B------:R-:W-:Y:S04]  /*256d0*/  STL [R1+0x15b8], R72 ;  /* 0x0015b84801007387 */ /* 0x000fe80000100800 */
[----:B------:R-:W-:Y:S04]  /*256e0*/  STL [R1+0x15a8], R73 ;  /* 0x0015a84901007387 */ /* 0x000fe80000100800 */
[----:B------:R-:W-:Y:S04]  /*256f0*/  STL.64 [R1+0x15d0], R72 ;  /* 0x0015d04801007387 */ /* 0x000fe80000100a00 */
[----:B------:R-:W-:Y:S04]  /*25700*/  STL.64 [R1+0x148], R70 ;  /* 0x0001484601007387 */ /* 0x000fe80000100a00 */
[----:B------:R-:W-:Y:S04]  /*25710*/  STL.64 [R1+0x15b0], R70 ;  /* 0x0015b04601007387 */ /* 0x000fe80000100a00 */
[----:B------:R-:W-:Y:S04]  /*25720*/  STL.64 [R1+0x150], R68 ;  /* 0x0001504401007387 */ /* 0x000fe80000100a00 */
[----:B------:R-:W-:Y:S01]  /*25730*/  STL.64 [R1+0x15c0], R68 ;  /* 0x0015c04401007387 */ /* 0x000fe20000100a00 */
[----:B------:R-:W-:-:S02]  /*25740*/  IMAD.MOV.U32 R17, RZ, RZ, R9 ;  /* 0x000000ffff117224 */ /* 0x000fc400078e0009 */
[----:B--2---:R-:W-:Y:S02]  /*25750*/  IMAD.MOV.U32 R16, RZ, RZ, R5 ;  /* 0x000000ffff107224 */ /* 0x004fe400078e0005 */
[----:B------:R-:W2:Y:S01]  /*25760*/  LDL.LU R5, [R1+0x198] ;  /* 0x0001980001057983 */ /* 0x000ea20000300800 */
[----:B------:R-:W-:-:S03]  /*25770*/  IMAD.MOV.U32 R23, RZ, RZ, R4 ;  /* 0x000000ffff177224 */ /* 0x000fc600078e0004 */
[----:B------:R-:W2:Y:S04]  /*25780*/  LDL.LU R4, [R1+0x10d8] ;  /* 0x0010d80001047983 */ /* 0x000ea80000300800 */
[----:B-1----:R-:W2:Y:S01]  /*25790*/  LDL.LU R24, [R1+0x1a0] ;  /* 0x0001a00001187983 */ /* 0x002ea20000300800 */
[----:B---3--:R-:W-:-:S03]  /*257a0*/  IMAD.MOV.U32 R22, RZ, RZ, R3 ;  /* 0x000000ffff167224 */ /* 0x008fc600078e0003 */
[----:B------:R-:W3:Y:S01]  /*257b0*/  LDL.LU R21, [R1+0x10dc] ;  /* 0x0010dc0001157983 */ /* 0x000ee20000300800 */
[----:B------:R-:W-:-:S03]  /*257c0*/  IMAD.MOV.U32 R3, RZ, RZ, R2 ;  /* 0x000000ffff037224 */ /* 0x000fc600078e0002 */
[----:B------:R-:W2:Y:S01]  /*257d0*/  LDL.LU R20, [R1+0x1a8] ;  /* 0x0001a80001147983 */ /* 0x000ea20000300800 */
[----:B------:R-:W-:-:S03]  /*257e0*/  IMAD.MOV.U32 R2, RZ, RZ, R0 ;  /* 0x000000ffff027224 */ /* 0x000fc600078e0000 */
[----:B------:R-:W2:Y:S04]  /*257f0*/  LDL.LU R19, [R1+0x10e0] ;  /* 0x0010e00001137983 */ /* 0x000ea80000300800 */
[----:B------:R-:W2:Y:S04]  /*25800*/  LDL.LU R9, [R1+0x1b0] ;  /* 0x0001b00001097983 */ /* 0x000ea80000300800 */
[----:B------:R-:W3:Y:S04]  /*25810*/  LDL.LU R0, [R1+0x10e4] ;  /* 0x0010e40001007983 */ /* 0x000ee80000300800 */
[----:B------:R-:W-:Y:S04]  /*25820*/  STL.64 [R1+0x158], R10 ;  /* 0x0001580a01007387 */ /* 0x000fe80000100a00 */
[----:B------:R-:W-:Y:S04]  /*25830*/  STL.64 [R1+0x17e8], R10 ;  /* 0x0017e80a01007387 */ /* 0x000fe80000100a00 */
[----:B------:R-:W-:Y:S04]  /*25840*/  STL.64 [R1+0x160], R16 ;  /* 0x0001601001007387 */ /* 0x000fe80000100a00 */
[----:B------:R1:W-:Y:S04]  /*25850*/  STL.64 [R1+0x17f0], R16 ;  /* 0x0017f01001007387 */ /* 0x0003e80000100a00 */
[----:B------:R-:W-:Y:S04]  /*25860*/  STL.64 [R1+0x168], R22 ;  /* 0x0001681601007387 */ /* 0x000fe80000100a00 */
[----:B------:R-:W-:Y:S01]  /*25870*/  STL.64 [R1+0x17f8], R22 ;  /* 0x0017f81601007387 */ /* 0x000fe20000100a00 */
[----:B0-----:R-:W-:-:S03]  /*25880*/  IMAD.MOV.U32 R75, RZ, RZ, R18 ;  /* 0x000000ffff4b7224 */ /* 0x001fc600078e0012 */
[----:B------:R-:W-:Y:S04]  /*25890*/  STL.64 [R1+0x170], R2 ;  /* 0x0001700201007387 */ /* 0x000fe80000100a00 */
[----:B------:R-:W-:Y:S04]  /*258a0*/  STL.64 [R1+0x1800], R2 ;  /* 0x0018000201007387 */ /* 0x000fe80000100a00 */
[----:B------:R-:W3:Y:S04]  /*258b0*/  LDL.LU R18, [R1+0x1b8] ;  /* 0x0001b80001127983 */ /* 0x000ee80000300800 */
[----:B-1----:R-:W3:Y:S04]  /*258c0*/  LDL.LU R17, [R1+0x10e8] ;  /* 0x0010e80001117983 */ /* 0x002ee80000300800 */
[----:B------:R-:W3:Y:S01]  /*258d0*/  LDL.LU R16, [R1+0x208] ;  /* 0x0002080001107983 */ /* 0x000ee20000300800 */
[----:B----4-:R-:W-:-:S02]  /*258e0*/  IMAD.MOV.U32 R74, RZ, RZ, R15 ;  /* 0x000000ffff4a7224 */ /* 0x010fc400078e000f */
[----:B------:R-:W-:Y:S02]  /*258f0*/  IMAD.MOV.U32 R15, RZ, RZ, R14 ;  /* 0x000000ffff0f7224 */ /* 0x000fe400078e000e */
[----:B------:R-:W-:Y:S02]  /*25900*/  IMAD.MOV.U32 R14, RZ, RZ, R13 ;  /* 0x000000ffff0e7224 */ /* 0x000fe400078e000d */
        /* <DEDUP_REMOVED lines=12> */
[----:B------:R0:W-:Y:S04]  /*259d0*/  STL.64 [R1+0x1810], R14 ;  /* 0x0018100e01007387 */ /* 0x0001e80000100a00 */
[----:B------:R-:W-:Y:S04]  /*259e0*/  STL.64 [R1+0x188], R68 ;  /* 0x0001884401007387 */ /* 0x000fe80000100a00 */
[----:B------:R-:W-:Y:S04]  /*259f0*/  STL.64 [R1+0x1818], R68 ;  /* 0x0018184401007387 */ /* 0x000fe80000100a00 */
[----:B------:R-:W-:Y:S04]  /*25a00*/  STL.64 [R1+0x190], R70 ;  /* 0x0001904601007387 */ /* 0x000fe80000100a00 */
[----:B------:R-:W-:Y:S04]  /*25a10*/  STL.64 [R1+0x1820], R70 ;  /* 0x0018204601007387 */ /* 0x000fe80000100a00 */
[----:B0-----:R-:W4:Y:S04]  /*25a20*/  LDL.LU R15, [R1+0x230] ;  /* 0x00023000010f7983 */ /* 0x001f280000300800 */
[----:B------:R-:W4:Y:S04]  /*25a30*/  LDL.LU R14, [R1+0xf44] ;  /* 0x000f4400010e7983 */ /* 0x000f280000300800 */
[----:B------:R-:W4:Y:S04]  /*25a40*/  LDL.LU R11, [R1+0x258] ;  /* 0x00025800010b7983 */ /* 0x000f280000300800 */
[----:B------:R-:W4:Y:S01]  /*25a50*/  LDL.LU R10, [R1+0xf00] ;  /* 0x000f0000010a7983 */ /* 0x000f220000300800 */
[----:B--2---:R-:W-:-:S03]  /*25a60*/  IMAD.MOV.U32 R39, RZ, RZ, R9 ;  /* 0x000000ffff277224 */ /* 0x004fc600078e0009 */
[----:B------:R-:W2:Y:S01]  /*25a70*/  LDL.LU R9, [R1+0x260] ;  /* 0x0002600001097983 */ /* 0x000ea20000300800 */
[----:B---3--:R-:W-:-:S03]  /*25a80*/  IMAD.MOV.U32 R38, RZ, RZ, R0 ;  /* 0x000000ffff267224 */ /* 0x008fc600078e0000 */
[----:B------:R-:W3:Y:S04]  /*25a90*/  LDL.LU R3, [R1+0xf04] ;  /* 0x000f040001037983 */ /* 0x000ee80000300800 */
[----:B------:R-:W2:Y:S04]  /*25aa0*/  LDL.LU R2, [R1+0x268] ;  /* 0x0002680001027983 */ /* 0x000ea80000300800 */
[----:B------:R-:W2:Y:S01]  /*25ab0*/  LDL.LU R0, [R1+0xf08] ;  /* 0x000f080001007983 */ /* 0x000ea20000300800 */
[----:B------:R-:W-:Y:S02]  /*25ac0*/  IMAD.MOV.U32 R72, RZ, RZ, R21 ;  /* 0x000000ffff487224 */ /* 0x000fe400078e0015 */
[----:B------:R-:W-:Y:S01]  /*25ad0*/  IMAD.MOV.U32 R73, RZ, RZ, R24 ;  /* 0x000000ffff497224 */ /* 0x000fe200078e0018 */
[----:B------:R-:W-:Y:S01]  /*25ae0*/  STL.64 [R1+0x198], R4 ;  /* 0x0001980401007387 */ /* 0x000fe20000100a00 */
[----:B------:R-:W-:-:S02]  /*25af0*/  IMAD.MOV.U32 R34, RZ, RZ, R19 ;  /* 0x000000ffff227224 */ /* 0x000fc400078e0013 */
[----:B------:R-:W-:Y:S01]  /*25b00*/  IMAD.MOV.U32 R35, RZ, RZ, R20 ;  /* 0x000000ffff237224 */ /* 0x000fe200078e0014 */
[----:B------:R0:W-:Y:S04]  /*25b10*/  STL.64 [R1+0x1828], R4 ;  /* 0x0018280401007387 */ /* 0x0001e80000100a00 */
[----:B------:R-:W-:Y:S04]  /*25b20*/  STL.64 [R1+0x1a0], R72 ;  /* 0x0001a04801007387 */ /* 0x000fe80000100a00 */
[----:B------:R-:W-:Y:S04]  /*25b30*/  STL.64 [R1+0x1830], R72 ;  /* 0x0018304801007387 */ /* 0x000fe80000100a00 */
[----:B------:R-:W-:Y:S04]  /*25b40*/  STL.64 [R1+0x1a8], R34 ;  /* 0x0001a82201007387 */ /* 0x000fe80000100a00 */
[----:B------:R-:W-:Y:S04]  /*25b50*/  STL.64 [R1+0x1838], R34 ;  /* 0x0018382201007387 */ /* 0x000fe80000100a00 */
[----:B------:R-:W-:Y:S01]  /*25b60*/  STL.64 [R1+0x1b0], R38 ;  /* 0x0001b02601007387 */ /* 0x000fe20000100a00 */
[----:B------:R-:W-:-:S03]  /*25b70*/  IMAD.MOV.U32 R79, RZ, RZ, R18 ;  /* 0x000000ffff4f7224 */ /* 0x000fc600078e0012 */
[----:B------:R-:W-:Y:S01]  /*25b80*/  STL.64 [R1+0x1840], R38 ;  /* 0x0018402601007387 */ /* 0x000fe20000100a00 */
[----:B------:R-:W-:Y:S01]  /*25b90*/  IMAD.MOV.U32 R78, RZ, RZ, R17 ;  /* 0x000000ffff4e7224 */ /* 0x000fe200078e0011 */
[----:B------:R-:W-:Y:S01]  /*25ba0*/  MOV R19, R16 ;  /* 0x0000001000137202 */ /* 0x000fe20000000f00 */
[----:B----4-:R-:W-:Y:S02]  /*25bb0*/  IMAD.MOV.U32 R18, RZ, RZ, R13 ;  /* 0x000000ffff127224 */ /* 0x010fe400078e000d */
[----:B------:R-:W-:Y:S02]  /*25bc0*/  IMAD.MOV.U32 R20, RZ, RZ, R8 ;  /* 0x000000ffff147224 */ /* 0x000fe400078e0008 */
[----:B------:R-:W4:Y:S01]  /*25bd0*/  LDL.LU R8, [R1+0x270] ;  /* 0x0002700001087983 */ /* 0x000f220000300800 */
[----:B------:R-:W-:-:S03]  /*25be0*/  IMAD.MOV.U32 R41, RZ, RZ, R7 ;  /* 0x000000ffff297224 */ /* 0x000fc600078e0007 */
[----:B------:R-:W4:Y:S01]  /*25bf0*/  LDL.LU R7, [R1+0xf0c] ;  /* 0x000f0c0001077983 */ /* 0x000f220000300800 */
[----:B------:R-:W-:-:S03]  /*25c00*/  IMAD.MOV.U32 R40, RZ, RZ, R6 ;  /* 0x000000ffff287224 */ /* 0x000fc600078e0006 */
[----:B------:R-:W4:Y:S01]  /*25c10*/  LDL.LU R6, [R1+0x278] ;  /* 0x0002780001067983 */ /* 0x000f220000300800 */
[----:B------:R-:W-:-:S03]  /*25c20*/  IMAD.MOV.U32 R21, RZ, RZ, R12 ;  /* 0x000000ffff157224 */ /* 0x000fc600078e000c */
[----:B0-----:R-:W4:Y:S04]  /*25c30*/  LDL.LU R5, [R1+0xf10] ;  /* 0x000f100001057983 */ /* 0x001f280000300800 */
[----:B------:R-:W4:Y:S04]  /*25c40*/  LDL.LU R13, [R1+0x280] ;  /* 0x00028000010d7983 */ /* 0x000f280000300800 */
        /* <DEDUP_REMOVED lines=8> */
[----:B------:R-:W-:Y:S04]  /*25cd0*/  STL [R1+0x185c], R21 ;  /* 0x00185c1501007387 */ /* 0x000fe80000100800 */
[----:B------:R-:W-:Y:S04]  /*25ce0*/  STL [R1+0x18c0], R20 ;  /* 0x0018c01401007387 */ /* 0x000fe80000100800 */
[----:B------:R-:W-:Y:S04]  /*25cf0*/  STL.64 [R1+0x228], R40 ;  /* 0x0002282801007387 */ /* 0x000fe80000100a00 */
[----:B------:R-:W-:Y:S04]  /*25d00*/  STL.64 [R1+0x1860], R40 ;  /* 0x0018602801007387 */ /* 0x000fe80000100a00 */
[----:B------:R-:W4:Y:S01]  /*25d10*/  LDL.LU R4, [R1+0x290] ;  /* 0x0002900001047983 */ /* 0x000f220000300800 */
[----:B---3--:R-:W-:-:S03]  /*25d20*/  IMAD.MOV.U32 R58, RZ, RZ, R3 ;  /* 0x000000ffff3a7224 */ /* 0x008fc600078e0003 */
[----:B------:R-:W3:Y:S01]  /*25d30*/  LDL.LU R3, [R1+0xf1c] ;  /* 0x000f1c0001037983 */ /* 0x000ee20000300800 */
[----:B--2---:R-:W-:-:S03]  /*25d40*/  IMAD.MOV.U32 R33, RZ, RZ, R2 ;  /* 0x000000ffff217224 */ /* 0x004fc600078e0002 */
[----:B------:R-:W2:Y:S01]  /*25d50*/  LDL.LU R2, [R1+0x298] ;  /* 0x0002980001027983 */ /* 0x000ea20000300800 */
[----:B------:R-:W-:-:S03]  /*25d60*/  IMAD.MOV.U32 R32, RZ, RZ, R0 ;  /* 0x000000ffff207224 */ /* 0x000fc600078e0000 */
[----:B------:R-:W2:Y:S01]  /*25d70*/  LDL.LU R0, [R1+0xf20] ;  /* 0x000f200001007983 */ /* 0x000ea20000300800 */
[----:B------:R-:W-:Y:S02]  /*25d80*/  IMAD.MOV.U32 R50, RZ, RZ, R14 ;  /* 0x000000ffff327224 */ /* 0x000fe400078e000e */
[----:B------:R-:W-:Y:S01]  /*25d90*/  IMAD.MOV.U32 R51, RZ, RZ, R15 ;  /* 0x000000ffff337224 */ /* 0x000fe200078e000f */
[----:B------:R-:W2:Y:S01]  /*25da0*/  LDL.LU R17, [R1+0x2a0] ;  /* 0x0002a00001117983 */ /* 0x000ea20000300800 */
[----:B------:R-:W-:Y:S02]  /*25db0*/  IMAD.MOV.U32 R52, RZ, RZ, R10 ;  /* 0x000000ffff347224 */ /* 0x000fe400078e000a */
[----:B------:R-:W-:Y:S01]  /*25dc0*/  IMAD.MOV.U32 R53, RZ, RZ, R11 ;  /* 0x000000ffff357224 */ /* 0x000fe200078e000b */
[----:B------:R-:W2:Y:S01]  /*25dd0*/  LDL.LU R16, [R1+0xf24] ;  /* 0x000f240001107983 */ /* 0x000ea20000300800 */
[----:B------:R-:W-:-:S03]  /*25de0*/  IMAD.MOV.U32 R59, RZ, RZ, R9 ;  /* 0x000000ffff3b7224 */ /* 0x000fc600078e0009 */
[----:B------:R-:W2:Y:S04]  /*25df0*/  LDL.LU R15, [R1+0x2a8] ;  /* 0x0002a800010f7983 */ /* 0x000ea80000300800 */
[----:B------:R-:W2:Y:S04]  /*25e00*/  LDL.LU R14, [R1+0xf28] ;  /* 0x000f2800010e7983 */ /* 0x000ea80000300800 */
        /* <DEDUP_REMOVED lines=8> */
[----:B------:R-:W2:Y:S04]  /*25e90*/  LDL.LU R11, [R1+0x2b0] ;  /* 0x0002b000010b7983 */ /* 0x000ea80000300800 */
[----:B------:R-:W2:Y:S01]  /*25ea0*/  LDL.LU R10, [R1+0xf2c] ;  /* 0x000f2c00010a7983 */ /* 0x000ea20000300800 */
[----:B----4-:R-:W-:-:S03]  /*25eb0*/  IMAD.MOV.U32 R61, RZ, RZ, R8 ;  /* 0x000000ffff3d7224 */ /* 0x010fc600078e0008 */
[----:B------:R-:W4:Y:S01]  /*25ec0*/  LDL.LU R9, [R1+0x2c8] ;  /* 0x0002c80001097983 */ /* 0x000f220000300800 */
[----:B------:R-:W-:-:S03]  /*25ed0*/  MOV R60, R7 ;  /* 0x00000007003c7202 */ /* 0x000fc60000000f00 */
[----:B------:R-:W4:Y:S01]  /*25ee0*/  LDL.LU R8, [R1+0x2d0] ;  /* 0x0002d00001087983 */ /* 0x000f220000300800 */
[----:B------:R-:W-:Y:S02]  /*25ef0*/  IMAD.MOV.U32 R7, RZ, RZ, R6 ;  /* 0x000000ffff077224 */ /* 0x000fe400078e0006 */
[----:B------:R-:W-:Y:S02]  /*25f00*/  IMAD.MOV.U32 R6, RZ, RZ, R5 ;  /* 0x000000ffff067224 */ /* 0x000fe400078e0005 */
[----:B------:R-:W4:Y:S04]  /*25f10*/  LDL.LU R5, [R1+0x2d8] ;  /* 0x0002d80001057983 */ /* 0x000f280000300800 */
[----:B------:R-:W-:Y:S04]  /*25f20*/  STL.64 [R1+0x270], R60 ;  /* 0x0002703c01007387 */ /* 0x000fe80000100a00 */
[----:B------:R-:W-:Y:S01]  /*25f30*/  STL.64 [R1+0x1888], R60 ;  /* 0x0018883c01007387 */ /* 0x000fe20000100a00 */
[----:B------:R-:W-:-:S03]  /*25f40*/  IMAD.MOV.U32 R25, RZ, RZ, R23 ;  /* 0x000000ffff197224 */ /* 0x000fc600078e0017 */
[----:B------:R-:W-:Y:S01]  /*25f50*/  STL.64 [R1+0x278], R6 ;  /* 0x0002780601007387 */ /* 0x000fe20000100a00 */
[----:B------:R-:W-:-:S03]  /*25f60*/  IMAD.MOV.U32 R24, RZ, RZ, R22 ;  /* 0x000000ffff187224 */ /* 0x000fc600078e0016 */
[----:B------:R0:W-:Y:S04]  /*25f70*/  STL.64 [R1+0x1890], R6 ;  /* 0x0018900601007387 */ /* 0x0001e80000100a00 */
[----:B------:R-:W-:Y:S04]  /*25f80*/  STL.64 [R1+0x280], R12 ;  /* 0x0002800c01007387 */ /* 0x000fe80000100a00 */
[----:B------:R1:W-:Y:S04]  /*25f90*/  STL.64 [R1+0x1898], R12 ;  /* 0x0018980c01007387 */ /* 0x0003e80000100a00 */
[----:B------:R-:W-:Y:S04]  /*25fa0*/  STL.64 [R1+0x288], R24 ;  /* 0x0002881801007387 */ /* 0x000fe80000100a00 */
[----:B------:R-:W-:Y:S01]  /*25fb0*/  STL.64 [R1+0x18a0], R24 ;  /* 0x0018a01801007387 */ /* 0x000fe20000100a00 */
[----:B------:R-:W-:-:S03]  /*25fc0*/  IMAD.MOV.U32 R27, RZ, RZ, R4 ;  /* 0x000000ffff1b7224 */ /* 0x000fc600078e0004 */
[----:B------:R-:W4:Y:S01]  /*25fd0*/  LDL.LU R4, [R1+0x2e0] ;  /* 0x0002e00001047983 */ /* 0x000f220000300800 */
[----:B---3--:R-:W-:-:S03]  /*25fe0*/  IMAD.MOV.U32 R26, RZ, RZ, R3 ;  /* 0x000000ffff1a7224 */ /* 0x008fc600078e0003 */
[----:B------:R-:W3:Y:S01]  /*25ff0*/  LDL.LU R3, [R1+0x2e8] ;  /* 0x0002e80001037983 */ /* 0x000ee20000300800 */
[----:B--2---:R-:W-:-:S03]  /*26000*/  IMAD.MOV.U32 R37, RZ, RZ, R2 ;  /* 0x000000ffff257224 */ /* 0x004fc600078e0002 */
[----:B------:R-:W2:Y:S01]  /*26010*/  LDL.LU R2, [R1+0x2f0] ;  /* 0x0002f00001027983 */ /* 0x000ea20000300800 */
[----:B------:R-:W-:-:S03]  /*26020*/  IMAD.MOV.U32 R36, RZ, RZ, R0 ;  /* 0x000000ffff247224 */ /* 0x000fc600078e0000 */
[----:B------:R-:W3:Y:S01]  /*26030*/  LDL.LU R0, [R1+0x2f8] ;  /* 0x0002f80001007983 */ /* 0x000ee20000300800 */
[----:B------:R-:W-:-:S03]  /*26040*/  IMAD.MOV.U32 R43, RZ, RZ, R17 ;  /* 0x000000ffff2b7224 */ /* 0x000fc600078e0011 */
[----:B------:R-:W-:Y:S01]  /*26050*/  STL.64 [R1+0x290], R26 ;  /* 0x0002901a01007387 */ /* 0x000fe20000100a00 */
[----:B------:R-:W-:-:S03]  /*26060*/  IMAD.MOV.U32 R42, RZ, RZ, R16 ;  /* 0x000000ffff2a7224 */ /* 0x000fc600078e0010 */
[----:B------:R-:W-:Y:S01]  /*26070*/  STL.64 [R1+0x18a8], R26 ;  /* 0x0018a81a01007387 */ /* 0x000fe20000100a00 */
[----:B------:R-:W-:-:S03]  /*26080*/  MOV R45, R15 ;  /* 0x0000000f002d7202 */ /* 0x000fc60000000f00 */
[----:B------:R-:W-:Y:S01]  /*26090*/  STL.64 [R1+0x298], R36 ;  /* 0x0002982401007387 */ /* 0x000fe20000100a00 */
[----:B------:R-:W-:-:S03]  /*260a0*/  IMAD.MOV.U32 R44, RZ, RZ, R14 ;  /* 0x000000ffff2c7224 */ /* 0x000fc600078e000e */
[----:B------:R-:W-:Y:S04]  /*260b0*/  STL.64 [R1+0x18b0], R36 ;  /* 0x0018b02401007387 */ /* 0x000fe80000100a00 */
[----:B------:R-:W-:Y:S04]  /*260c0*/  STL.64 [R1+0x2a0], R42 ;  /* 0x0002a02a01007387 */ /* 0x000fe80000100a00 */
[----:B------:R-:W-:Y:S04]  /*260d0*/  STL.64 [R1+0x18b8], R42 ;  /* 0x0018b82a01007387 */ /* 0x000fe80000100a00 */
[----:B------:R-:W-:Y:S04]  /*260e0*/  STL.64 [R1+0x2a8], R44 ;  /* 0x0002a82c01007387 */ /* 0x000fe80000100a00 */
[----:B------:R-:W-:Y:S04]  /*260f0*/  STL.64 [R1+0x18c8], R44 ;  /* 0x0018c82c01007387 */ /* 0x000fe80000100a00 */
[----:B------:R-:W-:Y:S01]  /*26100*/  STL [R1+0x1a30], R81 ;  /* 0x001a305101007387 */ /* 0x000fe20000100800 */
[----:B------:R-:W-:-:S02]  /*26110*/  IMAD.MOV.U32 R49, RZ, RZ, R81 ;  /* 0x000000ffff317224 */ /* 0x000fc400078e0051 */
[----:B------:R-:W-:Y:S02]  /*26120*/  IMAD.MOV.U32 R55, RZ, RZ, R82 ;  /* 0x000000ffff377224 */ /* 0x000fe400078e0052 */
[----:B------:R-:W-:Y:S02]  /*26130*/  IMAD.MOV.U32 R57, RZ, RZ, R83 ;  /* 0x000000ffff397224 */ /* 0x000fe400078e0053 */
[----:B------:R-:W-:Y:S02]  /*26140*/  IMAD.MOV.U32 R47, RZ, RZ, R11 ;  /* 0x000000ffff2f7224 */ /* 0x000fe400078e000b */
[----:B------:R-:W-:Y:S02]  /*26150*/  IMAD.MOV.U32 R46, RZ, RZ, R10 ;  /* 0x000000ffff2e7224 */ /* 0x000fe400078e000a */
[----:B----4-:R-:W-:Y:S02]  /*26160*/  IMAD.MOV.U32 R48, RZ, RZ, R9 ;  /* 0x000000ffff307224 */ /* 0x010fe400078e0009 */
[----:B------:R-:W4:Y:S01]  /*26170*/  LDL.LU R9, [R1+0x308] ;  /* 0x0003080001097983 */ /* 0x000f220000300800 */
[----:B------:R-:W-:-:S03]  /*26180*/  IMAD.MOV.U32 R54, RZ, RZ, R8 ;  /* 0x000000ffff367224 */ /* 0x000fc600078e0008 */
[----:B------:R-:W4:Y:S04]  /*26190*/  LDL.LU R8, [R1+0x310] ;  /* 0x0003100001087983 */ /* 0x000f280000300800 */
[----:B0-----:R-:W4:Y:S04]  /*261a0*/  LDL.LU R7, [R1+0x318] ;  /* 0x0003180001077983 */ /* 0x001f280000300800 */
[----:B------:R-:W4:Y:S01]  /*261b0*/  LDL.LU R6, [R1+0x320] ;  /* 0x0003200001067983 */ /* 0x000f220000300800 */
[----:B------:R-:W-:-:S03]  /*261c0*/  IMAD.MOV.U32 R56, RZ, RZ, R5 ;  /* 0x000000ffff387224 */ /* 0x000fc600078e0005 */
        /* <DEDUP_REMOVED lines=8> */
[----:B------:R-:W4:Y:S01]  /*26250*/  LDL.LU R5, [R1+0x328] ;  /* 0x0003280001057983 */ /* 0x000f220000300800 */
[----:B------:R-:W-:-:S03]  /*26260*/  IMAD.MOV.U32 R10, RZ, RZ, R4 ;  /* 0x000000ffff0a7224 */ /* 0x000fc600078e0004 */
[----:B------:R-:W4:Y:S04]  /*26270*/  LDL.LU R4, [R1+0x330] ;  /* 0x0003300001047983 */ /* 0x000f280000300800 */
[----:B------:R-:W4:Y:S04]  /*26280*/  LDL.LU R20, [R1+0x1c0] ;  /* 0x0001c00001147983 */ /* 0x000f280000300800 */
[----:B------:R-:W4:Y:S04]  /*26290*/  LDL.LU R19, [R1+0x338] ;  /* 0x0003380001137983 */ /* 0x000f280000300800 */
[----:B------:R-:W4:Y:S01]  /*262a0*/  LDL.LU R18, [R1+0x1c4] ;  /* 0x0001c40001127983 */ /* 0x000f220000300800 */
[----:B--2---:R-:W-:Y:S01]  /*262b0*/  MOV R22, R2 ;  /* 0x0000000200167202 */ /* 0x004fe20000000f00 */
[----:B---3--:R-:W-:-:S02]  /*262c0*/  IMAD.MOV.U32 R2, RZ, RZ, R0 ;  /* 0x000000ffff027224 */ /* 0x008fc400078e0000 */
[----:B------:R-:W2:Y:S01]  /*262d0*/  LDL.LU R0, [R1+0x340] ;  /* 0x0003400001007983 */ /* 0x000ea20000300800 */
[----:B------:R-:W-:Y:S02]  /*262e0*/  IMAD.MOV.U32 R11, RZ, RZ, R84 ;  /* 0x000000ffff0b7224 */ /* 0x000fe400078e0054 */
[----:B------:R-:W-:Y:S02]  /*262f0*/  IMAD.MOV.U32 R16, RZ, RZ, R3 ;  /* 0x000000ffff107224 */ /* 0x000fe400078e0003 */
[----:B------:R-:W-:Y:S01]  /*26300*/  IMAD.MOV.U32 R17, RZ, RZ, R85 ;  /* 0x000000ffff117224 */ /* 0x000fe200078e0055 */
[----:B------:R-:W-:Y:S01]  /*26310*/  STL.64 [R1+0x18f0], R86 ;  /* 0x0018f05601007387 */ /* 0x000fe20000100a00 */
        /* <DEDUP_REMOVED lines=9> */
[----:B------:R0:W-:Y:S01]  /*263b0*/  STL.64 [R1+0x1910], R2 ;  /* 0x0019100201007387 */ /* 0x0001e20000100a00 */
[----:B------:R-:W-:-:S03]  /*263c0*/  IMAD.MOV.U32 R69, RZ, RZ, R90 ;  /* 0x000000ffff457224 */ /* 0x000fc600078e005a */
[----:B-1----:R-:W3:Y:S04]  /*263d0*/  LDL.LU R13, [R1+0x1c8] ;  /* 0x0001c800010d7983 */ /* 0x002ee80000300800 */
[----:B------:R-:W3:Y:S01]  /*263e0*/  LDL.LU R12, [R1+0x348] ;  /* 0x00034800010c7983 */ /* 0x000ee20000300800 */
[----:B------:R-:W-:Y:S02]  /*263f0*/  IMAD.MOV.U32 R75, RZ, RZ, R88 ;  /* 0x000000ffff4b7224 */ /* 0x000fe400078e0058 */
[----:B------:R-:W-:Y:S02]  /*26400*/  IMAD.MOV.U32 R15, RZ, RZ, R89 ;  /* 0x000000ffff0f7224 */ /* 0x000fe400078e0059 */
[----:B----4-:R-:W-:Y:S02]  /*26410*/  IMAD.MOV.U32 R74, RZ, RZ, R9 ;  /* 0x000000ffff4a7224 */ /* 0x010fe400078e0009 */
[----:B------:R-:W4:Y:S01]  /*26420*/  LDL.LU R9, [R1+0x1cc] ;  /* 0x0001cc0001097983 */ /* 0x000f220000300800 */
[----:B------:R-:W-:-:S03]  /*26430*/  IMAD.MOV.U32 R14, RZ, RZ, R8 ;  /* 0x000000ffff0e7224 */ /* 0x000fc600078e0008 */
[----:B------:R-:W4:Y:S01]  /*26440*/  LDL.LU R8, [R1+0x350] ;  /* 0x0003500001087983 */ /* 0x000f220000300800 */
[----:B------:R-:W-:-:S03]  /*26450*/  IMAD.MOV.U32 R68, RZ, RZ, R7 ;  /* 0x000000ffff447224 */ /* 0x000fc600078e0007 */
[----:B------:R-:W4:Y:S01]  /*26460*/  LDL.LU R7, [R1+0x1d0] ;  /* 0x0001d00001077983 */ /* 0x000f220000300800 */
[----:B------:R-:W-:-:S03]  /*26470*/  IMAD.MOV.U32 R90, RZ, RZ, R6 ;  /* 0x000000ffff5a7224 */ /* 0x000fc600078e0006 */
[----:B------:R-:W4:Y:S04]  /*26480*/  LDL.LU R6, [R1+0x358] ;  /* 0x0003580001067983 */ /* 0x000f280000300800 */
[----:B0-----:R-:W4:Y:S04]  /*26490*/  LDL.LU R3, [R1+0x1d4] ;  /* 0x0001d40001037983 */ /* 0x001f280000300800 */
        /* <DEDUP_REMOVED lines=9> */
[----:B------:R-:W-:Y:S01]  /*26530*/  STL.64 [R1+0x1938], R92 ;  /* 0x0019385c01007387 */ /* 0x000fe20000100a00 */
[----:B------:R-:W-:-:S03]  /*26540*/  IMAD.MOV.U32 R73, RZ, RZ, R20 ;  /* 0x000000ffff497224 */ /* 0x000fc600078e0014 */
[----:B------:R-:W4:Y:S04]  /*26550*/  LDL.LU R20, [R1+0x1d8] ;  /* 0x0001d80001147983 */ /* 0x000f280000300800 */
[----:B------:R-:W4:Y:S04]  /*26560*/  LDL.LU R17, [R1+0x368] ;  /* 0x0003680001117983 */ /* 0x000f280000300800 */
[----:B------:R-:W4:Y:S04]  /*26570*/  LDL.LU R16, [R1+0x1dc] ;  /* 0x0001dc0001107983 */ /* 0x000f280000300800 */
[----:B0-----:R-:W4:Y:S04]  /*26580*/  LDL.LU R15, [R1+0x370] ;  /* 0x00037000010f7983 */ /* 0x001f280000300800 */
[----:B------:R-:W4:Y:S04]  /*26590*/  LDL.LU R14, [R1+0x1e0] ;  /* 0x0001e000010e7983 */ /* 0x000f280000300800 */
[----:B------:R-:W4:Y:S04]  /*265a0*/  LDL.LU R11, [R1+0x378] ;  /* 0x00037800010b7983 */ /* 0x000f280000300800 */
[----:B------:R-:W4:Y:S01]  /*265b0*/  LDL.LU R10, [R1+0x1e4] ;  /* 0x0001e400010a7983 */ /* 0x000f220000300800 */
[----:B--2---:R-:W-:-:S03]  /*265c0*/  IMAD.MOV.U32 R34, RZ, RZ, R0 ;  /* 0x000000ffff227224 */ /* 0x004fc600078e0000 */
[----:B------:R-:W2:Y:S01]  /*265d0*/  LDL.LU R0, [R1+0x380] ;  /* 0x0003800001007983 */ /* 0x000ea20000300800 */
[----:B------:R-:W-:Y:S02]  /*265e0*/  IMAD.MOV.U32 R70, RZ, RZ, R5 ;  /* 0x000000ffff467224 */ /* 0x000fe400078e0005 */
[----:B------:R-:W-:Y:S01]  /*265f0*/  IMAD.MOV.U32 R71, RZ, RZ, R92 ;  /* 0x000000ffff477224 */ /* 0x000fe200078e005c */
[----:B------:R-:W-:Y:S01]  /*26600*/  MOV R5, R93 ;  /* 0x0000005d00057202 */ /* 0x000fe20000000f00 */
[----:B------:R-:W-:Y:S02]  /*26610*/  IMAD.MOV.U32 R72, RZ, RZ, R19 ;  /* 0x000000ffff487224 */ /* 0x000fe400078e0013 */
[----:B------:R-:W-:Y:S01]  /*26620*/  IMAD.MOV.U32 R35, RZ, RZ, R18 ;  /* 0x000000ffff237224 */ /* 0x000fe200078e0012 */
[----:B------:R-:W-:Y:S04]  /*26630*/  STL.64 [R1+0x328], R70 ;  /* 0x0003284601007387 */ /* 0x000fe80000100a00 */
[----:B------:R-:W-:Y:S04]  /*26640*/  STL.64 [R1+0x1940], R70 ;  /* 0x0019404601007387 */ /* 0x000fe80000100a00 */
[----:B------:R-:W-:Y:S04]  /*26650*/  STL.64 [R1+0x330], R4 ;  /* 0x0003300401007387 */ /* 0x000fe80000100a00 */
[----:B------:R0:W-:Y:S04]  /*26660*/  STL.64 [R1+0x1948], R4 ;  /* 0x0019480401007387 */ /* 0x0001e80000100a00 */
[----:B------:R-:W-:Y:S04]  /*26670*/  STL.64 [R1+0x338], R72 ;  /* 0x0003384801007387 */ /* 0x000fe80000100a00 */
[----:B------:R-:W-:Y:S04]  /*26680*/  STL.64 [R1+0x1950], R72 ;  /* 0x0019504801007387 */ /* 0x000fe80000100a00 */
[----:B------:R-:W-:Y:S04]  /*26690*/  STL.64 [R1+0x340], R34 ;  /* 0x0003402201007387 */ /* 0x000fe80000100a00 */
[----:B------:R-:W-:Y:S01]  /*266a0*/  STL.64 [R1+0x1958], R34 ;  /* 0x0019582201007387 */ /* 0x000fe20000100a00 */
[----:B---3--:R-:W-:-:S03]  /*266b0*/  IMAD.MOV.U32 R39, RZ, RZ, R13 ;  /* 0x000000ffff277224 */ /* 0x008fc600078e000d */
[----:B------:R-:W3:Y:S01]  /*266c0*/  LDL.LU R13, [R1+0x1e8] ;  /* 0x0001e800010d7983 */ /* 0x000ee20000300800 */
[----:B------:R-:W-:-:S03]  /*266d0*/  IMAD.MOV.U32 R38, RZ, RZ, R12 ;  /* 0x000000ffff267224 */ /* 0x000fc600078e000c */
[----:B------:R-:W3:Y:S01]  /*266e0*/  LDL.LU R12, [R1+0x388] ;  /* 0x00038800010c7983 */ /* 0x000ee20000300800 */
[----:B----4-:R-:W-:Y:S02]  /*266f0*/  IMAD.MOV.U32 R79, RZ, RZ, R9 ;  /* 0x000000ffff4f7224 */ /* 0x010fe400078e0009 */
[----:B------:R-:W-:Y:S02]  /*26700*/  IMAD.MOV.U32 R78, RZ, RZ, R8 ;  /* 0x000000ffff4e7224 */ /* 0x000fe400078e0008 */
[----:B------:R-:W-:Y:S02]  /*26710*/  IMAD.MOV.U32 R19, RZ, RZ, R7 ;  /* 0x000000ffff137224 */ /* 0x000fe400078e0007 */
[----:B------:R-:W4:Y:S01]  /*26720*/  LDL.LU R7, [R1+0x1ec] ;  /* 0x0001ec0001077983 */ /* 0x000f220000300800 */
[----:B------:R-:W-:-:S03]  /*26730*/  IMAD.MOV.U32 R18, RZ, RZ, R6 ;  /* 0x000000ffff127224 */ /* 0x000fc600078e0006 */
[----:B------:R-:W4:Y:S01]  /*26740*/  LDL.LU R6, [R1+0x390] ;  /* 0x0003900001067983 */ /* 0x000f220000300800 */
[----:B------:R-:W-:-:S03]  /*26750*/  MOV R9, R3 ;  /* 0x0000000300097202 */ /* 0x000fc60000000f00 */
[----:B0-----:R-:W4:Y:S01]  /*26760*/  LDL.LU R5, [R1+0x1f0] ;  /* 0x0001f00001057983 */ /* 0x001f220000300800 */
[----:B------:R-:W-:-:S03]  /*26770*/  IMAD.MOV.U32 R8, RZ, RZ, R2 ;  /* 0x000000ffff087224 */ /* 0x000fc600078e0002 */
        /* <DEDUP_REMOVED lines=8> */
[----:B------:R0:W-:Y:S04]  /*26800*/  STL.64 [R1+0x1970], R18 ;  /* 0x0019701201007387 */ /* 0x0001e80000100a00 */
[----:B------:R-:W-:Y:S04]  /*26810*/  STL.64 [R1+0x360], R8 ;  /* 0x0003600801007387 */ /* 0x000fe80000100a00 */
[----:B------:R1:W-:Y:S01]  /*26820*/  STL.64 [R1+0x1978], R8 ;  /* 0x0019780801007387 */ /* 0x0003e20000100a00 */
[----:B------:R-:W-:-:S03]  /*26830*/  IMAD.MOV.U32 R41, RZ, RZ, R20 ;  /* 0x000000ffff297224 */ /* 0x000fc600078e0014 */
[----:B------:R-:W4:Y:S04]  /*26840*/  LDL.LU R20, [R1+0x1f8] ;  /* 0x0001f80001147983 */ /* 0x000f280000300800 */
[----:B0-----:R-:W4:Y:S01]  /*26850*/  LDL.LU R19, [R1+0x3a8] ;  /* 0x0003a80001137983 */ /* 0x001f220000300800 */
[----:B------:R-:W-:-:S03]  /*26860*/  IMAD.MOV.U32 R53, RZ, RZ, R14 ;  /* 0x000000ffff357224 */ /* 0x000fc600078e000e */
[----:B------:R-:W4:Y:S01]  /*26870*/  LDL.LU R14, [R1+0x1fc] ;  /* 0x0001fc00010e7983 */ /* 0x000f220000300800 */
[----:B------:R-:W-:-:S03]  /*26880*/  IMAD.MOV.U32 R52, RZ, RZ, R11 ;  /* 0x000000ffff347224 */ /* 0x000fc600078e000b */
[----:B------:R-:W4:Y:S01]  /*26890*/  LDL.LU R11, [R1+0x3b0] ;  /* 0x0003b000010b7983 */ /* 0x000f220000300800 */
[----:B------:R-:W-:-:S03]  /*268a0*/  IMAD.MOV.U32 R59, RZ, RZ, R10 ;  /* 0x000000ffff3b7224 */ /* 0x000fc600078e000a */
[----:B------:R-:W4:Y:S04]  /*268b0*/  LDL.LU R10, [R1+0x200] ;  /* 0x00020000010a7983 */ /* 0x000f280000300800 */
[----:B-1----:R-:W4:Y:S04]  /*268c0*/  LDL.LU R9, [R1+0x3b8] ;  /* 0x0003b80001097983 */ /* 0x002f280000300800 */
[----:B------:R-:W4:Y:S01]  /*268d0*/  LDL.LU R8, [R1+0x204] ;  /* 0x0002040001087983 */ /* 0x000f220000300800 */
[----:B--2---:R-:W-:-:S03]  /*268e0*/  IMAD.MOV.U32 R58, RZ, RZ, R0 ;  /* 0x000000ffff3a7224 */ /* 0x004fc600078e0000 */
[----:B------:R-:W2:Y:S01]  /*268f0*/  LDL.LU R0, [R1+0x3c0] ;  /* 0x0003c00001007983 */ /* 0x000ea20000300800 */
[----:B------:R-:W-:Y:S02]  /*26900*/  IMAD.MOV.U32 R40, RZ, RZ, R17 ;  /* 0x000000ffff287224 */ /* 0x000fe400078e0011 */
        /* <DEDUP_REMOVED lines=12> */
[----:B---3--:R-:W-:-:S03]  /*269d0*/  IMAD.MOV.U32 R33, RZ, RZ, R13 ;  /* 0x000000ffff217224 */ /* 0x008fc600078e000d */
[----:B------:R-:W3:Y:S01]  /*269e0*/  LDL.LU R16, [R1+0x21c] ;  /* 0x00021c0001107983 */ /* 0x000ee20000300800 */
[----:B------:R-:W-:-:S03]  /*269f0*/  IMAD.MOV.U32 R32, RZ, RZ, R12 ;  /* 0x000000ffff207224 */ /* 0x000fc600078e000c */
[----:B------:R-:W3:Y:S01]  /*26a00*/  LDL.LU R15, [R1+0x3d0] ;  /* 0x0003d000010f7983 */ /* 0x000ee20000300800 */
[----:B----4-:R-:W-:Y:S01]  /*26a10*/  MOV R61, R7 ;  /* 0x00000007003d7202 */ /* 0x010fe20000000f00 */
[----:B------:R-:W-:Y:S02]  /*26a20*/  IMAD.MOV.U32 R60, RZ, RZ, R6 ;  /* 0x000000ffff3c7224 */ /* 0x000fe400078e0006 */
[----:B------:R-:W-:Y:S02]  /*26a30*/  IMAD.MOV.U32 R7, RZ, RZ, R5 ;  /* 0x000000ffff077224 */ /* 0x000fe400078e0005 */
        /* <DEDUP_REMOVED lines=23> */
[----:B------:R-:W-:-:S03]  /*26bb0*/  MOV R43, R8 ;  /* 0x00000008002b7202 */ /* 0x000fc60000000f00 */
[----:B------:R-:W4:Y:S04]  /*26bc0*/  LDL.LU R8, [R1+0x240] ;  /* 0x0002400001087983 */ /* 0x000f280000300800 */
[----:B0-----:R-:W4:Y:S04]  /*26bd0*/  LDL.LU R7, [R1+0x3f8] ;  /* 0x0003f80001077983 */ /* 0x001f280000300800 */
[----:B------:R-:W4:Y:S01]  /*26be0*/  LDL.LU R6, [R1+0x244] ;  /* 0x0002440001067983 */ /* 0x000f220000300800 */
[----:B--2---:R-:W-:-:S03]  /*26bf0*/  IMAD.MOV.U32 R42, RZ, RZ, R0 ;  /* 0x000000ffff2a7224 */ /* 0x004fc600078e0000 */
[----:B------:R-:W2:Y:S01]  /*26c00*/  LDL.LU R0, [R1+0x400] ;  /* 0x0004000001007983 */ /* 0x000ea20000300800 */
[----:B------:R-:W-:Y:S02]  /*26c10*/  IMAD.MOV.U32 R24, RZ, RZ, R19 ;  /* 0x000000ffff187224 */ /* 0x000fe400078e0013 */
        /* <DEDUP_REMOVED lines=9> */
[----:B------:R-:W-:-:S03]  /*26cb0*/  IMAD.MOV.U32 R20, RZ, RZ, R17 ;  /* 0x000000ffff147224 */ /* 0x000fc600078e0011 */
[----:B------:R-:W2:Y:S01]  /*26cc0*/  LDL.LU R17, [R1+0x248] ;  /* 0x0002480001117983 */ /* 0x000ea20000300800 */
[----:B---3--:R-:W-:-:S03]  /*26cd0*/  IMAD.MOV.U32 R45, RZ, RZ, R16 ;  /* 0x000000ffff2d7224 */ /* 0x008fc600078e0010 */
[----:B------:R-:W3:Y:S04]  /*26ce0*/  LDL.LU R16, [R1+0x408] ;  /* 0x0004080001107983 */ /* 0x000ee80000300800 */
[----:B-1----:R-:W3:Y:S01]  /*26cf0*/  LDL.LU R13, [R1+0x24c] ;  /* 0x00024c00010d7983 */ /* 0x002ee20000300800 */
[----:B------:R-:W-:-:S03]  /*26d00*/  IMAD.MOV.U32 R21, RZ, RZ, R18 ;  /* 0x000000ffff157224 */ /* 0x000fc600078e0012 */
[----:B------:R-:W3:Y:S01]  /*26d10*/  LDL.LU R12, [R1+0x410] ;  /* 0x00041000010c7983 */ /* 0x000ee20000300800 */
[----:B------:R-:W-:Y:S02]  /*26d20*/  IMAD.MOV.U32 R44, RZ, RZ, R15 ;  /* 0x000000ffff2c7224 */ /* 0x000fe400078e000f */
[----:B----4-:R-:W-:Y:S02]  /*26d30*/  IMAD.MOV.U32 R47, RZ, RZ, R5 ;  /* 0x000000ffff2f7224 */ /* 0x010fe400078e0005 */
[----:B------:R-:W-:Y:S02]  /*26d40*/  IMAD.MOV.U32 R46, RZ, RZ, R4 ;  /* 0x000000ffff2e7224 */ /* 0x000fe400078e0004 */
[----:B------:R-:W-:Y:S02]  /*26d50*/  IMAD.MOV.U32 R49, RZ, RZ, R3 ;  /* 0x000000ffff317224 */ /* 0x000fe400078e0003 */
[----:B------:R-:W4:Y:S01]  /*26d60*/  LDL.LU R3, [R1+0x250] ;  /* 0x0002500001037983 */ /* 0x000f220000300800 */
[----:B------:R-:W-:-:S03]  /*26d70*/  IMAD.MOV.U32 R48, RZ, RZ, R2 ;  /* 0x000000ffff307224 */ /* 0x000fc600078e0002 */
[----:B------:R-:W4:Y:S04]  /*26d80*/  LDL.LU R2, [R1+0x418] ;  /* 0x0004180001027983 */ /* 0x000f280000300800 */
[----:B------:R-:W4:Y:S04]  /*26d90*/  LDL.LU R5, [R1+0x254] ;  /* 0x0002540001057983 */ /* 0x000f280000300800 */
[----:B------:R-:W4:Y:S04]  /*26da0*/  LDL.LU R4, [R1+0x420] ;  /* 0x0004200001047983 */ /* 0x000f280000300800 */
[----:B------:R-:W-:Y:S04]  /*26db0*/  STL.64 [R1+0x3c8], R20 ;  /* 0x0003c81401007387 */ /* 0x000fe80000100a00 */
[----:B------:R0:W-:Y:S04]  /*26dc0*/  STL.64 [R1+0x19e8], R20 ;  /* 0x0019e81401007387 */ /* 0x0001e80000100a00 */
        /* <DEDUP_REMOVED lines=8> */
[----:B------:R-:W4:Y:S01]  /*26e50*/  LDL.LU R14, [R1+0x428] ;  /* 0x00042800010e7983 */ /* 0x000f220000300800 */
[----:B------:R-:W-:-:S03]  /*26e60*/  IMAD.MOV.U32 R54, RZ, RZ, R11 ;  /* 0x000000ffff367224 */ /* 0x000fc600078e000b */
[----:B0-----:R-:W4:Y:S01]  /*26e70*/  LDL.LU R21, [R1+0x2bc] ;  /* 0x0002bc0001157983 */ /* 0x001f220000300800 */
        /* <DEDUP_REMOVED lines=8> */
[----:B------:R-:W-:Y:S01]  /*26f00*/  MOV R57, R10 ;  /* 0x0000000a00397202 */ /* 0x000fe20000000f00 */
[----:B--2---:R-:W-:Y:S02]  /*26f10*/  IMAD.MOV.U32 R10, RZ, RZ, R0 ;  /* 0x000000ffff0a7224 */ /* 0x004fe400078e0000 */
        /* <DEDUP_REMOVED lines=8> */
[----:B------:R0:W-:Y:S04]  /*26fa0*/  STL.64 [R1+0x1a28], R10 ;  /* 0x001a280a01007387 */ /* 0x0001e80000100a00 */
[----:B------:R-:W2:Y:S04]  /*26fb0*/  LDL.LU R20, [R1+0x448] ;  /* 0x0004480001147983 */ /* 0x000ea80000300800 */
[----:B------:R-:W2:Y:S01]  /*26fc0*/  LDL.LU R19, [R1+0x6b4] ;  /* 0x0006b40001137983 */ /* 0x000ea20000300800 */
[----:B---3--:R-:W-:-:S02]  /*26fd0*/  IMAD.MOV.U32 R23, RZ, RZ, R13 ;  /* 0x000000ffff177224 */ /* 0x008fc400078e000d */
[----:B------:R-:W-:Y:S02]  /*26fe0*/  IMAD.MOV.U32 R22, RZ, RZ, R12 ;  /* 0x000000ffff167224 */ /* 0x000fe400078e000c */
[----:B----4-:R-:W-:Y:S02]  /*26ff0*/  IMAD.MOV.U32 R75, RZ, RZ, R5 ;  /* 0x000000ffff4b7224 */ /* 0x010fe400078e0005 */
[----:B------:R-:W3:Y:S01]  /*27000*/  LDL.LU R5, [R1+0x450] ;  /* 0x0004500001057983 */ /* 0x000ee20000300800 */
[----:B------:R-:W-:-:S03]  /*27010*/  IMAD.MOV.U32 R74, RZ, RZ, R4 ;  /* 0x000000ffff4a7224 */ /* 0x000fc600078e0004 */
[----:B------:R-:W3:Y:S04]  /*27020*/  LDL.LU R4, [R1+0x6b8] ;  /* 0x0006b80001047983 */ /* 0x000ee80000300800 */
[----:B------:R-:W4:Y:S04]  /*27030*/  LDL.LU R18, [R1+0x458] ;  /* 0x0004580001127983 */ /* 0x000f280000300800 */
[----:B------:R-:W3:Y:S04]  /*27040*/  LDL.LU R13, [R1+0x6bc] ;  /* 0x0006bc00010d7983 */ /* 0x000ee80000300800 */
[----:B------:R-:W3:Y:S04]  /*27050*/  LDL.LU R12, [R1+0x460] ;  /* 0x00046000010c7983 */ /* 0x000ee80000300800 */
[----:B0-----:R-:W3:Y:S04]  /*27060*/  LDL.LU R11, [R1+0x6c0] ;  /* 0x0006c000010b7983 */ /* 0x001ee80000300800 */
        /* <DEDUP_REMOVED lines=8> */
[----:B------:R-:W-:Y:S04]  /*270f0*/  STL.64 [R1+0x1a58], R74 ;  /* 0x001a584a01007387 */ /* 0x000fe80000100a00 */
[----:B------:R-:W3:Y:S01]  /*27100*/  LDL.LU R10, [R1+0x468] ;  /* 0x00046800010a7983 */ /* 0x000ee20000300800 */
[----:B------:R-:W-:-:S03]  /*27110*/  IMAD.MOV.U32 R68, RZ, RZ, R9 ;  /* 0x000000ffff447224 */ /* 0x000fc600078e0009 */
[----:B------:R-:W3:Y:S01]  /*27120*/  LDL.LU R9, [R1+0x6dc] ;  /* 0x0006dc0001097983 */ /* 0x000ee20000300800 */
[----:B------:R-:W-:-:S03]  /*27130*/  MOV R91, R8 ;  /* 0x00000008005b7202 */ /* 0x000fc60000000f00 */
[----:B------:R-:W3:Y:S01]  /*27140*/  LDL.LU R8, [R1+0x470] ;  /* 0x0004700001087983 */ /* 0x000ee20000300800 */
[----:B------:R-:W-:-:S03]  /*27150*/  IMAD.MOV.U32 R90, RZ, RZ, R7 ;  /* 0x000000ffff5a7224 */ /* 0x000fc600078e0007 */
[----:B------:R-:W3:Y:S01]  /*27160*/  LDL.LU R7, [R1+0x6e0] ;  /* 0x0006e00001077983 */ /* 0x000ee20000300800 */
[----:B------:R-:W-:-:S03]  /*27170*/  IMAD.MOV.U32 R93, RZ, RZ, R6 ;  /* 0x000000ffff5d7224 */ /* 0x000fc600078e0006 */
[----:B------:R-:W3:Y:S01]  /*27180*/  LDL.LU R6, [R1+0x478] ;  /* 0x0004780001067983 */ /* 0x000ee20000300800 */
[----:B------:R-:W-:-:S03]  /*27190*/  IMAD.MOV.U32 R69, RZ, RZ, R21 ;  /* 0x000000ffff457224 */ /* 0x000fc600078e0015 */
[----:B0-----:R-:W3:Y:S04]  /*271a0*/  LDL.LU R3, [R1+0x6e4] ;  /* 0x0006e40001037983 */ /* 0x001ee80000300800 */
[----:B------:R-:W3:Y:S01]  /*271b0*/  LDL.LU R2, [R1+0x480] ;  /* 0x0004800001027983 */ /* 0x000ee20000300800 */
[----:B--2---:R-:W-:-:S03]  /*271c0*/  IMAD.MOV.U32 R92, RZ, RZ, R0 ;  /* 0x000000ffff5c7224 */ /* 0x004fc600078e0000 */
[----:B------:R-:W2:Y:S04]  /*271d0*/  LDL.LU R0, [R1+0x6e8] ;  /* 0x0006e80001007983 */ /* 0x000ea80000300800 */
[----:B------:R-:W-:Y:S04]  /*271e0*/  STL.64 [R1+0x428], R14 ;  /* 0x0004280e01007387 */ /* 0x000fe80000100a00 */
[----:B------:R0:W-:Y:S04]  /*271f0*/  STL.64 [R1+0x1a60], R14 ;  /* 0x001a600e01007387 */ /* 0x0001e80000100a00 */
[----:B------:R-:W-:Y:S04]  /*27200*/  STL.64 [R1+0x430], R68 ;  /* 0x0004304401007387 */ /* 0x000fe80000100a00 */
[----:B------:R-:W-:Y:S04]  /*27210*/  STL.64 [R1+0x1a68], R68 ;  /* 0x001a684401007387 */ /* 0x000fe80000100a00 */
[----:B------:R-:W-:Y:S04]  /*27220*/  STL.64 [R1+0x438], R90 ;  /* 0x0004385a01007387 */ /* 0x000fe80000100a00 */
[----:B------:R-:W-:Y:S04]  /*27230*/  STL.64 [R1+0x1a70], R90 ;  /* 0x001a705a01007387 */ /* 0x000fe80000100a00 */
[----:B------:R-:W-:Y:S04]  /*27240*/  STL.64 [R1+0x440], R92 ;  /* 0x0004405c01007387 */ /* 0x000fe80000100a00 */
[----:B------:R-:W-:Y:S01]  /*27250*/  STL.64 [R1+0x1a78], R92 ;  /* 0x001a785c01007387 */ /* 0x000fe20000100a00 */
[----:B------:R-:W-:-:S03]  /*27260*/  IMAD.MOV.U32 R71, RZ, RZ, R20 ;  /* 0x000000ffff477224 */ /* 0x000fc600078e0014 */
[----:B------:R-:W2:Y:S04]  /*27270*/  LDL.LU R20, [R1+0x488] ;  /* 0x0004880001147983 */ /* 0x000ea80000300800 */
[----:B------:R-:W2:Y:S04]  /*27280*/  LDL.LU R17, [R1+0x6ec] ;  /* 0x0006ec0001117983 */ /* 0x000ea80000300800 */
[----:B------:R-:W2:Y:S04]  /*27290*/  LDL.LU R16, [R1+0x490] ;  /* 0x0004900001107983 */ /* 0x000ea80000300800 */
[----:B0-----:R-:W2:Y:S04]  /*272a0*/  LDL.LU R15, [R1+0x6f0] ;  /* 0x0006f000010f7983 */ /* 0x001ea80000300800 */
[----:B------:R-:W2:Y:S01]  /*272b0*/  LDL.LU R14, [R1+0x498] ;  /* 0x00049800010e7983 */ /* 0x000ea20000300800 */
[----:B------:R-:W-:-:S02]  /*272c0*/  IMAD.MOV.U32 R70, RZ, RZ, R19 ;  /* 0x000000ffff467224 */ /* 0x000fc400078e0013 */
[----:B----4-:R-:W-:Y:S02]  /*272d0*/  IMAD.MOV.U32 R73, RZ, RZ, R18 ;  /* 0x000000ffff497224 */ /* 0x010fe400078e0012 */
[----:B---3--:R-:W-:Y:S02]  /*272e0*/  IMAD.MOV.U32 R72, RZ, RZ, R13 ;  /* 0x000000ffff487224 */ /* 0x008fe400078e000d */
[----:B------:R-:W3:Y:S01]  /*272f0*/  LDL.LU R13, [R1+0x70c] ;  /* 0x00070c00010d7983 */ /* 0x000ee20000300800 */
        /* <DEDUP_REMOVED lines=12> */
[----:B------:R-:W-:-:S03]  /*273c0*/  IMAD.MOV.U32 R39, RZ, RZ, R10 ;  /* 0x000000ffff277224 */ /* 0x000fc600078e000a */
[----:B------:R-:W4:Y:S01]  /*273d0*/  LDL.LU R10, [R1+0x4a8] ;  /* 0x0004a800010a7983 */ /* 0x000f220000300800 */
[----:B------:R-:W-:Y:S02]  /*273e0*/  IMAD.MOV.U32 R38, RZ, RZ, R9 ;  /* 0x000000ffff267224 */ /* 0x000fe400078e0009 */
[----:B------:R-:W-:Y:S02]  /*273f0*/  IMAD.MOV.U32 R78, RZ, RZ, R7 ;  /* 0x000000ffff4e7224 */ /* 0x000fe400078e0007 */
[----:B------:R-:W4:Y:S01]  /*27400*/  LDL.LU R7, [R1+0x714] ;  /* 0x0007140001077983 */ /* 0x000f220000300800 */
[----:B------:R-:W-:-:S03]  /*27410*/  IMAD.MOV.U32 R19, RZ, RZ, R6 ;  /* 0x000000ffff137224 */ /* 0x000fc600078e0006 */
[----:B------:R-:W4:Y:S01]  /*27420*/  LDL.LU R6, [R1+0x4b0] ;  /* 0x0004b00001067983 */ /* 0x000f220000300800 */
[----:B------:R-:W-:Y:S01]  /*27430*/  MOV R79, R8 ;  /* 0x00000008004f7202 */ /* 0x000fe20000000f00 */
[----:B------:R-:W-:Y:S02]  /*27440*/  IMAD.MOV.U32 R18, RZ, RZ, R3 ;  /* 0x000000ffff127224 */ /* 0x000fe400078e0003 */
[----:B0-----:R-:W4:Y:S01]  /*27450*/  LDL.LU R5, [R1+0x718] ;  /* 0x0007180001057983 */ /* 0x001f220000300800 */
[----:B------:R-:W-:-:S03]  /*27460*/  IMAD.MOV.U32 R9, RZ, RZ, R2 ;  /* 0x000000ffff097224 */ /* 0x000fc600078e0002 */
[----:B------:R-:W4:Y:S04]  /*27470*/  LDL.LU R4, [R1+0x4b8] ;  /* 0x0004b80001047983 */ /* 0x000f280000300800 */
[----:B------:R-:W4:Y:S04]  /*27480*/  LDL.LU R3, [R1+0x71c] ;  /* 0x00071c0001037983 */ /* 0x000f280000300800 */
[----:B------:R-:W4:Y:S01]  /*27490*/  LDL.LU R2, [R1+0x4c0] ;  /* 0x0004c00001027983 */ /* 0x000f220000300800 */
[----:B--2---:R-:W-:-:S03]  /*274a0*/  IMAD.MOV.U32 R8, RZ, RZ, R0 ;  /* 0x000000ffff087224 */ /* 0x004fc600078e0000 */
[----:B------:R-:W2:Y:S04]  /*274b0*/  LDL.LU R0, [R1+0x73c] ;  /* 0x00073c0001007983 */ /* 0x000ea80000300800 */
[----:B------:R-:W-:Y:S04]  /*274c0*/  STL.64 [R1+0x468], R38 ;  /* 0x0004682601007387 */ /* 0x000fe80000100a00 */
[----:B------:R-:W-:Y:S04]  /*274d0*/  STL.64 [R1+0x1aa0], R38 ;  /* 0x001aa02601007387 */ /* 0x000fe80000100a00 */
[----:B------:R-:W-:Y:S04]  /*274e0*/  STL.64 [R1+0x470], R78 ;  /* 0x0004704e01007387 */ /* 0x000fe80000100a00 */
[----:B------:R-:W-:Y:S04]  /*274f0*/  STL.64 [R1+0x1aa8], R78 ;  /* 0x001aa84e01007387 */ /* 0x000fe80000100a00 */
[----:B------:R-:W-:Y:S04]  /*27500*/  STL.64 [R1+0x478], R18 ;  /* 0x0004781201007387 */ /* 0x000fe80000100a00 */
[----:B------:R0:W-:Y:S04]  /*27510*/  STL.64 [R1+0x1ab8], R18 ;  /* 0x001ab81201007387 */ /* 0x0001e80000100a00 */
[----:B------:R-:W-:Y:S04]  /*27520*/  STL.64 [R1+0x480], R8 ;  /* 0x0004800801007387 */ /* 0x000fe80000100a00 */
[----:B------:R-:W-:Y:S01]  /*27530*/  STL [R1+0x1ad0], R8 ;  /* 0x001ad00801007387 */ /* 0x000fe20000100800 */
[----:B------:R-:W-:-:S03]  /*27540*/  IMAD.MOV.U32 R41, RZ, RZ, R20 ;  /* 0x000000ffff297224 */ /* 0x000fc600078e0014 */
[----:B------:R1:W-:Y:S01]  /*27550*/  STL [R1+0x1ac0], R9 ;  /* 0x001ac00901007387 */ /* 0x0003e20000100800 */
[----:B------:R-:W-:-:S03]  /*27560*/  IMAD.MOV.U32 R40, RZ, RZ, R17 ;  /* 0x000000ffff287224 */ /* 0x000fc600078e0011 */
[----:B------:R-:W2:Y:S04]  /*27570*/  LDL.LU R20, [R1+0x4c8] ;  /* 0x0004c80001147983 */ /* 0x000ea80000300800 */
[----:B0-----:R-:W2:Y:S01]  /*27580*/  LDL.LU R19, [R1+0x740] ;  /* 0x0007400001137983 */ /* 0x001ea20000300800 */
[----:B------:R-:W-:-:S03]  /*27590*/  IMAD.MOV.U32 R50, RZ, RZ, R15 ;  /* 0x000000ffff327224 */ /* 0x000fc600078e000f */
[----:B------:R-:W2:Y:S01]  /*275a0*/  LDL.LU R18, [R1+0x4d0] ;  /* 0x0004d00001127983 */ /* 0x000ea20000300800 */
[----:B------:R-:W-:-:S03]  /*275b0*/  IMAD.MOV.U32 R53, RZ, RZ, R14 ;  /* 0x000000ffff357224 */ /* 0x000fc600078e000e */
[----:B------:R-:W2:Y:S04]  /*275c0*/  LDL.LU R17, [R1+0x744] ;  /* 0x0007440001117983 */ /* 0x000ea80000300800 */
[----:B------:R-:W2:Y:S04]  /*275d0*/  LDL.LU R15, [R1+0x4d8] ;  /* 0x0004d800010f7983 */ /* 0x000ea80000300800 */
[----:B------:R-:W2:Y:S04]  /*275e0*/  LDL.LU R14, [R1+0x748] ;  /* 0x00074800010e7983 */ /* 0x000ea80000300800 */
[----:B-1----:R-:W2:Y:S04]  /*275f0*/  LDL.LU R9, [R1+0x4e0] ;  /* 0x0004e00001097983 */ /* 0x002ea80000300800 */
[----:B------:R-:W2:Y:S01]  /*27600*/  LDL.LU R8, [R1+0x76c] ;  /* 0x00076c0001087983 */ /* 0x000ea20000300800 */
[----:B------:R-:W-:-:S03]  /*27610*/  IMAD.MOV.U32 R51, RZ, RZ, R16 ;  /* 0x000000ffff337224 */ /* 0x000fc600078e0010 */
[----:B------:R-:W-:Y:S04]  /*27620*/  STL.64 [R1+0x488], R40 ;  /* 0x0004882801007387 */ /* 0x000fe80000100a00 */
[----:B------:R-:W-:Y:S04]  /*27630*/  STL.64 [R1+0x1ac8], R40 ;  /* 0x001ac82801007387 */ /* 0x000fe80000100a00 */
[----:B------:R-:W-:Y:S04]  /*27640*/  STL.64 [R1+0x490], R50 ;  /* 0x0004903201007387 */ /* 0x000fe80000100a00 */
[----:B------:R-:W-:Y:S01]  /*27650*/  STL.64 [R1+0x1ad8], R50 ;  /* 0x001ad83201007387 */ /* 0x000fe20000100a00 */
[----:B---3--:R-:W-:Y:S01]  /*27660*/  IMAD.MOV.U32 R52, RZ, RZ, R13 ;  /* 0x000000ffff347224 */ /* 0x008fe200078e000d */
[----:B----4-:R-:W-:-:S04]  /*27670*/  MOV R59, R12 ;  /* 0x0000000c003b7202 */ /* 0x010fc80000000f00 */
[----:B------:R-:W-:Y:S01]  /*27680*/  STL.64 [R1+0x498], R52 ;  /* 0x0004983401007387 */ /* 0x000fe20000100a00 */
[----:B------:R-:W-:-:S03]  /*27690*/  IMAD.MOV.U32 R58, RZ, RZ, R11 ;  /* 0x000000ffff3a7224 */ /* 0x000fc600078e000b */
[----:B------:R-:W-:Y:S04]  /*276a0*/  STL [R1+0x1b48], R52 ;  /* 0x001b483401007387 */ /* 0x000fe80000100800 */
[----:B------:R-:W-:Y:S04]  /*276b0*/  STL [R1+0x1ae0], R53 ;  /* 0x001ae03501007387 */ /* 0x000fe80000100800 */
[----:B------:R-:W-:Y:S04]  /*276c0*/  STL.64 [R1+0x4a0], R58 ;  /* 0x0004a03a01007387 */ /* 0x000fe80000100a00 */
[----:B------:R-:W-:Y:S04]  /*276d0*/  STL.64 [R1+0x1ae8], R58 ;  /* 0x001ae83a01007387 */ /* 0x000fe80000100a00 */
[----:B------:R-:W3:Y:S04]  /*276e0*/  LDL.LU R16, [R1+0x4e8] ;  /* 0x0004e80001107983 */ /* 0x000ee80000300800 */
[----:B------:R-:W4:Y:S01]  /*276f0*/  LDL.LU R11, [R1+0x770] ;  /* 0x00077000010b7983 */ /* 0x000f220000300800 */
[----:B------:R-:W-:-:S03]  /*27700*/  IMAD.MOV.U32 R33, RZ, RZ, R10 ;  /* 0x000000ffff217224 */ /* 0x000fc600078e000a */
[----:B------:R-:W4:Y:S01]  /*27710*/  LDL.LU R10, [R1+0x4f0] ;  /* 0x0004f000010a7983 */ /* 0x000f220000300800 */
[----:B------:R-:W-:Y:S02]  /*27720*/  IMAD.MOV.U32 R32, RZ, RZ, R7 ;  /* 0x000000ffff207224 */ /* 0x000fe400078e0007 */
        /* <DEDUP_REMOVED lines=20> */
[----:B------:R-:W2:Y:S01]  /*27870*/  LDL.LU R15, [R1+0x508] ;  /* 0x00050800010f7983 */ /* 0x000ea20000300800 */
[----:B------:R-:W-:-:S03]  /*27880*/  IMAD.MOV.U32 R26, RZ, RZ, R14 ;  /* 0x000000ffff1a7224 */ /* 0x000fc600078e000e */
[----:B------:R-:W2:Y:S01]  /*27890*/  LDL.LU R14, [R1+0xdd4] ;  /* 0x000dd400010e7983 */ /* 0x000ea20000300800 */
[----:B------:R-:W-:-:S03]  /*278a0*/  IMAD.MOV.U32 R85, RZ, RZ, R9 ;  /* 0x000000ffff557224 */ /* 0x000fc600078e0009 */
[----:B0-----:R-:W2:Y:S01]  /*278b0*/  LDL.LU R13, [R1+0x510] ;  /* 0x00051000010d7983 */ /* 0x001ea20000300800 */
[----:B------:R-:W-:-:S03]  /*278c0*/  IMAD.MOV.U32 R84, RZ, RZ, R8 ;  /* 0x000000ffff547224 */ /* 0x000fc600078e0008 */
[----:B------:R-:W2:Y:S04]  /*278d0*/  LDL.LU R12, [R1+0xdd8] ;  /* 0x000dd800010c7983 */ /* 0x000ea80000300800 */
[----:B------:R-:W2:Y:S04]  /*278e0*/  LDL.LU R9, [R1+0x518] ;  /* 0x0005180001097983 */ /* 0x000ea80000300800 */
[----:B------:R-:W2:Y:S04]  /*278f0*/  LDL.LU R8, [R1+0xddc] ;  /* 0x000ddc0001087983 */ /* 0x000ea80000300800 */
[----:B------:R-:W2:Y:S04]  /*27900*/  LDL.LU R7, [R1+0x520] ;  /* 0x0005200001077983 */ /* 0x000ea80000300800 */
[----:B------:R-:W2:Y:S01]  /*27910*/  LDL.LU R6, [R1+0xde0] ;  /* 0x000de00001067983 */ /* 0x000ea20000300800 */
[----:B------:R-:W-:-:S02]  /*27920*/  IMAD.MOV.U32 R24, RZ, RZ, R19 ;  /* 0x000000ffff187224 */ /* 0x000fc400078e0013 */
[----:B------:R-:W-:Y:S01]  /*27930*/  IMAD.MOV.U32 R25, RZ, RZ, R20 ;  /* 0x000000ffff197224 */ /* 0x000fe200078e0014 */
[----:B------:R-:W-:Y:S01]  /*27940*/  MOV R83, R18 ;  /* 0x0000001200537202 */ /* 0x000fe20000000f00 */
        /* <DEDUP_REMOVED lines=9> */
[----:B---3--:R-:W-:-:S03]  /*279e0*/  IMAD.MOV.U32 R37, RZ, RZ, R16 ;  /* 0x000000ffff257224 */ /* 0x008fc600078e0010 */
[----:B------:R-:W3:Y:S01]  /*279f0*/  LDL.LU R16, [R1+0x528] ;  /* 0x0005280001107983 */ /* 0x000ee20000300800 */
        /* <DEDUP_REMOVED lines=21> */
[----:B------:R-:W-:Y:S01]  /*27b50*/  STL.64 [R1+0x1b50], R44 ;  /* 0x001b502c01007387 */ /* 0x000fe20000100a00 */
[----:B------:R-:W-:-:S03]  /*27b60*/  IMAD.MOV.U32 R47, RZ, RZ, R15 ;  /* 0x000000ffff2f7224 */ /* 0x000fc600078e000f */
[----:B------:R-:W2:Y:S01]  /*27b70*/  LDL.LU R15, [R1+0x548] ;  /* 0x00054800010f7983 */ /* 0x000ea20000300800 */
        /* <DEDUP_REMOVED lines=13> */
[----:B------:R-:W2:Y:S04]  /*27c50*/  LDL.LU R6, [R1+0xe00] ;  /* 0x000e000001067983 */ /* 0x000ea80000300800 */
[----:B------:R-:W-:Y:S04]  /*27c60*/  STL.64 [R1+0x508], R46 ;  /* 0x0005082e01007387 */ /* 0x000fe80000100a00 */
[----:B------:R-:W-:Y:S04]  /*27c70*/  STL [R1+0x1b78], R46 ;  /* 0x001b782e01007387 */ /* 0x000fe80000100800 */
[----:B------:R-:W-:Y:S04]  /*27c80*/  STL [R1+0x1b58], R47 ;  /* 0x001b582f01007387 */ /* 0x000fe80000100800 */
[----:B------:R-:W-:Y:S04]  /*27c90*/  STL.64 [R1+0x510], R48 ;  /* 0x0005103001007387 */ /* 0x000fe80000100a00 */
[----:B------:R-:W-:Y:S04]  /*27ca0*/  STL.64 [R1+0x1b60], R48 ;  /* 0x001b603001007387 */ /* 0x000fe80000100a00 */
[----:B------:R-:W-:Y:S04]  /*27cb0*/  STL.64 [R1+0x518], R54 ;  /* 0x0005183601007387 */ /* 0x000fe80000100a00 */
[----:B------:R-:W-:Y:S04]  /*27cc0*/  STL.64 [R1+0x1b68], R54 ;  /* 0x001b683601007387 */ /* 0x000fe80000100a00 */
[----:B------:R-:W-:Y:S04]  /*27cd0*/  STL.64 [R1+0x520], R56 ;  /* 0x0005203801007387 */ /* 0x000fe80000100a00 */
[----:B------:R-:W-:Y:S04]  /*27ce0*/  STL.64 [R1+0x1b70], R56 ;  /* 0x001b703801007387 */ /* 0x000fe80000100a00 */
[----:B------:R-:W2:Y:S01]  /*27cf0*/  LDL.LU R22, [R1+0x568] ;  /* 0x0005680001167983 */ /* 0x000ea20000300800 */
[----:B---3--:R-:W-:-:S03]  /*27d00*/  IMAD.MOV.U32 R87, RZ, RZ, R16 ;  /* 0x000000ffff577224 */ /* 0x008fc600078e0010 */
[----:B0-----:R-:W3:Y:S01]  /*27d10*/  LDL.LU R21, [R1+0xe04] ;  /* 0x000e040001157983 */ /* 0x001ee20000300800 */
[----:B----4-:R-:W-:-:S03]  /*27d20*/  IMAD.MOV.U32 R86, RZ, RZ, R11 ;  /* 0x000000ffff567224 */ /* 0x010fc600078e000b */
[----:B------:R-:W4:Y:S04]  /*27d30*/  LDL.LU R20, [R1+0x570] ;  /* 0x0005700001147983 */ /* 0x000f280000300800 */
[----:B------:R-:W3:Y:S04]  /*27d40*/  LDL.LU R19, [R1+0xe08] ;  /* 0x000e080001137983 */ /* 0x000ee80000300800 */
[----:B------:R-:W3:Y:S01]  /*27d50*/  LDL.LU R18, [R1+0x578] ;  /* 0x0005780001127983 */ /* 0x000ee20000300800 */
[----:B------:R-:W-:Y:S01]  /*27d60*/  IMAD.MOV.U32 R11, RZ, RZ, R10 ;  /* 0x000000ffff0b7224 */ /* 0x000fe200078e000a */
[----:B------:R-:W-:-:S02]  /*27d70*/  MOV R10, R5 ;  /* 0x00000005000a7202 */ /* 0x000fc40000000f00 */
[----:B------:R-:W3:Y:S01]  /*27d80*/  LDL.LU R5, [R1+0xe0c] ;  /* 0x000e0c0001057983 */ /* 0x000ee20000300800 */
[----:B------:R-:W-:-:S03]  /*27d90*/  IMAD.MOV.U32 R17, RZ, RZ, R4 ;  /* 0x000000ffff117224 */ /* 0x000fc600078e0004 */
[----:B------:R-:W3:Y:S01]  /*27da0*/  LDL.LU R4, [R1+0x580] ;  /* 0x0005800001047983 */ /* 0x000ee20000300800 */
[----:B------:R-:W-:Y:S02]  /*27db0*/  IMAD.MOV.U32 R16, RZ, RZ, R3 ;  /* 0x000000ffff107224 */ /* 0x000fe400078e0003 */
[----:B------:R-:W-:Y:S02]  /*27dc0*/  IMAD.MOV.U32 R3, RZ, RZ, R2 ;  /* 0x000000ffff037224 */ /* 0x000fe400078e0002 */
        /* <DEDUP_REMOVED lines=10> */
[----:B------:R-:W-:-:S02]  /*27e70*/  IMAD.MOV.U32 R75, RZ, RZ, R15 ;  /* 0x000000ffff4b7224 */ /* 0x000fc400078e000f */
[----:B------:R-:W-:Y:S02]  /*27e80*/  IMAD.MOV.U32 R74, RZ, RZ, R14 ;  /* 0x000000ffff4a7224 */ /* 0x000fe400078e000e */
[----:B------:R-:W-:Y:S02]  /*27e90*/  IMAD.MOV.U32 R15, RZ, RZ, R13 ;  /* 0x000000ffff0f7224 */ /* 0x000fe400078e000d */
[----:B------:R-:W2:Y:S01]  /*27ea0*/  LDL.LU R13, [R1+0x588] ;  /* 0x00058800010d7983 */ /* 0x000ea20000300800 */
[----:B------:R-:W-:-:S03]  /*27eb0*/  IMAD.MOV.U32 R14, RZ, RZ, R12 ;  /* 0x000000ffff0e7224 */ /* 0x000fc600078e000c */
[----:B------:R-:W2:Y:S01]  /*27ec0*/  LDL.LU R12, [R1+0xe14] ;  /* 0x000e1400010c7983 */ /* 0x000ea20000300800 */
[----:B------:R-:W-:-:S03]  /*27ed0*/  IMAD.MOV.U32 R69, RZ, RZ, R9 ;  /* 0x000000ffff457224 */ /* 0x000fc600078e0009 */
[----:B------:R-:W2:Y:S01]  /*27ee0*/  LDL.LU R9, [R1+0x590] ;  /* 0x0005900001097983 */ /* 0x000ea20000300800 */
[----:B------:R-:W-:-:S03]  /*27ef0*/  IMAD.MOV.U32 R68, RZ, RZ, R8 ;  /* 0x000000ffff447224 */ /* 0x000fc600078e0008 */
[----:B------:R-:W2:Y:S01]  /*27f00*/  LDL.LU R8, [R1+0xe18] ;  /* 0x000e180001087983 */ /* 0x000ea20000300800 */
[----:B------:R-:W-:-:S03]  /*27f10*/  MOV R91, R7 ;  /* 0x00000007005b7202 */ /* 0x000fc60000000f00 */
[----:B------:R-:W2:Y:S01]  /*27f20*/  LDL.LU R7, [R1+0x598] ;  /* 0x0005980001077983 */ /* 0x000ea20000300800 */
[----:B------:R-:W-:-:S03]  /*27f30*/  IMAD.MOV.U32 R90, RZ, RZ, R6 ;  /* 0x000000ffff5a7224 */ /* 0x000fc600078e0006 */
[----:B------:R-:W2:Y:S04]  /*27f40*/  LDL.LU R6, [R1+0xe1c] ;  /* 0x000e1c0001067983 */ /* 0x000ea80000300800 */
[----:B0-----:R-:W2:Y:S04]  /*27f50*/  LDL.LU R3, [R1+0x5a0] ;  /* 0x0005a00001037983 */ /* 0x001ea80000300800 */
[----:B------:R-:W2:Y:S04]  /*27f60*/  LDL.LU R2, [R1+0xe20] ;  /* 0x000e200001027983 */ /* 0x000ea80000300800 */
[----:B------:R-:W-:Y:S04]  /*27f70*/  STL.64 [R1+0x548], R74 ;  /* 0x0005484a01007387 */ /* 0x000fe80000100a00 */
[----:B------:R-:W-:Y:S04]  /*27f80*/  STL.64 [R1+0x1ba0], R74 ;  /* 0x001ba04a01007387 */ /* 0x000fe80000100a00 */
[----:B------:R-:W-:Y:S04]  /*27f90*/  STL.64 [R1+0x550], R14 ;  /* 0x0005500e01007387 */ /* 0x000fe80000100a00 */
[----:B------:R0:W-:Y:S04]  /*27fa0*/  STL.64 [R1+0x1ba8], R14 ;  /* 0x001ba80e01007387 */ /* 0x0001e80000100a00 */
[----:B------:R-:W-:Y:S04]  /*27fb0*/  STL.64 [R1+0x558], R68 ;  /* 0x0005584401007387 */ /* 0x000fe80000100a00 */
[----:B------:R1:W-:Y:S04]  /*27fc0*/  STL.64 [R1+0x1bb0], R68 ;  /* 0x001bb04401007387 */ /* 0x0003e80000100a00 */
[----:B------:R-:W-:Y:S04]  /*27fd0*/  STL.64 [R1+0x560], R90 ;  /* 0x0005605a01007387 */ /* 0x000fe80000100a00 */
[----:B------:R0:W-:Y:S01]  /*27fe0*/  STL.64 [R1+0x1bb8], R90 ;  /* 0x001bb85a01007387 */ /* 0x0001e20000100a00 */
[----:B------:R-:W-:-:S02]  /*27ff0*/  IMAD.MOV.U32 R93, RZ, RZ, R22 ;  /* 0x000000ffff5d7224 */ /* 0x000fc400078e0016 */
[----:B----4-:R-:W-:Y:S02]  /*28000*/  IMAD.MOV.U32 R77, RZ, RZ, R20 ;  /* 0x000000ffff4d7224 */ /* 0x010fe400078e0014 */
[----:B------:R-:W4:Y:S01]  /*28010*/  LDL.LU R20, [R1+0x5a8] ;  /* 0x0005a80001147983 */ /* 0x000f220000300800 */
[----:B---3--:R-:W-:-:S03]  /*28020*/  IMAD.MOV.U32 R76, RZ, RZ, R19 ;  /* 0x000000ffff4c7224 */ /* 0x008fc600078e0013 */
[----:B------:R-:W3:Y:S01]  /*28030*/  LDL.LU R19, [R1+0xe24] ;  /* 0x000e240001137983 */ /* 0x000ee20000300800 */
[----:B------:R-:W-:-:S03]  /*28040*/  IMAD.MOV.U32 R71, RZ, RZ, R18 ;  /* 0x000000ffff477224 */ /* 0x000fc600078e0012 */
[----:B------:R-:W3:Y:S01]  /*28050*/  LDL.LU R18, [R1+0x5b0] ;  /* 0x0005b00001127983 */ /* 0x000ee20000300800 */
[----:B------:R-:W-:-:S03]  /*28060*/  IMAD.MOV.U32 R92, RZ, RZ, R21 ;  /* 0x000000ffff5c7224 */ /* 0x000fc600078e0015 */
[----:B------:R-:W3:Y:S04]  /*28070*/  LDL.LU R17, [R1+0xe28] ;  /* 0x000e280001117983 */ /* 0x000ee80000300800 */
[----:B------:R-:W3:Y:S04]  /*28080*/  LDL.LU R11, [R1+0x5b8] ;  /* 0x0005b800010b7983 */ /* 0x000ee80000300800 */
[----:B------:R-:W3:Y:S04]  /*28090*/  LDL.LU R10, [R1+0xe2c] ;  /* 0x000e2c00010a7983 */ /* 0x000ee80000300800 */
[----:B------:R-:W3:Y:S01]  /*280a0*/  LDL.LU R16, [R1+0x5c0] ;  /* 0x0005c00001107983 */ /* 0x000ee20000300800 */
[----:B------:R-:W-:-:S02]  /*280b0*/  IMAD.MOV.U32 R70, RZ, RZ, R5 ;  /* 0x000000ffff467224 */ /* 0x000fc400078e0005 */
[----:B------:R-:W-:Y:S02]  /*280c0*/  IMAD.MOV.U32 R5, RZ, RZ, R4 ;  /* 0x000000ffff057224 */ /* 0x000fe400078e0004 */
[----:B--2---:R-:W-:Y:S02]  /*280d0*/  IMAD.MOV.U32 R4, RZ, RZ, R0 ;  /* 0x000000ffff047224 */ /* 0x004fe400078e0000 */
[----:B------:R-:W2:Y:S04]  /*280e0*/  LDL.LU R0, [R1+0xe30] ;  /* 0x000e300001007983 */ /* 0x000ea80000300800 */
[----:B------:R-:W-:Y:S04]  /*280f0*/  STL.64 [R1+0x568], R92 ;  /* 0x0005685c01007387 */ /* 0x000fe80000100a00 */
[----:B------:R0:W-:Y:S04]  /*28100*/  STL.64 [R1+0x1bc0], R92 ;  /* 0x001bc05c01007387 */ /* 0x0001e80000100a00 */
[----:B------:R-:W-:Y:S04]  /*28110*/  STL.64 [R1+0x570], R76 ;  /* 0x0005704c01007387 */ /* 0x000fe80000100a00 */
[----:B------:R0:W-:Y:S04]  /*28120*/  STL.64 [R1+0x1bc8], R76 ;  /* 0x001bc84c01007387 */ /* 0x0001e80000100a00 */
[----:B------:R-:W-:Y:S04]  /*28130*/  STL.64 [R1+0x578], R70 ;  /* 0x0005784601007387 */ /* 0x000fe80000100a00 */
[----:B------:R-:W-:Y:S04]  /*28140*/  STL.64 [R1+0x580], R4 ;  /* 0x0005800401007387 */ /* 0x000fe80000100a00 */
[----:B0-----:R-:W2:Y:S04]  /*28150*/  LDL.LU R15, [R1+0x5c8] ;  /* 0x0005c800010f7983 */ /* 0x001ea80000300800 */
[----:B------:R-:W2:Y:S01]  /*28160*/  LDL.LU R14, [R1+0xe34] ;  /* 0x000e3400010e7983 */ /* 0x000ea20000300800 */
[----:B------:R-:W-:-:S03]  /*28170*/  MOV R35, R9 ;  /* 0x0000000900237202 */ /* 0x000fc60000000f00 */
[----:B------:R-:W2:Y:S01]  /*28180*/  LDL.LU R9, [R1+0x5d0] ;  /* 0x0005d00001097983 */ /* 0x000ea20000300800 */
[----:B------:R-:W-:-:S03]  /*28190*/  IMAD.MOV.U32 R34, RZ, RZ, R8 ;  /* 0x000000ffff227224 */ /* 0x000fc600078e0008 */
[----:B------:R-:W2:Y:S01]  /*281a0*/  LDL.LU R8, [R1+0xe38] ;  /* 0x000e380001087983 */ /* 0x000ea20000300800 */
[----:B------:R-:W-:Y:S02]  /*281b0*/  IMAD.MOV.U32 R23, RZ, RZ, R7 ;  /* 0x000000ffff177224 */ /* 0x000fe400078e0007 */
[----:B------:R-:W-:Y:S02]  /*281c0*/  IMAD.MOV.U32 R39, RZ, RZ, R3 ;  /* 0x000000ffff277224 */ /* 0x000fe400078e0003 */
[----:B------:R-:W2:Y:S01]  /*281d0*/  LDL.LU R3, [R1+0x5d8] ;  /* 0x0005d80001037983 */ /* 0x000ea20000300800 */
[----:B------:R-:W-:-:S03]  /*281e0*/  IMAD.MOV.U32 R38, RZ, RZ, R2 ;  /* 0x000000ffff267224 */ /* 0x000fc600078e0002 */
[----:B------:R-:W2:Y:S01]  /*281f0*/  LDL.LU R2, [R1+0xe3c] ;  /* 0x000e3c0001027983 */ /* 0x000ea20000300800 */
[----:B------:R-:W-:-:S03]  /*28200*/  IMAD.MOV.U32 R22, RZ, RZ, R6 ;  /* 0x000000ffff167224 */ /* 0x000fc600078e0006 */
[----:B------:R-:W2:Y:S04]  /*28210*/  LDL.LU R7, [R1+0x5e0] ;  /* 0x0005e00001077983 */ /* 0x000ea80000300800 */
[----:B------:R-:W2:Y:S01]  /*28220*/  LDL.LU R6, [R1+0xe40] ;  /* 0x000e400001067983 */ /* 0x000ea20000300800 */
[----:B------:R-:W-:Y:S02]  /*28230*/  IMAD.MOV.U32 R72, RZ, RZ, R12 ;  /* 0x000000ffff487224 */ /* 0x000fe400078e000c */
[----:B------:R-:W-:Y:S02]  /*28240*/  IMAD.MOV.U32 R73, RZ, RZ, R13 ;  /* 0x000000ffff497224 */ /* 0x000fe400078e000d */
[----:B------:R-:W2:Y:S04]  /*28250*/  LDL.LU R13, [R1+0x5e8] ;  /* 0x0005e800010d7983 */ /* 0x000ea80000300800 */
[----:B------:R-:W2:Y:S04]  /*28260*/  LDL.LU R12, [R1+0xe44] ;  /* 0x000e4400010c7983 */ /* 0x000ea80000300800 */
[----:B------:R-:W-:Y:S04]  /*28270*/  STL.64 [R1+0x588], R72 ;  /* 0x0005884801007387 */ /* 0x000fe80000100a00 */
[----:B------:R-:W-:Y:S04]  /*28280*/  STL.64 [R1+0x590], R34 ;  /* 0x0005902201007387 */ /* 0x000fe80000100a00 */
[----:B------:R-:W-:Y:S04]  /*28290*/  STL.64 [R1+0x598], R22 ;  /* 0x0005981601007387 */ /* 0x000fe80000100a00 */
[----:B------:R-:W-:Y:S04]  /*282a0*/  STL.64 [R1+0x5a0], R38 ;  /* 0x0005a02601007387 */ /* 0x000fe80000100a00 */
[----:B------:R-:W2:Y:S01]  /*282b0*/  LDL.LU R21, [R1+0x5f0] ;  /* 0x0005f00001157983 */ /* 0x000ea20000300800 */
[----:B----4-:R-:W-:-:S03]  /*282c0*/  IMAD.MOV.U32 R79, RZ, RZ, R20 ;  /* 0x000000ffff4f7224 */ /* 0x010fc600078e0014 */
[----:B------:R-:W4:Y:S01]  /*282d0*/  LDL.LU R20, [R1+0xe48] ;  /* 0x000e480001147983 */ /* 0x000f220000300800 */
[----:B---3--:R-:W-:-:S03]  /*282e0*/  IMAD.MOV.U32 R78, RZ, RZ, R19 ;  /* 0x000000ffff4e7224 */ /* 0x008fc600078e0013 */
[----:B------:R-:W3:Y:S01]  /*282f0*/  LDL.LU R27, [R1+0x5f8] ;  /* 0x0005f800011b7983 */ /* 0x000ee20000300800 */
[----:B------:R-:W-:-:S03]  /*28300*/  IMAD.MOV.U32 R19, RZ, RZ, R18 ;  /* 0x000000ffff137224 */ /* 0x000fc600078e0012 */
[----:B------:R-:W3:Y:S01]  /*28310*/  LDL.LU R26, [R1+0xe4c] ;  /* 0x000e4c00011a7983 */ /* 0x000ee20000300800 */
[----:B------:R-:W-:Y:S02]  /*28320*/  IMAD.MOV.U32 R18, RZ, RZ, R17 ;  /* 0x000000ffff127224 */ /* 0x000fe400078e0011 */
[----:B------:R-:W-:Y:S02]  /*28330*/  IMAD.MOV.U32 R41, RZ, RZ, R11 ;  /* 0x000000ffff297224 */ /* 0x000fe400078e000b */
[----:B------:R-:W3:Y:S01]  /*28340*/  LDL.LU R11, [R1+0x600] ;  /* 0x00060000010b7983 */ /* 0x000ee20000300800 */
[----:B------:R-:W-:-:S03]  /*28350*/  IMAD.MOV.U32 R40, RZ, RZ, R10 ;  /* 0x000000ffff287224 */ /* 0x000fc600078e000a */
[----:B------:R-:W3:Y:S01]  /*28360*/  LDL.LU R10, [R1+0xe50] ;  /* 0x000e5000010a7983 */ /* 0x000ee20000300800 */
[----:B------:R-:W-:-:S03]  /*28370*/  MOV R51, R16 ;  /* 0x0000001000337202 */ /* 0x000fc60000000f00 */
[----:B------:R-:W3:Y:S04]  /*28380*/  LDL.LU R28, [R1+0x608] ;  /* 0x00060800011c7983 */ /* 0x000ee80000300800 */
[----:B------:R-:W3:Y:S04]  /*28390*/  LDL.LU R17, [R1+0xe54] ;  /* 0x000e540001117983 */ /* 0x000ee80000300800 */
[----:B------:R-:W3:Y:S01]  /*283a0*/  LDL.LU R16, [R1+0x610] ;  /* 0x0006100001107983 */ /* 0x000ee20000300800 */
[----:B--2---:R-:W-:-:S03]  /*283b0*/  IMAD.MOV.U32 R50, RZ, RZ, R0 ;  /* 0x000000ffff327224 */ /* 0x004fc600078e0000 */
[----:B------:R-:W2:Y:S04]  /*283c0*/  LDL.LU R0, [R1+0xeb0] ;  /* 0x000eb00001007983 */ /* 0x000ea80000300800 */
[----:B------:R-:W-:Y:S04]  /*283d0*/  STL.64 [R1+0x5a8], R78 ;  /* 0x0005a84e01007387 */ /* 0x000fe80000100a00 */
[----:B------:R-:W-:Y:S04]  /*283e0*/  STL.64 [R1+0x5b0], R18 ;  /* 0x0005b01201007387 */ /* 0x000fe80000100a00 */
[----:B------:R-:W-:Y:S04]  /*283f0*/  STL.64 [R1+0x5b8], R40 ;  /* 0x0005b82801007387 */ /* 0x000fe80000100a00 */
[----:B------:R-:W-:Y:S01]  /*28400*/  STL.64 [R1+0x5c0], R50 ;  /* 0x0005c03201007387 */ /* 0x000fe20000100a00 */
        /* <DEDUP_REMOVED lines=11> */
[----:B------:R-:W-:Y:S04]  /*284c0*/  STL.64 [R1+0x5d0], R32 ;  /* 0x0005d02001007387 */ /* 0x000fe80000100a00 */
[----:B------:R-:W-:Y:S04]  /*284d0*/  STL.64 [R1+0x5d8], R60 ;  /* 0x0005d83c01007387 */ /* 0x000fe80000100a00 */
[----:B------:R-:W-:Y:S04]  /*284e0*/  STL.64 [R1+0x5e0], R6 ;  /* 0x0005e00601007387 */ /* 0x000fe80000100a00 */
[----:B------:R-:W2:Y:S04]  /*284f0*/  LDL.LU R15, [R1+0x628] ;  /* 0x00062800010f7983 */ /* 0x000ea80000300800 */
[----:B------:R-:W2:Y:S01]  /*28500*/  LDL.LU R14, [R1+0xebc] ;  /* 0x000ebc00010e7983 */ /* 0x000ea20000300800 */
[----:B------:R-:W-:-:S03]  /*28510*/  IMAD.MOV.U32 R25, RZ, RZ, R21 ;  /* 0x000000ffff197224 */ /* 0x000fc600078e0015 */
[----:B------:R-:W2:Y:S01]  /*28520*/  LDL.LU R21, [R1+0x630] ;  /* 0x0006300001157983 */ /* 0x000ea20000300800 */
[----:B----4-:R-:W-:-:S03]  /*28530*/  IMAD.MOV.U32 R24, RZ, RZ, R20 ;  /* 0x000000ffff187224 */ /* 0x010fc600078e0014 */
[----:B------:R-:W4:Y:S01]  /*28540*/  LDL.LU R20, [R1+0xec0] ;  /* 0x000ec00001147983 */ /* 0x000f220000300800 */
[----:B---3--:R-:W-:-:S03]  /*28550*/  IMAD.MOV.U32 R83, RZ, RZ, R27 ;  /* 0x000000ffff537224 */ /* 0x008fc600078e001b */
[----:B------:R-:W3:Y:S01]  /*28560*/  LDL.LU R30, [R1+0x638] ;  /* 0x00063800011e7983 */ /* 0x000ee20000300800 */
[----:B------:R-:W-:-:S03]  /*28570*/  IMAD.MOV.U32 R82, RZ, RZ, R26 ;  /* 0x000000ffff527224 */ /* 0x000fc600078e001a */
[----:B------:R-:W4:Y:S01]  /*28580*/  LDL.LU R29, [R1+0xec4] ;  /* 0x000ec400011d7983 */ /* 0x000f220000300800 */
[----:B------:R-:W-:-:S03]  /*28590*/  MOV R27, R11 ;  /* 0x0000000b001b7202 */ /* 0x000fc60000000f00 */
[----:B------:R-:W4:Y:S01]  /*285a0*/  LDL.LU R11, [R1+0x640] ;  /* 0x00064000010b7983 */ /* 0x000f220000300800 */
[----:B------:R-:W-:-:S03]  /*285b0*/  IMAD.MOV.U32 R26, RZ, RZ, R10 ;  /* 0x000000ffff1a7224 */ /* 0x000fc600078e000a */
[----:B------:R-:W4:Y:S04]  /*285c0*/  LDL.LU R10, [R1+0xec8] ;  /* 0x000ec800010a7983 */ /* 0x000f280000300800 */
[----:B------:R-:W-:Y:S04]  /*285d0*/  STL.64 [R1+0x5e8], R12 ;  /* 0x0005e80c01007387 */ /* 0x000fe80000100a00 */
[----:B------:R-:W-:Y:S01]  /*285e0*/  STL.64 [R1+0x5f0], R24 ;  /* 0x0005f01801007387 */ /* 0x000fe20000100a00 */
[----:B------:R-:W-:-:S03]  /*285f0*/  IMAD.MOV.U32 R89, RZ, RZ, R16 ;  /* 0x000000ffff597224 */ /* 0x000fc600078e0010 */
[----:B------:R-:W-:Y:S01]  /*28600*/  STL.64 [R1+0x5f8], R82 ;  /* 0x0005f85201007387 */ /* 0x000fe20000100a00 */
[----:B------:R-:W-:-:S03]  /*28610*/  IMAD.MOV.U32 R84, RZ, RZ, R17 ;  /* 0x000000ffff547224 */ /* 0x000fc600078e0011 */
[----:B------:R-:W-:Y:S01]  /*28620*/  STL.64 [R1+0x600], R26 ;  /* 0x0006001a01007387 */ /* 0x000fe20000100a00 */
[----:B------:R-:W-:-:S03]  /*28630*/  IMAD.MOV.U32 R85, RZ, RZ, R28 ;  /* 0x000000ffff557224 */ /* 0x000fc600078e001c */
[----:B------:R-:W4:Y:S01]  /*28640*/  LDL.LU R16, [R1+0x648] ;  /* 0x0006480001107983 */ /* 0x000f220000300800 */
[----:B--2---:R-:W-:-:S03]  /*28650*/  IMAD.MOV.U32 R88, RZ, RZ, R0 ;  /* 0x000000ffff587224 */ /* 0x004fc600078e0000 */
[----:B------:R-:W2:Y:S04]  /*28660*/  LDL.LU R0, [R1+0xecc] ;  /* 0x000ecc0001007983 */ /* 0x000ea80000300800 */
[----:B------:R-:W2:Y:S04]  /*28670*/  LDL.LU R28, [R1+0x650] ;  /* 0x00065000011c7983 */ /* 0x000ea80000300800 */
        /* <DEDUP_REMOVED lines=8> */
[----:B------:R-:W-:Y:S01]  /*28700*/  STL.64 [R1+0x620], R36 ;  /* 0x0006202401007387 */ /* 0x000fe20000100a00 */
[----:B------:R-:W-:-:S03]  /*28710*/  IMAD.MOV.U32 R43, RZ, RZ, R15 ;  /* 0x000000ffff2b7224 */ /* 0x000fc600078e000f */
[----:B------:R-:W2:Y:S01]  /*28720*/  LDL.LU R15, [R1+0x660] ;  /* 0x00066000010f7983 */ /* 0x000ea20000300800 */
[----:B------:R-:W-:-:S03]  /*28730*/  IMAD.MOV.U32 R42, RZ, RZ, R14 ;  /* 0x000000ffff2a7224 */ /* 0x000fc600078e000e */
[----:B------:R-:W2:Y:S01]  /*28740*/  LDL.LU R14, [R1+0xed8] ;  /* 0x000ed800010e7983 */ /* 0x000ea20000300800 */
[----:B---3--:R-:W-:Y:S02]  /*28750*/  IMAD.MOV.U32 R45, RZ, RZ, R30 ;  /* 0x000000ffff2d7224 */ /* 0x008fe400078e001e */
[----:B----4-:R-:W-:Y:S01]  /*28760*/  IMAD.MOV.U32 R44, RZ, RZ, R29 ;  /* 0x000000ffff2c7224 */ /* 0x010fe200078e001d */
[----:B------:R-:W-:Y:S02]  /*28770*/  MOV R49, R11 ;  /* 0x0000000b00317202 */ /* 0x000fe40000000f00 */
[----:B------:R-:W3:Y:S01]  /*28780*/  LDL.LU R11, [R1+0x668] ;  /* 0x00066800010b7983 */ /* 0x000ee20000300800 */
[----:B------:R-:W-:-:S03]  /*28790*/  IMAD.MOV.U32 R48, RZ, RZ, R10 ;  /* 0x000000ffff307224 */ /* 0x000fc600078e000a */
[----:B------:R-:W3:Y:S04]  /*287a0*/  LDL.LU R10, [R1+0xedc] ;  /* 0x000edc00010a7983 */ /* 0x000ee80000300800 */
[----:B------:R-:W-:Y:S04]  /*287b0*/  STL.64 [R1+0x628], R42 ;  /* 0x0006282a01007387 */ /* 0x000fe80000100a00 */
[----:B------:R-:W-:Y:S04]  /*287c0*/  STL.64 [R1+0x630], R20 ;  /* 0x0006301401007387 */ /* 0x000fe80000100a00 */
[----:B------:R-:W-:Y:S04]  /*287d0*/  STL.64 [R1+0x638], R44 ;  /* 0x0006382c01007387 */ /* 0x000fe80000100a00 */
[----:B------:R-:W-:Y:S01]  /*287e0*/  STL.64 [R1+0x640], R48 ;  /* 0x0006403001007387 */ /* 0x000fe20000100a00 */
[----:B------:R-:W-:-:S03]  /*287f0*/  IMAD.MOV.U32 R55, RZ, RZ, R16 ;  /* 0x000000ffff377224 */ /* 0x000fc600078e0010 */
[----:B------:R-:W4:Y:S01]  /*28800*/  LDL.LU R16, [R1+0x670] ;  /* 0x0006700001107983 */ /* 0x000f220000300800 */
[----:B--2---:R-:W-:-:S03]  /*28810*/  IMAD.MOV.U32 R54, RZ, RZ, R0 ;  /* 0x000000ffff367224 */ /* 0x004fc600078e0000 */
[----:B------:R-:W2:Y:S01]  /*28820*/  LDL.LU R0, [R1+0xee0] ;  /* 0x000ee00001007983 */ /* 0x000ea20000300800 */
[----:B------:R-:W-:Y:S02]  /*28830*/  IMAD.MOV.U32 R31, RZ, RZ, R28 ;  /* 0x000000ffff1f7224 */ /* 0x000fe400078e001c */
[----:B------:R-:W-:Y:S02]  /*28840*/  IMAD.MOV.U32 R30, RZ, RZ, R17 ;  /* 0x000000ffff1e7224 */ /* 0x000fe400078e0011 */
[----:B------:R-:W-:Y:S02]  /*28850*/  IMAD.MOV.U32 R57, RZ, RZ, R3 ;  /* 0x000000ffff397224 */ /* 0x000fe400078e0003 */
[----:B------:R-:W3:Y:S01]  /*28860*/  LDL.LU R3, [R1+0x678] ;  /* 0x0006780001037983 */ /* 0x000ee20000300800 */
[----:B------:R-:W-:-:S03]  /*28870*/  IMAD.MOV.U32 R56, RZ, RZ, R2 ;  /* 0x000000ffff387224 */ /* 0x000fc600078e0002 */
[----:B------:R-:W3:Y:S04]  /*28880*/  LDL.LU R2, [R1+0xee4] ;  /* 0x000ee40001027983 */ /* 0x000ee80000300800 */
[----:B------:R-:W3:Y:S04]  /*28890*/  LDL.LU R52, [R1+0x680] ;  /* 0x0006800001347983 */ /* 0x000ee80000300800 */
        /* <DEDUP_REMOVED lines=8> */
[----:B------:R-:W-:Y:S04]  /*28920*/  STL.64 [R1+0x660], R86 ;  /* 0x0006605601007387 */ /* 0x000fe80000100a00 */
[----:B------:R-:W3:Y:S04]  /*28930*/  LDL.LU R53, [R1+0x690] ;  /* 0x0006900001357983 */ /* 0x000ee80000300800 */
[----:B------:R-:W1:Y:S04]  /*28940*/  LDL.LU R29, [R1+0xef0] ;  /* 0x000ef000011d7983 */ /* 0x000e680000300800 */
[----:B------:R-:W3:Y:S01]  /*28950*/  LDL.LU R47, [R1+0x698] ;  /* 0x00069800012f7983 */ /* 0x000ee20000300800 */
[----:B----4-:R-:W-:-:S02]  /*28960*/  IMAD.MOV.U32 R17, RZ, RZ, R16 ;  /* 0x000000ffff117224 */ /* 0x010fc400078e0010 */
[----:B--2---:R-:W-:Y:S02]  /*28970*/  IMAD.MOV.U32 R16, RZ, RZ, R0 ;  /* 0x000000ffff107224 */ /* 0x004fe400078e0000 */
[----:B------:R-:W2:Y:S04]  /*28980*/  LDL.LU R0, [R1+0xef4] ;  /* 0x000ef40001007983 */ /* 0x000ea80000300800 */
[----:B------:R-:W4:Y:S04]  /*28990*/  LDL R28, [R1+0x9c8] ;  /* 0x0009c800011c7983 */ /* 0x000f280000100800 */
[----:B---3--:R-:W-:Y:S04]  /*289a0*/  STL.64 [R1+0x668], R10 ;  /* 0x0006680a01007387 */ /* 0x008fe80000100a00 */
[----:B------:R-:W-:Y:S04]  /*289b0*/  STL.64 [R1+0x670], R16 ;  /* 0x0006701001007387 */ /* 0x000fe80000100a00 */
[----:B------:R-:W-:Y:S01]  /*289c0*/  STL.64 [R1+0x678], R2 ;  /* 0x0006780201007387 */ /* 0x000fe20000100a00 */
[----:B------:R-:W-:-:S03]  /*289d0*/  MOV R75, R52 ;  /* 0x00000034004b7202 */ /* 0x000fc60000000f00 */
[----:B------:R-:W3:Y:S01]  /*289e0*/  LDL.LU R52, [R1+0x6a0] ;  /* 0x0006a00001347983 */ /* 0x000ee20000300800 */
[----:B------:R-:W-:-:S03]  /*289f0*/  IMAD.MOV.U32 R74, RZ, RZ, R46 ;  /* 0x000000ffff4a7224 */ /* 0x000fc600078e002e */
[----:B------:R-:W3:Y:S04]  /*28a00*/  LDL.LU R67, [R1+0x6a8] ;  /* 0x0006a80001437983 */ /* 0x000ee80000300800 */
[----:B------:R-:W3:Y:S04]  /*28a10*/  LDL R66, [R1+0x9c4] ;  /* 0x0009c40001427983 */ /* 0x000ee80000100800 */
[----:B------:R-:W3:Y:S01]  /*28a20*/  LDL.LU R46, [R1+0xef8] ;  /* 0x000ef800012e7983 */ /* 0x000ee20000300800 */
[----:B-1----:R-:W-:-:S03]  /*28a30*/  IMAD.MOV.U32 R68, RZ, RZ, R29 ;  /* 0x000000ffff447224 */ /* 0x002fc600078e001d */
[----:B------:R-:W4:Y:S01]  /*28a40*/  LDL.LU R29, [R1+0xefc] ;  /* 0x000efc00011d7983 */ /* 0x000f220000300800 */
[----:B------:R-:W-:-:S03]  /*28a50*/  ISETP.GT.AND P0, PT, R80, RZ, PT ;  /* 0x000000ff5000720c */ /* 0x000fc60003f04270 */
[----:B------:R-:W-:Y:S01]  /*28a60*/  STL.64 [R1+0x680], R74 ;  /* 0x0006804a01007387 */ /* 0x000fe20000100a00 */
[----:B------:R-:W-:-:S03]  /*28a70*/  IMAD.MOV.U32 R91, RZ, RZ, R47 ;  /* 0x000000ffff5b7224 */ /* 0x000fc600078e002f */
[----:B------:R-:W-:Y:S01]  /*28a80*/  STL.64 [R1+0x688], R14 ;  /* 0x0006880e01007387 */ /* 0x000fe20000100a00 */
[----:B------:R-:W-:-:S03]  /*28a90*/  IMAD.MOV.U32 R93, RZ, RZ, R62 ;  /* 0x000000ffff5d7224 */ /* 0x000fc600078e003e */
[----:B------:R-:W4:Y:S01]  /*28aa0*/  LDL R47, [R1+0x9c0] ;  /* 0x0009c000012f7983 */ /* 0x000f220000100800 */
[----:B------:R-:W-:Y:S02]  /*28ab0*/  IMAD.MOV.U32 R77, RZ, RZ, R64 ;  /* 0x000000ffff4d7224 */ /* 0x000fe400078e0040 */
[----:B--2---:R-:W-:Y:S02]  /*28ac0*/  IMAD.MOV.U32 R90, RZ, RZ, R0 ;  /* 0x000000ffff5a7224 */ /* 0x004fe400078e0000 */
[----:B------:R-:W2:Y:S01]  /*28ad0*/  LDL R0, [R1+0x9bc] ;  /* 0x0009bc0001007983 */ /* 0x000ea20000100800 */
[----:B---3--:R-:W-:-:S05]  /*28ae0*/  IMAD.MOV.U32 R62, RZ, RZ, R46 ;  /* 0x000000ffff3e7224 */ /* 0x008fca00078e002e */
[----:B------:R-:W3:Y:S01]  /*28af0*/  @P0 LDG.E.U16 R66, desc[UR20][R62.64] ;  /* 0x000000143e420981 */ /* 0x000ee2000c1e1500 */
[----:B----4-:R-:W-:-:S05]  /*28b00*/  IMAD.MOV.U32 R64, RZ, RZ, R29 ;  /* 0x000000ffff407224 */ /* 0x010fca00078e001d */
[----:B------:R-:W4:Y:S01]  /*28b10*/  @P0 LDG.E.U16 R28, desc[UR20][R64.64] ;  /* 0x00000014401c0981 */ /* 0x000f22000c1e1500 */
[----:B------:R-:W-:Y:S01]  /*28b20*/  IMAD.MOV.U32 R69, RZ, RZ, R53 ;  /* 0x000000ffff457224 */ /* 0x000fe200078e0035 */
[----:B------:R-:W-:Y:S01]  /*28b30*/  ISETP.GT.AND P3, PT, R80, 0x1, PT ;  /* 0x000000015000780c */ /* 0x000fe20003f64270 */
[----:B------:R-:W-:Y:S01]  /*28b40*/  IMAD.MOV.U32 R92, RZ, RZ, R52 ;  /* 0x000000ffff5c7224 */ /* 0x000fe200078e0034 */
[----:B------:R-:W4:Y:S01]  /*28b50*/  LDL R53, [R1+0x9b8] ;  /* 0x0009b80001357983 */ /* 0x000f220000100800 */
[----:B------:R-:W-:-:S03]  /*28b60*/  IMAD.MOV.U32 R76, RZ, RZ, R67 ;  /* 0x000000ffff4c7224 */ /* 0x000fc600078e0043 */
[----:B------:R-:W-:Y:S04]  /*28b70*/  STL.64 [R1+0x690], R68 ;  /* 0x0006904401007387 */ /* 0x000fe80000100a00 */
[----:B------:R-:W-:Y:S04]  /*28b80*/  STL.64 [R1+0x698], R90 ;  /* 0x0006985a01007387 */ /* 0x000fe80000100a00 */
[----:B------:R-:W4:Y:S04]  /*28b90*/  LDL R52, [R1+0x9b4] ;  /* 0x0009b40001347983 */ /* 0x000f280000100800 */
[----:B------:R-:W-:Y:S04]  /*28ba0*/  STL.64 [R1+0x6a0], R92 ;  /* 0x0006a05c01007387 */ /* 0x000fe80000100a00 */
[----:B------:R-:W-:Y:S04]  /*28bb0*/  STL.64 [R1+0x6a8], R76 ;  /* 0x0006a84c01007387 */ /* 0x000fe80000100a00 */
[----:B------:R-:W4:Y:S04]  /*28bc0*/  LDL R81, [R1+0x9b0] ;  /* 0x0009b00001517983 */ /* 0x000f280000100800 */
[----:B------:R-:W4:Y:S04]  /*28bd0*/  LDL R67, [R1+0x9ac] ;  /* 0x0009ac0001437983 */ /* 0x000f280000100800 */
[----:B------:R-:W4:Y:S04]  /*28be0*/  LDL R29, [R1+0x9a4] ;  /* 0x0009a400011d7983 */ /* 0x000f280000100800 */
[----:B------:R-:W-:Y:S04]  /*28bf0*/  STL [R1+0x1198], R64 ;  /* 0x0011984001007387 */ /* 0x000fe80000100800 */
[----:B------:R-:W4:Y:S04]  /*28c00*/  @P3 LDG.E.U16 R47, desc[UR20][R76.64] ;  /* 0x000000144c2f3981 */ /* 0x000f28000c1e1500 */
[----:B------:R-:W-:Y:S04]  /*28c10*/  STL [R1+0x141c], R64 ;  /* 0x00141c4001007387 */ /* 0x000fe80000100800 */
[----:B------:R-:W-:Y:S04]  /*28c20*/  STL [R1+0x1194], R65 ;  /* 0x0011944101007387 */ /* 0x000fe80000100800 */
[----:B------:R0:W-:Y:S04]  /*28c30*/  STL [R1+0x1420], R65 ;  /* 0x0014204101007387 */ /* 0x0001e80000100800 */
[----:B0-----:R-:W4:Y:S04]  /*28c40*/  LDL R65, [R1+0x9a8] ;  /* 0x0009a80001417983 */ /* 0x001f280000100800 */
[----:B--2---:R-:W2:Y:S04]  /*28c50*/  @P3 LDG.E.U16 R0, desc[UR20][R92.64] ;  /* 0x000000145c003981 */ /* 0x004ea8000c1e1500 */
[----:B---3--:R0:W-:Y:S04]  /*28c60*/  @P0 STL [R1+0x9c4], R66 ;  /* 0x0009c44201000387 */ /* 0x0081e80000100800 */
[----:B------:R-:W3:Y:S04]  /*28c70*/  LDL R46, [R1+0x99c] ;  /* 0x00099c00012e7983 */ /* 0x000ee80000100800 */
[----:B0-----:R-:W3:Y:S04]  /*28c80*/  LDL R66, [R1+0x9a0] ;  /* 0x0009a00001427983 */ /* 0x001ee80000100800 */
[----:B----4-:R0:W-:Y:S04]  /*28c90*/  @P0 STL [R1+0x9c8], R28 ;  /* 0x0009c81c01000387 */ /* 0x0101e80000100800 */
[----:B0-----:R-:W4:Y:S04]  /*28ca0*/  LDL R28, [R1+0x998] ;  /* 0x00099800011c7983 */ /* 0x001f280000100800 */
[----:B------:R-:W-:Y:S04]  /*28cb0*/  STL [R1+0x11a0], R62 ;  /* 0x0011a03e01007387 */ /* 0x000fe80000100800 */
[----:B------:R-:W-:Y:S04]  /*28cc0*/  STL [R1+0x1424], R62 ;  /* 0x0014243e01007387 */ /* 0x000fe80000100800 */
[----:B------:R-:W-:Y:S04]  /*28cd0*/  STL [R1+0x119c], R63 ;  /* 0x00119c3f01007387 */ /* 0x000fe80000100800 */
[----:B------:R0:W-:Y:S04]  /*28ce0*/  STL [R1+0x1428], R63 ;  /* 0x0014283f01007387 */ /* 0x0001e80000100800 */
[----:B0-----:R-:W4:Y:S01]  /*28cf0*/  LDL.LU R63, [R1+0x994] ;  /* 0x00099400013f7983 */ /* 0x001f220000300800 */
[----:B------:R-:W-:-:S02]  /*28d00*/  ISETP.GT.AND P4, PT, R80, 0x2, PT ;  /* 0x000000025000780c */ /* 0x000fc40003f84270 */
[C---:B------:R-:W-:Y:S01]  /*28d10*/  ISETP.GT.AND P5, PT, R80.reuse, 0x3, PT ;  /* 0x000000035000780c */ /* 0x040fe20003fa4270 */
[----:B------:R-:W4:Y:S01]  /*28d20*/  LDL.LU.64 R76, [R1+0x1bc8] ;  /* 0x001bc800014c7983 */ /* 0x000f220000300a00 */
[C---:B------:R-:W-:Y:S02]  /*28d30*/  ISETP.GT.AND P6, PT, R80.reuse, 0x4, PT ;  /* 0x000000045000780c */ /* 0x040fe40003fc4270 */
[C---:B------:R-:W-:Y:S01]  /*28d40*/  ISETP.GT.AND P0, PT, R80.reuse, 0x5, PT ;  /* 0x000000055000780c */ /* 0x040fe20003f04270 */
[----:B------:R-:W4:Y:S06]  /*28d50*/  LDL.LU.64 R92, [R1+0x1bc0] ;  /* 0x001bc000015c7983 */ /* 0x000f2c0000300a00 */
[----:B------:R-:W4:Y:S04]  /*28d60*/  @P4 LDG.E.U16 R52, desc[UR20][R68.64] ;  /* 0x0000001444344981 */ /* 0x000f28000c1e1500 */
[----:B------:R-:W4:Y:S04]  /*28d70*/  @P4 LDG.E.U16 R53, desc[UR20][R90.64] ;  /* 0x000000145a354981 */ /* 0x000f28000c1e1500 */
[----:B------:R-:W4:Y:S04]  /*28d80*/  @P5 LDG.E.U16 R81, desc[UR20][R14.64] ;  /* 0x000000140e515981 */ /* 0x000f28000c1e1500 */
[----:B------:R-:W4:Y:S04]  /*28d90*/  @P5 LDG.E.U16 R67, desc[UR20][R74.64] ;  /* 0x000000144a435981 */ /* 0x000f28000c1e1500 */
[----:B------:R-:W4:Y:S04]  /*28da0*/  @P6 LDG.E.U16 R29, desc[UR20][R16.64] ;  /* 0x00000014101d6981 */ /* 0x000f28000c1e1500 */
[----:B------:R-:W4:Y:S04]  /*28db0*/  @P6 LDG.E.U16 R65, desc[UR20][R2.64] ;  /* 0x0000001402416981 */ /* 0x000f28000c1e1500 */
[----:B--2---:R0:W-:Y:S04]  /*28dc0*/  @P3 STL [R1+0x9bc], R0 ;  /* 0x0009bc0001003387 */ /* 0x0041e80000100800 */
[----:B0-----:R-:W2:Y:S04]  /*28dd0*/  LDL R0, [R1+0xeac] ;  /* 0x000eac0001007983 */ /* 0x001ea80000100800 */
[----:B------:R0:W-:Y:S01]  /*28de0*/  @P3 STL [R1+0x9c0], R47 ;  /* 0x0009c02f01003387 */ /* 0x0001e20000100800 */
[----:B------:R-:W-:-:S03]  /*28df0*/  ISETP.GT.AND P3, PT, R80, 0x6, PT ;  /* 0x000000065000780c */ /* 0x000fc60003f64270 */
[----:B------:R-:W2:Y:S04]  /*28e00*/  LDL.LU.64 R90, [R1+0x1bb8] ;  /* 0x001bb800015a7983 */ /* 0x000ea80000300a00 */
[----:B0-----:R-:W2:Y:S04]  /*28e10*/  LDL R47, [R1+0xea8] ;  /* 0x000ea800012f7983 */ /* 0x001ea80000100800 */
[----:B------:R-:W2:Y:S04]  /*28e20*/  LDL.LU.64 R68, [R1+0x1bb0] ;  /* 0x001bb00001447983 */ /* 0x000ea80000300a00 */
[----:B---3--:R-:W3:Y:S04]  /*28e30*/  @P0 LDG.E.U16 R46, desc[UR20][R86.64] ;  /* 0x00000014562e0981 */ /* 0x008ee8000c1e1500 */
[----:B------:R-:W3:Y:S04]  /*28e40*/  @P0 LDG.E.U16 R66, desc[UR20][R10.64] ;  /* 0x000000140a420981 */ /* 0x000ee8000c1e1500 */
[----:B----4-:R-:W4:Y:S04]  /*28e50*/  @P3 LDG.E.U16 R28, desc[UR20][R56.64] ;  /* 0x00000014381c3981 */ /* 0x010f28000c1e1500 */
[----:B------:R-:W4:Y:S04]  /*28e60*/  @P3 LDG.E.U16 R63, desc[UR20][R30.64] ;  /* 0x000000141e3f3981 */ /* 0x000f28000c1e1500 */
[----:B------:R0:W-:Y:S04]  /*28e70*/  @P4 STL [R1+0x9b4], R52 ;  /* 0x0009b43401004387 */ /* 0x0001e80000100800 */
[----:B------:R-:W4:Y:S04]  /*28e80*/  LDL R64, [R1+0x988] ;  /* 0x0009880001407983 */ /* 0x000f280000100800 */
[----:B0-----:R-:W4:Y:S04]  /*28e90*/  LDL R52, [R1+0x990] ;  /* 0x0009900001347983 */ /* 0x001f280000100800 */
[----:B------:R0:W-:Y:S04]  /*28ea0*/  @P4 STL [R1+0x9b8], R53 ;  /* 0x0009b83501004387 */ /* 0x0001e80000100800 */
[----:B0-----:R-:W4:Y:S04]  /*28eb0*/  LDL R53, [R1+0x984] ;  /* 0x0009840001357983 */ /* 0x001f280000100800 */
[----:B------:R-:W4:Y:S04]  /*28ec0*/  LDL.LU.64 R14, [R1+0x1ba8] ;  /* 0x001ba800010e7983 */ /* 0x000f280000300a00 */
[----:B------:R0:W-:Y:S04]  /*28ed0*/  @P5 STL [R1+0x9b0], R81 ;  /* 0x0009b05101005387 */ /* 0x0001e80000100800 */
[----:B0-----:R-:W4:Y:S04]  /*28ee0*/  LDL R81, [R1+0x980] ;  /* 0x0009800001517983 */ /* 0x001f280000100800 */
[----:B------:R-:W4:Y:S04]  /*28ef0*/  LDL.LU.64 R74, [R1+0x1ba0] ;  /* 0x001ba000014a7983 */ /* 0x000f280000300a00 */
[----:B------:R0:W-:Y:S04]  /*28f00*/  @P5 STL [R1+0x9ac], R67 ;  /* 0x0009ac4301005387 */ /* 0x0001e80000100800 */
[----:B0-----:R-:W4:Y:S04]  /*28f10*/  LDL R67, [R1+0x97c] ;  /* 0x00097c0001437983 */ /* 0x001f280000100800 */
[----:B------:R-:W4:Y:S04]  /*28f20*/  LDL.LU.64 R2, [R1+0x1b98] ;  /* 0x001b980001027983 */ /* 0x000f280000300a00 */
[----:B------:R-:W4:Y:S04]  /*28f30*/  LDL.LU.64 R16, [R1+0x1b90] ;  /* 0x001b900001107983 */ /* 0x000f280000300a00 */
[----:B------:R0:W-:Y:S04]  /*28f40*/  @P6 STL [R1+0x9a4], R29 ;  /* 0x0009a41d01006387 */ /* 0x0001e80000100800 */
[----:B0-----:R-:W4:Y:S04]  /*28f50*/  LDL R29, [R1+0x978] ;  /* 0x00097800011d7983 */ /* 0x001f280000100800 */
[----:B------:R-:W4:Y:S04]  /*28f60*/  LDL.LU R62, [R1+0x960] ;  /* 0x00096000013e7983 */ /* 0x000f280000300800 */
[----:B------:R0:W-:Y:S04]  /*28f70*/  @P6 STL [R1+0x9a8], R65 ;  /* 0x0009a84101006387 */ /* 0x0001e80000100800 */
[----:B0-----:R-:W4:Y:S04]  /*28f80*/  LDL.LU R65, [R1+0x95c] ;  /* 0x00095c0001417983 */ /* 0x001f280000300800 */
[----:B------:R-:W4:Y:S01]  /*28f90*/  LDL.LU.64 R10, [R1+0x1b88] ;  /* 0x001b8800010a7983 */ /* 0x000f220000300a00 */
[----:B------:R-:W-:-:S13]  /*28fa0*/  ISETP.GT.AND P4, PT, R80, 0x7, PT ;  /* 0x000000075000780c */ /* 0x000fda0003f84270 */
[----:B--2---:R-:W2:Y:S01]  /*28fb0*/  @P4 LDG.E.U16 R0, desc[UR20][R54.64] ;  /* 0x0000001436004981 */ /* 0x004ea2000c1e1500 */
[C---:B------:R-:W-:Y:S02]  /*28fc0*/  ISETP.GT.AND P5, PT, R80.reuse, 0x8, PT ;  /* 0x000000085000780c */ /* 0x040fe40003fa4270 */
[C---:B------:R-:W-:Y:S01]  /*28fd0*/  ISETP.GT.AND P6, PT, R80.reuse, 0x9, PT ;  /* 0x000000095000780c */ /* 0x040fe20003fc4270 */
[----:B------:R-:W2:Y:S04]  /*28fe0*/  @P4 LDG.E.U16 R47, desc[UR20][R48.64] ;  /* 0x00000014302f4981 */ /* 0x000ea8000c1e1500 */
[----:B---3--:R0:W-:Y:S04]  /*28ff0*/  @P0 STL [R1+0x9a0], R66 ;  /* 0x0009a04201000387 */ /* 0x0081e80000100800 */
[----:B0-----:R-:W3:Y:S04]  /*29000*/  LDL R66, [R1+0x974] ;  /* 0x0009740001427983 */ /* 0x001ee80000100800 */
[----:B------:R-:W3:Y:S04]  /*29010*/  LDL.LU.64 R86, [R1+0x1b80] ;  /* 0x001b800001567983 */ /* 0x000ee80000300a00 */
[----:B------:R0:W-:Y:S04]  /*29020*/  @P0 STL [R1+0x99c], R46 ;  /* 0x00099c2e01000387 */ /* 0x0001e80000100800 */
[----:B0-----:R-:W3:Y:S04]  /*29030*/  LDL.LU R46, [R1+0x1b78] ;  /* 0x001b7800012e7983 */ /* 0x001ee80000300800 */
[----:B------:R-:W3:Y:S04]  /*29040*/  LDL.LU.64 R56, [R1+0x1b70] ;  /* 0x001b700001387983 */ /* 0x000ee80000300a00 */
[----:B------:R-:W3:Y:S04]  /*29050*/  LDL R30, [R1+0x970] ;  /* 0x00097000011e7983 */ /* 0x000ee80000100800 */
[----:B------:R-:W3:Y:S04]  /*29060*/  LDL R31, [R1+0x96c] ;  /* 0x00096c00011f7983 */ /* 0x000ee80000100800 */
[----:B----4-:R0:W-:Y:S04]  /*29070*/  STL [R1+0x142c], R63 ;  /* 0x00142c3f01007387 */ /* 0x0101e80000100800 */
[----:B0-----:R-:W4:Y:S01]  /*29080*/  LDL R63, [R1+0x98c] ;  /* 0x00098c00013f7983 */ /* 0x001f220000100800 */
[----:B------:R-:W-:-:S03]  /*29090*/  ISETP.GT.AND P0, PT, R80, 0xa, PT ;  /* 0x0000000a5000780c */ /* 0x000fc60003f04270 */
[----:B------:R-:W4:Y:S04]  /*290a0*/  @P6 LDG.E.U16 R64, desc[UR20][R42.64] ;  /* 0x000000142a406981 */ /* 0x000f28000c1e1500 */
[----:B------:R-:W4:Y:S04]  /*290b0*/  @P5 LDG.E.U16 R52, desc[UR20][R44.64] ;  /* 0x000000142c345981 */ /* 0x000f28000c1e1500 */
[----:B------:R0:W-:Y:S01]  /*290c0*/  @P3 STL [R1+0x998], R28 ;  /* 0x0009981c01003387 */ /* 0x0001e20000100800 */
[----:B------:R-:W-:-:S03]  /*290d0*/  ISETP.GT.AND P3, PT, R80, 0xb, PT ;  /* 0x0000000b5000780c */ /* 0x000fc60003f64270 */
[----:B------:R-:W4:Y:S04]  /*290e0*/  LDL.LU.64 R54, [R1+0x1b68] ;  /* 0x001b680001367983 */ /* 0x000f280000300a00 */
[----:B------:R-:W4:Y:S04]  /*290f0*/  @P6 LDG.E.U16 R53, desc[UR20][R36.64] ;  /* 0x0000001424356981 */ /* 0x000f28000c1e1500 */
[----:B0-----:R-:W4:Y:S04]  /*29100*/  LDL R28, [R1+0x968] ;  /* 0x00096800011c7983 */ /* 0x001f280000100800 */
[----:B------:R-:W4:Y:S04]  /*29110*/  @P0 LDG.E.U16 R81, desc[UR20][R8.64] ;  /* 0x0000001408510981 */ /* 0x000f28000c1e1500 */
[----:B------:R-:W4:Y:S04]  /*29120*/  @P0 LDG.E.U16 R67, desc[UR20][R88.64] ;  /* 0x0000001458430981 */ /* 0x000f28000c1e1500 */
[----:B------:R-:W4:Y:S04]  /*29130*/  @P3 LDG.E.U16 R29, desc[UR20][R84.64] ;  /* 0x00000014541d3981 */ /* 0x000f28000c1e1500 */
[----:B--2---:R0:W-:Y:S04]  /*29140*/  @P4 STL [R1+0xeac], R0 ;  /* 0x000eac0001004387 */ /* 0x0041e80000100800 */
[----:B0-----:R-:W2:Y:S04]  /*29150*/  LDL R0, [R1+0x964] ;  /* 0x0009640001007983 */ /* 0x001ea80000100800 */
[----:B------:R-:W2:Y:S04]  /*29160*/  LDL.LU.64 R48, [R1+0x1b60] ;  /* 0x001b600001307983 */ /* 0x000ea80000300a00 */
[----:B---3--:R-:W3:Y:S04]  /*29170*/  @P3 LDG.E.U16 R66, desc[UR20][R26.64] ;  /* 0x000000141a423981 */ /* 0x008ee8000c1e1500 */
[----:B----4-:R-:W4:Y:S04]  /*29180*/  @P5 LDG.E.U16 R63, desc[UR20][R20.64] ;  /* 0x00000014143f5981 */ /* 0x010f28000c1e1500 */
[----:B------:R0:W-:Y:S01]  /*29190*/  @P4 STL [R1+0xea8], R47 ;  /* 0x000ea82f01004387 */ /* 0x0001e20000100800 */
[----:B------:R-:W-:-:S03]  /*291a0*/  ISETP.GT.AND P4, PT, R80, 0xc, PT ;  /* 0x0000000c5000780c */ /* 0x000fc60003f84270 */
[----:B0-----:R-:W2:Y:S04]  /*291b0*/  LDL.LU R47, [R1+0x1b58] ;  /* 0x001b5800012f7983 */ /* 0x001ea80000300800 */
[----:B------:R-:W2:Y:S04]  /*291c0*/  LDL.LU.64 R44, [R1+0x1b50] ;  /* 0x001b5000012c7983 */ /* 0x000ea80000300a00 */
[----:B------:R0:W-:Y:S04]  /*291d0*/  @P5 STL [R1+0x990], R52 ;  /* 0x0009903401005387 */ /* 0x0001e80000100800 */
[----:B------:R-:W2:Y:S04]  /*291e0*/  @P4 LDG.E.U16 R30, desc[UR20][R82.64] ;  /* 0x00000014521e4981 */ /* 0x000ea8000c1e1500 */
[----:B------:R-:W2:Y:S04]  /*291f0*/  @P4 LDG.E.U16 R31, desc[UR20][R24.64] ;  /* 0x00000014181f4981 */ /* 0x000ea8000c1e1500 */
[----:B0-----:R-:W2:Y:S04]  /*29200*/  LDL.LU R52, [R1+0x1b48] ;  /* 0x001b480001347983 */ /* 0x001ea80000300800 */
[----:B------:R-:W2:Y:S04]  /*29210*/  LDL.LU.64 R20, [R1+0x1b40] ;  /* 0x001b400001147983 */ /* 0x000ea80000300a00 */
[----:B----4-:R-:W-:Y:S01]  /*29220*/  @P5 STL [R1+0x98c], R63 ;  /* 0x00098c3f01005387 */ /* 0x010fe20000100800 */
[----:B------:R-:W-:-:S03]  /*29230*/  ISETP.GT.AND P5, PT, R80, 0xd, PT ;  /* 0x0000000d5000780c */ /* 0x000fc60003fa4270 */
[----:B------:R-:W4:Y:S04]  /*29240*/  LDL.LU.64 R42, [R1+0x1b38] ;  /* 0x001b3800012a7983 */ /* 0x000f280000300a00 */
[----:B------:R-:W4:Y:S04]  /*29250*/  LDL.LU.64 R36, [R1+0x1b30] ;  /* 0x001b300001247983 */ /* 0x000f280000300a00 */
[----:B------:R0:W-:Y:S04]  /*29260*/  @P6 STL [R1+0x984], R53 ;  /* 0x0009843501006387 */ /* 0x0001e80000100800 */
[----:B------:R-:W-:Y:S04]  /*29270*/  @P6 STL [R1+0x988], R64 ;  /* 0x0009884001006387 */ /* 0x000fe80000100800 */
[----:B------:R-:W4:Y:S04]  /*29280*/  LDL R8, [R1+0xea0] ;  /* 0x000ea00001087983 */ /* 0x000f280000100800 */
[----:B0-----:R-:W4:Y:S04]  /*29290*/  LDL R53, [R1+0xea4] ;  /* 0x000ea40001357983 */ /* 0x001f280000100800 */
[----:B------:R-:W4:Y:S04]  /*292a0*/  LDL R9, [R1+0x958] ;  /* 0x0009580001097983 */ /* 0x000f280000100800 */
[----:B------:R-:W4:Y:S04]  /*292b0*/  @P5 LDG.E.U16 R28, desc[UR20][R12.64] ;  /* 0x000000140c1c5981 */ /* 0x000f28000c1e1500 */
[----:B------:R0:W-:Y:S04]  /*292c0*/  @P0 STL [R1+0x97c], R67 ;  /* 0x00097c4301000387 */ /* 0x0001e80000100800 */
[----:B--2---:R-:W2:Y:S04]  /*292d0*/  @P5 LDG.E.U16 R0, desc[UR20][R6.64] ;  /* 0x0000001406005981 */ /* 0x004ea8000c1e1500 */
[----:B------:R-:W2:Y:S04]  /*292e0*/  LDL R89, [R1+0x950] ;  /* 0x0009500001597983 */ /* 0x000ea80000100800 */
[----:B0-----:R-:W2:Y:S04]  /*292f0*/  LDL R67, [R1+0x954] ;  /* 0x0009540001437983 */ /* 0x001ea80000100800 */
[----:B------:R0:W-:Y:S04]  /*29300*/  @P0 STL [R1+0x980], R81 ;  /* 0x0009805101000387 */ /* 0x0001e80000100800 */
[----:B0-----:R-:W2:Y:S04]  /*29310*/  LDL R81, [R1+0x94c] ;  /* 0x00094c0001517983 */ /* 0x001ea80000100800 */
[----:B------:R-:W2:Y:S04]  /*29320*/  LDL.LU.64 R84, [R1+0x1b28] ;  /* 0x001b280001547983 */ /* 0x000ea80000300a00 */
[----:B------:R0:W-:Y:S04]  /*29330*/  @P3 STL [R1+0x978], R29 ;  /* 0x0009781d01003387 */ /* 0x0001e80000100800 */
[----:B0-----:R-:W2:Y:S04]  /*29340*/  LDL R29, [R1+0x948] ;  /* 0x00094800011d7983 */ /* 0x001ea80000100800 */
[----:B------:R-:W2:Y:S04]  /*29350*/  LDL.LU.64 R26, [R1+0x1b20] ;  /* 0x001b2000011a7983 */ /* 0x000ea80000300a00 */
[----:B---3--:R0:W-:Y:S04]  /*29360*/  @P3 STL [R1+0x974], R66 ;  /* 0x0009744201003387 */ /* 0x0081e80000100800 */
[----:B0-----:R-:W3:Y:S01]  /*29370*/  LDL R66, [R1+0x944] ;  /* 0x0009440001427983 */ /* 0x001ee20000100800 */
[----:B------:R-:W-:-:S02]  /*29380*/  ISETP.GT.AND P6, PT, R80, 0xe, PT ;  /* 0x0000000e5000780c */ /* 0x000fc40003fc4270 */
[C---:B------:R-:W-:Y:S01]  /*29390*/  ISETP.GT.AND P0, PT, R80.reuse, 0xf, PT ;  /* 0x0000000f5000780c */ /* 0x040fe20003f04270 */
[----:B------:R-:W3:Y:S01]  /*293a0*/  LDL.LU R63, [R1+0x92c] ;  /* 0x00092c00013f7983 */ /* 0x000ee20000300800 */
[----:B------:R-:W-:-:S03]  /*293b0*/  ISETP.GT.AND P3, PT, R80, 0x10, PT ;  /* 0x000000105000780c */ /* 0x000fc60003f64270 */
[----:B------:R-:W3:Y:S04]  /*293c0*/  LDL.LU R64, [R1+0x928] ;  /* 0x0009280001407983 */ /* 0x000ee80000300800 */
[----:B------:R-:W3:Y:S04]  /*293d0*/  LDL.LU.64 R82, [R1+0x1b18] ;  /* 0x001b180001527983 */ /* 0x000ee80000300a00 */
[----:B------:R-:W3:Y:S04]  /*293e0*/  LDL.LU.64 R24, [R1+0x1b10] ;  /* 0x001b100001187983 */ /* 0x000ee80000300a00 */
[----:B------:R-:W3:Y:S04]  /*293f0*/  @P6 LDG.E.U16 R62, desc[UR20][R60.64] ;  /* 0x000000143c3e6981 */ /* 0x000ee8000c1e1500 */
[----:B------:R0:W-:Y:S04]  /*29400*/  @P4 STL [R1+0x970], R30 ;  /* 0x0009701e01004387 */ /* 0x0001e80000100800 */
[----:B------:R-:W3:Y:S04]  /*29410*/  @P6 LDG.E.U16 R65, desc[UR20][R32.64] ;  /* 0x0000001420416981 */ /* 0x000ee8000c1e1500 */
[----:B0-----:R-:W3:Y:S04]  /*29420*/  LDL R30, [R1+0x940] ;  /* 0x00094000011e7983 */ /* 0x001ee80000100800 */
[----:B------:R0:W-:Y:S01]  /*29430*/  @P4 STL [R1+0x96c], R31 ;  /* 0x00096c1f01004387 */ /* 0x0001e20000100800 */
[----:B------:R-:W-:-:S03]  /*29440*/  ISETP.GT.AND P4, PT, R80, 0x11, PT ;  /* 0x000000115000780c */ /* 0x000fc60003f84270 */
[----:B0-----:R-:W3:Y:S04]  /*29450*/  LDL R31, [R1+0x93c] ;  /* 0x00093c00011f7983 */ /* 0x001ee80000100800 */
[----:B------:R-:W3:Y:S04]  /*29460*/  LDL.LU.64 R12, [R1+0x1b08] ;  /* 0x001b0800010c7983 */ /* 0x000ee80000300a00 */
[----:B------:R-:W3:Y:S04]  /*29470*/  LDL.LU.64 R6, [R1+0x1b00] ;  /* 0x001b000001067983 */ /* 0x000ee80000300a00 */
[----:B------:R-:W3:Y:S04]  /*29480*/  LDL R88, [R1+0x938] ;  /* 0x0009380001587983 */ /* 0x000ee80000100800 */
[----:B----4-:R-:W4:Y:S04]  /*29490*/  @P0 LDG.E.U16 R8, desc[UR20][R50.64] ;  /* 0x0000001432080981 */ /* 0x010f28000c1e1500 */
[----:B------:R-:W4:Y:S04]  /*294a0*/  @P0 LDG.E.U16 R53, desc[UR20][R58.64] ;  /* 0x000000143a350981 */ /* 0x000f28000c1e1500 */
[----:B------:R-:W4:Y:S04]  /*294b0*/  @P3 LDG.E.U16 R9, desc[UR20][R40.64] ;  /* 0x0000001428093981 */ /* 0x000f28000c1e1500 */
[----:B------:R0:W-:Y:S04]  /*294c0*/  @P5 STL [R1+0x968], R28 ;  /* 0x0009681c01005387 */ /* 0x0001e80000100800 */
[----:B0-----:R-:W4:Y:S04]  /*294d0*/  LDL R28, [R1+0x934] ;  /* 0x00093400011c7983 */ /* 0x001f280000100800 */
[----:B--2---:R0:W-:Y:S01]  /*294e0*/  @P5 STL [R1+0x964], R0 ;  /* 0x0009640001005387 */ /* 0x0041e20000100800 */
[----:B------:R-:W-:-:S03]  /*294f0*/  ISETP.GT.AND P5, PT, R80, 0x12, PT ;  /* 0x000000125000780c */ /* 0x000fc60003fa4270 */
[----:B------:R-:W2:Y:S04]  /*29500*/  @P3 LDG.E.U16 R67, desc[UR20][R18.64] ;  /* 0x0000001412433981 */ /* 0x000ea8000c1e1500 */
[----:B------:R-:W2:Y:S04]  /*29510*/  @P4 LDG.E.U16 R89, desc[UR20][R78.64] ;  /* 0x000000144e594981 */ /* 0x000ea8000c1e1500 */
[----:B------:R-:W2:Y:S04]  /*29520*/  LDL.LU.64 R60, [R1+0x1af8] ;  /* 0x001af800013c7983 */ /* 0x000ea80000300a00 */
[----:B------:R-:W2:Y:S04]  /*29530*/  @P4 LDG.E.U16 R81, desc[UR20][R38.64] ;  /* 0x0000001426514981 */ /* 0x000ea8000c1e1500 */
[----:B0-----:R-:W2:Y:S01]  /*29540*/  LDL R0, [R1+0x930] ;  /* 0x0009300001007983 */ /* 0x001ea20000100800 */
[----:B------:R-:W-:-:S03]  /*29550*/  ISETP.GT.AND P6, PT, R80, 0x13, PT ;  /* 0x000000135000780c */ /* 0x000fc60003fc4270 */
[----:B------:R-:W2:Y:S04]  /*29560*/  @P5 LDG.E.U16 R29, desc[UR20][R22.64] ;  /* 0x00000014161d5981 */ /* 0x000ea8000c1e1500 */
[----:B---3--:R-:W3:Y:S04]  /*29570*/  @P5 LDG.E.U16 R66, desc[UR20][R34.64] ;  /* 0x0000001422425981 */ /* 0x008ee8000c1e1500 */
[----:B------:R-:W-:Y:S04]  /*29580*/  STL [R1+0x1430], R62 ;  /* 0x0014303e01007387 */ /* 0x000fe80000100800 */
[----:B------:R-:W3:Y:S04]  /*29590*/  LDL.LU.64 R32, [R1+0x1af0] ;  /* 0x001af00001207983 */ /* 0x000ee80000300a00 */
[----:B------:R-:W-:Y:S04]  /*295a0*/  STL [R1+0x1434], R65 ;  /* 0x0014344101007387 */ /* 0x000fe80000100800 */
[----:B------:R-:W3:Y:S04]  /*295b0*/  LDL.LU.64 R58, [R1+0x1ae8] ;  /* 0x001ae800013a7983 */ /* 0x000ee80000300a00 */
[----:B------:R-:W3:Y:S04]  /*295c0*/  @P6 LDG.E.U16 R30, desc[UR20][R72.64] ;  /* 0x00000014481e6981 */ /* 0x000ee8000c1e1500 */
[----:B------:R-:W3:Y:S04]  /*295d0*/  @P6 LDG.E.U16 R31, desc[UR20][R4.64] ;  /* 0x00000014041f6981 */ /* 0x000ee8000c1e1500 */
[----:B----4-:R0:W-:Y:S04]  /*295e0*/  @P0 STL [R1+0xea4], R53 ;  /* 0x000ea43501000387 */ /* 0x0101e80000100800 */
[----:B0-----:R-:W4:Y:S04]  /*295f0*/  LDL.LU R53, [R1+0x1ae0] ;  /* 0x001ae00001357983 */ /* 0x001f280000300800 */
[----:B------:R-:W4:Y:S04]  /*29600*/  LDL.LU.64 R50, [R1+0x1ad8] ;  /* 0x001ad80001327983 */ /* 0x000f280000300a00 */
[----:B------:R0:W-:Y:S01]  /*29610*/  @P0 STL [R1+0xea0], R8 ;  /* 0x000ea00801000387 */ /* 0x0001e20000100800 */
[----:B------:R-:W-:-:S03]  /*29620*/  ISETP.GT.AND P0, PT, R80, 0x14, PT ;  /* 0x000000145000780c */ /* 0x000fc60003f04270 */
[----:B0-----:R-:W4:Y:S04]  /*29630*/  LDL.LU R8, [R1+0x1ad0] ;  /* 0x001ad00001087983 */ /* 0x001f280000300800 */
[----:B------:R-:W4:Y:S04]  /*29640*/  LDL.LU.64 R40, [R1+0x1ac8] ;  /* 0x001ac80001287983 */ /* 0x000f280000300a00 */
[----:B------:R0:W-:Y:S04]  /*29650*/  @P3 STL [R1+0x958], R9 ;  /* 0x0009580901003387 */ /* 0x0001e80000100800 */
[----:B------:R-:W4:Y:S04]  /*29660*/  @P0 LDG.E.U16 R28, desc[UR20][R76.64] ;  /* 0x000000144c1c0981 */ /* 0x000f28000c1e1500 */
[----:B------:R-:W4:Y:S04]  /*29670*/  @P0 LDG.E.U16 R88, desc[UR20][R70.64] ;  /* 0x0000001446580981 */ /* 0x000f28000c1e1500 */
[----:B0-----:R-:W4:Y:S04]  /*29680*/  LDL.LU R9, [R1+0x1ac0] ;  /* 0x001ac00001097983 */ /* 0x001f280000300800 */
[----:B------:R-:W4:Y:S04]  /*29690*/  LDL.LU.64 R18, [R1+0x1ab8] ;  /* 0x001ab80001127983 */ /* 0x000f280000300a00 */
[----:B--2---:R0:W-:Y:S01]  /*296a0*/  @P3 STL [R1+0x954], R67 ;  /* 0x0009544301003387 */ /* 0x0041e20000100800 */
[----:B------:R-:W-:-:S03]  /*296b0*/  ISETP.GT.AND P3, PT, R80, 0x15, PT ;  /* 0x000000155000780c */ /* 0x000fc60003f64270 */
[----:B0-----:R-:W2:Y:S04]  /*296c0*/  LDL.LU R67, [R1+0x1ab0] ;  /* 0x001ab00001437983 */ /* 0x001ea80000300800 */
[----:B------:R-:W2:Y:S04]  /*296d0*/  LDL.LU.64 R78, [R1+0x1aa8] ;  /* 0x001aa800014e7983 */ /* 0x000ea80000300a00 */
[----:B------:R-:W2:Y:S04]  /*296e0*/  LDL.LU.64 R38, [R1+0x1aa0] ;  /* 0x001aa00001267983 */ /* 0x000ea80000300a00 */
[----:B------:R0:W-:Y:S04]  /*296f0*/  @P4 STL [R1+0x94c], R81 ;  /* 0x00094c5101004387 */ /* 0x0001e80000100800 */
[----:B------:R-:W-:Y:S04]  /*29700*/  @P4 STL [R1+0x950], R89 ;  /* 0x0009505901004387 */ /* 0x000fe80000100800 */
[----:B------:R-:W2:Y:S04]  /*29710*/  LDL R22, [R1+0xe9c] ;  /* 0x000e9c0001167983 */ /* 0x000ea80000100800 */
[----:B------:R-:W2:Y:S04]  /*29720*/  LDL R23, [R1+0xe98] ;  /* 0x000e980001177983 */ /* 0x000ea80000100800 */
[----:B------:R-:W2:Y:S04]  /*29730*/  LDL.LU.64 R34, [R1+0x1a98] ;  /* 0x001a980001227983 */ /* 0x000ea80000300a00 */
[----:B0-----:R-:W2:Y:S04]  /*29740*/  LDL R81, [R1+0x920] ;  /* 0x0009200001517983 */ /* 0x001ea80000100800 */
[----:B---3--:R0:W-:Y:S04]  /*29750*/  @P5 STL [R1+0x944], R66 ;  /* 0x0009444201005387 */ /* 0x0081e80000100800 */
[----:B------:R-:W3:Y:S04]  /*29760*/  @P3 LDG.E.U16 R63, desc[UR20][R90.64] ;  /* 0x000000145a3f3981 */ /* 0x000ee8000c1e1500 */
[----:B------:R-:W3:Y:S04]  /*29770*/  @P3 LDG.E.U16 R0, desc[UR20][R92.64] ;  /* 0x000000145c003981 */ /* 0x000ee8000c1e1500 */
[----:B0-----:R-:W3:Y:S01]  /*29780*/  LDL R66, [R1+0x91c] ;  /* 0x00091c0001427983 */ /* 0x001ee20000100800 */
[----:B------:R-:W-:-:S03]  /*29790*/  ISETP.GT.AND P4, PT, R80, 0x16, PT ;  /* 0x000000165000780c */ /* 0x000fc60003f84270 */
[----:B------:R-:W3:Y:S04]  /*297a0*/  LDL R89, [R1+0x918] ;  /* 0x0009180001597983 */ /* 0x000ee80000100800 */
[----:B------:R0:W-:Y:S01]  /*297b0*/  @P5 STL [R1+0x948], R29 ;  /* 0x0009481d01005387 */ /* 0x0001e20000100800 */
[----:B------:R-:W-:-:S05]  /*297c0*/  ISETP.GT.AND P5, PT, R80, 0x17, PT ;  /* 0x000000175000780c */ /* 0x000fca0003fa4270 */
[----:B------:R-:W3:Y:S04]  /*297d0*/  @P4 LDG.E.U16 R64, desc[UR20][R68.64] ;  /* 0x0000001444404981 */ /* 0x000ee8000c1e1500 */
[----:B0-----:R-:W3:Y:S04]  /*297e0*/  LDL R29, [R1+0x914] ;  /* 0x00091400011d7983 */ /* 0x001ee80000100800 */
[----:B------:R-:W3:Y:S04]  /*297f0*/  LDL.LU.64 R72, [R1+0x1a90] ;  /* 0x001a900001487983 */ /* 0x000ee80000300a00 */
[----:B------:R-:W3:Y:S04]  /*29800*/  LDL.LU.64 R4, [R1+0x1a88] ;  /* 0x001a880001047983 */ /* 0x000ee80000300a00 */
[----:B------:R0:W-:Y:S04]  /*29810*/  @P6 STL [R1+0x940], R30 ;  /* 0x0009401e01006387 */ /* 0x0001e80000100800 */
[----:B0-----:R-:W3:Y:S04]  /*29820*/  LDL R30, [R1+0x910] ;  /* 0x00091000011e7983 */ /* 0x001ee80000100800 */
[----:B------:R0:W-:Y:S01]  /*29830*/  @P6 STL [R1+0x93c], R31 ;  /* 0x00093c1f01006387 */ /* 0x0001e20000100800 */
[----:B------:R-:W-:-:S03]  /*29840*/  ISETP.GT.AND P6, PT, R80, 0x18, PT ;  /* 0x000000185000780c */ /* 0x000fc60003fc4270 */
[----:B0-----:R-:W3:Y:S04]  /*29850*/  LDL R31, [R1+0x90c] ;  /* 0x00090c00011f7983 */ /* 0x001ee80000100800 */
[----:B------:R-:W3:Y:S04]  /*29860*/  LDL.LU.64 R70, [R1+0x1a80] ;  /* 0x001a800001467983 */ /* 0x000ee80000300a00 */
[----:B------:R-:W3:Y:S04]  /*29870*/  LDL R76, [R1+0x904] ;  /* 0x00090400014c7983 */ /* 0x000ee80000100800 */
[----:B----4-:R-:W-:Y:S04]  /*29880*/  @P0 STL [R1+0x934], R28 ;  /* 0x0009341c01000387 */ /* 0x010fe80000100800 */
[----:B------:R0:W-:Y:S04]  /*29890*/  @P0 STL [R1+0x938], R88 ;  /* 0x0009385801000387 */ /* 0x0001e80000100800 */
[----:B------:R-:W4:Y:S04]  /*298a0*/  LDL.LU.64 R92, [R1+0x1a78] ;  /* 0x001a7800015c7983 */ /* 0x000f280000300a00 */
[----:B------:R-:W4:Y:S04]  /*298b0*/  LDL.LU.64 R90, [R1+0x1a70] ;  /* 0x001a7000015a7983 */ /* 0x000f280000300a00 */
[----:B0-----:R-:W4:Y:S04]  /*298c0*/  LDL R88, [R1+0x900] ;  /* 0x0009000001587983 */ /* 0x001f280000100800 */
[----:B------:R-:W4:Y:S04]  /*298d0*/  LDL R77, [R1+0x8fc] ;  /* 0x0008fc00014d7983 */ /* 0x000f280000100800 */
[----:B--2---:R-:W2:Y:S04]  /*298e0*/  @P4 LDG.E.U16 R67, desc[UR20][R14.64] ;  /* 0x000000140e434981 */ /* 0x004ea8000c1e1500 */
[----:B------:R-:W4:Y:S04]  /*298f0*/  @P5 LDG.E.U16 R22, desc[UR20][R74.64] ;  /* 0x000000144a165981 */ /* 0x000f28000c1e1500 */
[----:B------:R-:W4:Y:S04]  /*29900*/  @P5 LDG.E.U16 R23, desc[UR20][R2.64] ;  /* 0x0000001402175981 */ /* 0x000f28000c1e1500 */
[----:B------:R-:W4:Y:S04]  /*29910*/  @P6 LDG.E.U16 R81, desc[UR20][R16.64] ;  /* 0x0000001410516981 */ /* 0x000f28000c1e1500 */
[----:B---3--:R0:W-:Y:S04]  /*29920*/  STL [R1+0x148c], R63 ;  /* 0x00148c3f01007387 */ /* 0x0081e80000100800 */
[----:B------:R-:W3:Y:S04]  /*29930*/  @P6 LDG.E.U16 R66, desc[UR20][R10.64] ;  /* 0x000000140a426981 */ /* 0x000ee8000c1e1500 */
[----:B0-----:R-:W3:Y:S04]  /*29940*/  LDL R63, [R1+0x908] ;  /* 0x00090800013f7983 */ /* 0x001ee80000100800 */
[----:B------:R0:W-:Y:S04]  /*29950*/  @P3 STL [R1+0x930], R0 ;  /* 0x0009300001003387 */ /* 0x0001e80000100800 */
[----:B------:R-:W3:Y:S01]  /*29960*/  LDL.LU.64 R68, [R1+0x1a68] ;  /* 0x001a680001447983 */ /* 0x000ee20000300a00 */
[----:B------:R-:W-:-:S02]  /*29970*/  ISETP.GT.AND P0, PT, R80, 0x19, PT ;  /* 0x000000195000780c */ /* 0x000fc40003f04270 */
[C---:B------:R-:W-:Y:S01]  /*29980*/  ISETP.GT.AND P3, PT, R80.reuse, 0x1a, PT ;  /* 0x0000001a5000780c */ /* 0x040fe20003f64270 */
[----:B------:R-:W3:Y:S04]  /*29990*/  LDL R28, [R1+0x8f4] ;  /* 0x0008f400011c7983 */ /* 0x000ee80000100800 */
[----:B0-----:R-:W3:Y:S01]  /*299a0*/  LDL R0, [R1+0x8f8] ;  /* 0x0008f80001007983 */ /* 0x001ee20000100800 */
[----:B------:R-:W-:-:S03]  /*299b0*/  ISETP.GT.AND P4, PT, R80, 0x1b, PT ;  /* 0x0000001b5000780c */ /* 0x000fc60003f84270 */
[----:B------:R-:W-:Y:S04]  /*299c0*/  STL [R1+0x1438], R64 ;  /* 0x0014384001007387 */ /* 0x000fe80000100800 */
[----:B------:R-:W3:Y:S04]  /*299d0*/  LDL.LU.64 R14, [R1+0x1a60] ;  /* 0x001a6000010e7983 */ /* 0x000ee80000300a00 */
[----:B------:R-:W3:Y:S04]  /*299e0*/  @P0 LDG.E.U16 R89, desc[UR20][R86.64] ;  /* 0x0000001456590981 */ /* 0x000ee8000c1e1500 */
[----:B------:R-:W3:Y:S04]  /*299f0*/  @P0 LDG.E.U16 R29, desc[UR20][R56.64] ;  /* 0x00000014381d0981 */ /* 0x000ee8000c1e1500 */
[----:B------:R-:W3:Y:S04]  /*29a00*/  @P3 LDG.E.U16 R30, desc[UR20][R54.64] ;  /* 0x00000014361e3981 */ /* 0x000ee8000c1e1500 */
[----:B------:R-:W3:Y:S04]  /*29a10*/  @P3 LDG.E.U16 R31, desc[UR20][R48.64] ;  /* 0x00000014301f3981 */ /* 0x000ee8000c1e1500 */
[----:B------:R-:W3:Y:S04]  /*29a20*/  @P4 LDG.E.U16 R76, desc[UR20][R44.64] ;  /* 0x000000142c4c4981 */ /* 0x000ee8000c1e1500 */
[----:B--2---:R-:W-:Y:S04]  /*29a30*/  STL [R1+0x143c], R67 ;  /* 0x00143c4301007387 */ /* 0x004fe80000100800 */
[----:B------:R-:W2:Y:S04]  /*29a40*/  LDL.LU.64 R74, [R1+0x1a58] ;  /* 0x001a5800014a7983 */ /* 0x000ea80000300a00 */
[----:B----4-:R0:W-:Y:S04]  /*29a50*/  @P5 STL [R1+0xe9c], R22 ;  /* 0x000e9c1601005387 */ /* 0x0101e80000100800 */
[----:B0-----:R-:W4:Y:S04]  /*29a60*/  LDL.LU R22, [R1+0x1a50] ;  /* 0x001a500001167983 */ /* 0x001f280000300800 */
[----:B------:R-:W2:Y:S04]  /*29a70*/  LDL.LU.64 R2, [R1+0x1a48] ;  /* 0x001a480001027983 */ /* 0x000ea80000300a00 */
[----:B------:R0:W-:Y:S01]  /*29a80*/  @P5 STL [R1+0xe98], R23 ;  /* 0x000e981701005387 */ /* 0x0001e20000100800 */
[----:B------:R-:W-:-:S03]  /*29a90*/  ISETP.GT.AND P5, PT, R80, 0x1c, PT ;  /* 0x0000001c5000780c */ /* 0x000fc60003fa4270 */
[----:B0-----:R-:W4:Y:S04]  /*29aa0*/  LDL.LU R23, [R1+0x1a40] ;  /* 0x001a400001177983 */ /* 0x001f280000300800 */
[----:B------:R-:W2:Y:S04]  /*29ab0*/  LDL.LU.64 R16, [R1+0x1a38] ;  /* 0x001a380001107983 */ /* 0x000ea80000300a00 */
[----:B------:R0:W-:Y:S04]  /*29ac0*/  @P6 STL [R1+0x920], R81 ;  /* 0x0009205101006387 */ /* 0x0001e80000100800 */
[----:B---3--:R-:W3:Y:S04]  /*29ad0*/  @P4 LDG.E.U16 R63, desc[UR20][R46.64] ;  /* 0x000000142e3f4981 */ /* 0x008ee8000c1e1500 */
[----:B------:R-:W2:Y:S04]  /*29ae0*/  @P5 LDG.E.U16 R77, desc[UR20][R42.64] ;  /* 0x000000142a4d5981 */ /* 0x000ea8000c1e1500 */
[----:B0-----:R-:W2:Y:S04]  /*29af0*/  LDL.LU R81, [R1+0x1a30] ;  /* 0x001a300001517983 */ /* 0x001ea80000300800 */
[----:B------:R-:W2:Y:S04]  /*29b00*/  LDL.LU.64 R10, [R1+0x1a28] ;  /* 0x001a2800010a7983 */ /* 0x000ea80000300a00 */
[----:B------:R0:W-:Y:S01]  /*29b10*/  @P6 STL [R1+0x91c], R66 ;  /* 0x00091c4201006387 */ /* 0x0001e20000100800 */
[----:B------:R-:W-:-:S03]  /*29b20*/  ISETP.GT.AND P6, PT, R80, 0x1d, PT ;  /* 0x0000001d5000780c */ /* 0x000fc60003fc4270 */
[----:B------:R-:W2:Y:S04]  /*29b30*/  @P5 LDG.E.U16 R88, desc[UR20][R20.64] ;  /* 0x0000001414585981 */ /* 0x000ea8000c1e1500 */
[----:B0-----:R-:W4:Y:S06]  /*29b40*/  LDL.LU R66, [R1+0x1a20] ;  /* 0x001a200001427983 */ /* 0x001f2c0000300800 */
[----:B------:R-:W4:Y:S04]  /*29b50*/  @P6 LDG.E.U16 R0, desc[UR20][R36.64] ;  /* 0x0000001424006981 */ /* 0x000f28000c1e1500 */
[----:B------:R-:W4:Y:S04]  /*29b60*/  LDL.LU.64 R86, [R1+0x1a18] ;  /* 0x001a180001567983 */ /* 0x000f280000300a00 */
[----:B------:R-:W4:Y:S04]  /*29b70*/  LDL.LU.64 R56, [R1+0x1a10] ;  /* 0x001a100001387983 */ /* 0x000f280000300a00 */
[----:B------:R0:W-:Y:S04]  /*29b80*/  @P0 STL [R1+0x918], R89 ;  /* 0x0009185901000387 */ /* 0x0001e80000100800 */
[----:B------:R-:W4:Y:S04]  /*29b90*/  @P6 LDG.E.U16 R28, desc[UR20][R84.64] ;  /* 0x00000014541c6981 */ /* 0x000f28000c1e1500 */
[----:B0-----:R-:W4:Y:S04]  /*29ba0*/  LDL R89, [R1+0xe94] ;  /* 0x000e940001597983 */ /* 0x001f280000100800 */
[----:B------:R0:W-:Y:S04]  /*29bb0*/  @P0 STL [R1+0x914], R29 ;  /* 0x0009141d01000387 */ /* 0x0001e80000100800 */
[----:B0-----:R-:W4:Y:S04]  /*29bc0*/  LDL R29, [R1+0xe90] ;  /* 0x000e9000011d7983 */ /* 0x001f280000100800 */
[----:B------:R-:W4:Y:S04]  /*29bd0*/  LDL.LU.64 R54, [R1+0x1a08] ;  /* 0x001a080001367983 */ /* 0x000f280000300a00 */
[----:B------:R-:W4:Y:S04]  /*29be0*/  LDL.LU.64 R48, [R1+0x1a00] ;  /* 0x001a000001307983 */ /* 0x000f280000300a00 */
[----:B------:R0:W-:Y:S04]  /*29bf0*/  @P3 STL [R1+0x910], R30 ;  /* 0x0009101e01003387 */ /* 0x0001e80000100800 */
[----:B0-----:R-:W4:Y:S04]  /*29c00*/  LDL R30, [R1+0x8e8] ;  /* 0x0008e800011e7983 */ /* 0x001f280000100800 */
[----:B------:R0:W-:Y:S04]  /*29c10*/  @P3 STL [R1+0x90c], R31 ;  /* 0x00090c1f01003387 */ /* 0x0001e80000100800 */
[----:B0-----:R-:W4:Y:S04]  /*29c20*/  LDL R31, [R1+0x8e4] ;  /* 0x0008e400011f7983 */ /* 0x001f280000100800 */
[----:B------:R-:W4:Y:S04]  /*29c30*/  LDL.LU.64 R46, [R1+0x19f8] ;  /* 0x0019f800012e7983 */ /* 0x000f280000300a00 */
[----:B------:R-:W4:Y:S04]  /*29c40*/  LDL.LU.64 R44, [R1+0x19f0] ;  /* 0x0019f000012c7983 */ /* 0x000f280000300a00 */
[----:B------:R0:W-:Y:S04]  /*29c50*/  @P4 STL [R1+0x904], R76 ;  /* 0x0009044c01004387 */ /* 0x0001e80000100800 */
[----:B0-----:R-:W4:Y:S04]  /*29c60*/  LDL R76, [R1+0x8e0] ;  /* 0x0008e000014c7983 */ /* 0x001f280000100800 */
[----:B---3--:R0:W-:Y:S04]  /*29c70*/  @P4 STL [R1+0x908], R63 ;  /* 0x0009083f01004387 */ /* 0x0081e80000100800 */
[----:B0-----:R-:W3:Y:S04]  /*29c80*/  LDL R63, [R1+0x8dc] ;  /* 0x0008dc00013f7983 */ /* 0x001ee80000100800 */
[----:B------:R-:W3:Y:S04]  /*29c90*/  LDL.LU.64 R20, [R1+0x19e8] ;  /* 0x0019e80001147983 */ /* 0x000ee80000300a00 */
[----:B------:R-:W3:Y:S04]  /*29ca0*/  LDL.LU.64 R42, [R1+0x19e0] ;  /* 0x0019e000012a7983 */ /* 0x000ee80000300a00 */
[----:B--2---:R0:W-:Y:S04]  /*29cb0*/  @P5 STL [R1+0x8fc], R77 ;  /* 0x0008fc4d01005387 */ /* 0x0041e80000100800 */
[----:B0-----:R-:W2:Y:S04]  /*29cc0*/  LDL R77, [R1+0x8d8] ;  /* 0x0008d800014d7983 */ /* 0x001ea80000100800 */
[----:B------:R0:W-:Y:S04]  /*29cd0*/  @P5 STL [R1+0x900], R88 ;  /* 0x0009005801005387 */ /* 0x0001e80000100800 */
[----:B0-----:R-:W2:Y:S04]  /*29ce0*/  LDL R88, [R1+0x8d4] ;  /* 0x0008d40001587983 */ /* 0x001ea80000100800 */
[----:B------:R-:W2:Y:S04]  /*29cf0*/  LDL.LU.64 R36, [R1+0x19d8] ;  /* 0x0019d80001247983 */ /* 0x000ea80000300a00 */
[----:B----4-:R0:W-:Y:S04]  /*29d00*/  @P6 STL [R1+0x8f8], R0 ;  /* 0x0008f80001006387 */ /* 0x0101e80000100800 */
[----:B0-----:R-:W4:Y:S01]  /*29d10*/  LDL.LU R0, [R1+0x19d0] ;  /* 0x0019d00001007983 */ /* 0x001f220000300800 */
[----:B------:R-:W-:-:S02]  /*29d20*/  ISETP.GT.AND P0, PT, R80, 0x1e, PT ;  /* 0x0000001e5000780c */ /* 0x000fc40003f04270 */
[C---:B------:R-:W-:Y:S02]  /*29d30*/  ISETP.GT.AND P3, PT, R80.reuse, 0x1f, PT ;  /* 0x0000001f5000780c */ /* 0x040fe40003f64270 */
[----:B------:R-:W-:-:S09]  /*29d40*/  ISETP.GT.AND P4, PT, R80, 0x20, PT ;  /* 0x000000205000780c */ /* 0x000fd20003f84270 */
[----:B------:R-:W4:Y:S04]  /*29d50*/  @P0 LDG.E.U16 R66, desc[UR20][R82.64] ;  /* 0x0000001452420981 */ /* 0x000f28000c1e1500 */
[----:B------:R-:W4:Y:S04]  /*29d60*/  @P3 LDG.E.U16 R89, desc[UR20][R24.64] ;  /* 0x0000001418593981 */ /* 0x000f28000c1e1500 */
[----:B------:R-:W4:Y:S01]  /*29d70*/  @P3 LDG.E.U16 R29, desc[UR20][R12.64] ;  /* 0x000000140c1d3981 */ /* 0x000f22000c1e1500 */
[----:B------:R-:W-:-:S03]  /*29d80*/  ISETP.GT.AND P5, PT, R80, 0x21, PT ;  /* 0x000000215000780c */ /* 0x000fc60003fa4270 */
[----:B------:R0:W-:Y:S04]  /*29d90*/  @P6 STL [R1+0x8f4], R28 ;  /* 0x0008f41c01006387 */ /* 0x0001e80000100800 */
[----:B------:R-:W4:Y:S04]  /*29da0*/  LDL R85, [R1+0x8cc] ;  /* 0x0008cc0001557983 */ /* 0x000f280000100800 */
[----:B------:R-:W4:Y:S04]  /*29db0*/  @P4 LDG.E.U16 R30, desc[UR20][R6.64] ;  /* 0x00000014061e4981 */ /* 0x000f28000c1e1500 */
[----:B0-----:R-:W4:Y:S01]  /*29dc0*/  LDL R28, [R1+0x8d0] ;  /* 0x0008d000011c7983 */ /* 0x001f220000100800 */
[----:B------:R-:W-:-:S03]  /*29dd0*/  ISETP.GT.AND P6, PT, R80, 0x22, PT ;  /* 0x000000225000780c */ /* 0x000fc60003fc4270 */
[----:B------:R-:W4:Y:S04]  /*29de0*/  @P4 LDG.E.U16 R31, desc[UR20][R60.64] ;  /* 0x000000143c1f4981 */ /* 0x000f28000c1e1500 */
[----:B------:R-:W4:Y:S04]  /*29df0*/  @P5 LDG.E.U16 R76, desc[UR20][R32.64] ;  /* 0x00000014204c5981 */ /* 0x000f28000c1e1500 */
[----:B---3--:R-:W3:Y:S04]  /*29e00*/  @P5 LDG.E.U16 R63, desc[UR20][R58.64] ;  /* 0x000000143a3f5981 */ /* 0x008ee8000c1e1500 */
[----:B--2---:R-:W2:Y:S04]  /*29e10*/  @P6 LDG.E.U16 R77, desc[UR20][R52.64] ;  /* 0x00000014344d6981 */ /* 0x004ea8000c1e1500 */
[----:B------:R-:W2:Y:S04]  /*29e20*/  @P6 LDG.E.U16 R88, desc[UR20][R50.64] ;  /* 0x0000001432586981 */ /* 0x000ea8000c1e1500 */
[----:B----4-:R-:W4:Y:S04]  /*29e30*/  @P0 LDG.E.U16 R0, desc[UR20][R26.64] ;  /* 0x000000141a000981 */ /* 0x010f28000c1e1500 */
[----:B------:R-:W2:Y:S04]  /*29e40*/  LDL.LU.64 R26, [R1+0x19c8] ;  /* 0x0019c800011a7983 */ /* 0x000ea80000300a00 */
[----:B------:R-:W2:Y:S01]  /*29e50*/  LDL R84, [R1+0x8c8] ;  /* 0x0008c80001547983 */ /* 0x000ea20000100800 */
[----:B------:R-:W-:-:S13]  /*29e60*/  ISETP.GT.AND P0, PT, R80, 0x23, PT ;  /* 0x000000235000780c */ /* 0x000fda0003f04270 */
[----:B------:R-:W2:Y:S04]  /*29e70*/  @P0 LDG.E.U16 R85, desc[UR20][R8.64] ;  /* 0x0000001408550981 */ /* 0x000ea8000c1e1500 */
[----:B------:R-:W2:Y:S04]  /*29e80*/  @P0 LDG.E.U16 R28, desc[UR20][R40.64] ;  /* 0x00000014281c0981 */ /* 0x000ea8000c1e1500 */
[----:B----4-:R-:W-:Y:S04]  /*29e90*/  STL [R1+0x1440], R0 ;  /* 0x0014400001007387 */ /* 0x010fe80000100800 */
[----:B------:R-:W4:Y:S04]  /*29ea0*/  LDL R83, [R1+0x8c4] ;  /* 0x0008c40001537983 */ /* 0x000f280000100800 */
[----:B------:R-:W4:Y:S04]  /*29eb0*/  LDL R82, [R1+0x8c0] ;  /* 0x0008c00001527983 */ /* 0x000f280000100800 */
[----:B------:R-:W-:Y:S04]  /*29ec0*/  STL [R1+0x1444], R66 ;  /* 0x0014444201007387 */ /* 0x000fe80000100800 */
[----:B------:R-:W4:Y:S04]  /*29ed0*/  LDL.LU.64 R24, [R1+0x19c0] ;  /* 0x0019c00001187983 */ /* 0x000f280000300a00 */
[----:B------:R0:W-:Y:S04]  /*29ee0*/  @P3 STL [R1+0xe94], R89 ;  /* 0x000e945901003387 */ /* 0x0001e80000100800 */
[----:B0-----:R-:W4:Y:S04]  /*29ef0*/  LDL R89, [R1+0x8bc] ;  /* 0x0008bc0001597983 */ /* 0x001f280000100800 */
[----:B------:R-:W4:Y:S04]  /*29f00*/  LDL.LU.64 R12, [R1+0x19b8] ;  /* 0x0019b800010c7983 */ /* 0x000f280000300a00 */
[----:B------:R0:W-:Y:S01]  /*29f10*/  @P3 STL [R1+0xe90], R29 ;  /* 0x000e901d01003387 */ /* 0x0001e20000100800 */
[----:B------:R-:W-:-:S03]  /*29f20*/  ISETP.GT.AND P3, PT, R80, 0x24, PT ;  /* 0x000000245000780c */ /* 0x000fc60003f64270 */
[----:B0-----:R-:W4:Y:S04]  /*29f30*/  LDL R29, [R1+0xe8c] ;  /* 0x000e8c00011d7983 */ /* 0x001f280000100800 */
[----:B------:R-:W4:Y:S06]  /*29f40*/  LDL.LU.64 R6, [R1+0x19b0] ;  /* 0x0019b00001067983 */ /* 0x000f2c0000300a00 */
[----:B--2---:R-:W2:Y:S04]  /*29f50*/  @P3 LDG.E.U16 R84, desc[UR20][R18.64] ;  /* 0x0000001412543981 */ /* 0x004ea8000c1e1500 */
[----:B------:R0:W-:Y:S04]  /*29f60*/  @P4 STL [R1+0x8e8], R30 ;  /* 0x0008e81e01004387 */ /* 0x0001e80000100800 */
[----:B0-----:R-:W2:Y:S04]  /*29f70*/  LDL R30, [R1+0xe88] ;  /* 0x000e8800011e7983 */ /* 0x001ea80000100800 */
[----:B------:R-:W2:Y:S04]  /*29f80*/  LDL.LU.64 R60, [R1+0x19a8] ;  /* 0x0019a800013c7983 */ /* 0x000ea80000300a00 */
[----:B------:R0:W-:Y:S04]  /*29f90*/  @P4 STL [R1+0x8e4], R31 ;  /* 0x0008e41f01004387 */ /* 0x0001e80000100800 */
[----:B0-----:R-:W2:Y:S04]  /*29fa0*/  LDL R31, [R1+0xe84] ;  /* 0x000e8400011f7983 */ /* 0x001ea80000100800 */
[----:B------:R-:W2:Y:S04]  /*29fb0*/  LDL.LU.64 R32, [R1+0x19a0] ;  /* 0x0019a00001207983 */ /* 0x000ea80000300a00 */
[----:B------:R0:W-:Y:S04]  /*29fc0*/  @P5 STL [R1+0x8e0], R76 ;  /* 0x0008e04c01005387 */ /* 0x0001e80000100800 */
[----:B0-----:R-:W2:Y:S04]  /*29fd0*/  LDL R76, [R1+0xe80] ;  /* 0x000e8000014c7983 */ /* 0x001ea80000100800 */
[----:B------:R-:W2:Y:S04]  /*29fe0*/  LDL.LU.64 R58, [R1+0x1998] ;  /* 0x00199800013a7983 */ /* 0x000ea80000300a00 */
[----:B---3--:R0:W-:Y:S04]  /*29ff0*/  @P5 STL [R1+0x8dc], R63 ;  /* 0x0008dc3f01005387 */ /* 0x0081e80000100800 */
[----:B0-----:R-:W3:Y:S04]  /*2a000*/  LDL R63, [R1+0x8b8] ;  /* 0x0008b800013f7983 */ /* 0x001ee80000100800 */
[----:B------:R-:W3:Y:S04]  /*2a010*/  LDL.LU.64 R52, [R1+0x1990] ;  /* 0x0019900001347983 */ /* 0x000ee80000300a00 */
[----:B------:R0:W-:Y:S04]  /*2a020*/  @P6 STL [R1+0x8d8], R77 ;  /* 0x0008d84d01006387 */ /* 0x0001e80000100800 */
[----:B0-----:R-:W3:Y:S01]  /*2a030*/  LDL R77, [R1+0x8b4] ;  /* 0x0008b400014d7983 */ /* 0x001ee20000100800 */
[----:B------:R-:W-:-:S02]  /*2a040*/  ISETP.GT.AND P4, PT, R80, 0x25, PT ;  /* 0x000000255000780c */ /* 0x000fc40003f84270 */
[C---:B------:R-:W-:Y:S01]  /*2a050*/  ISETP.GT.AND P5, PT, R80.reuse, 0x26, PT ;  /* 0x000000265000780c */ /* 0x040fe20003fa4270 */
[----:B------:R-:W3:Y:S04]  /*2a060*/  LDL.LU.64 R50, [R1+0x1988] ;  /* 0x0019880001327983 */ /* 0x000ee80000300a00 */
[----:B------:R0:W-:Y:S01]  /*2a070*/  @P6 STL [R1+0x8d4], R88 ;  /* 0x0008d45801006387 */ /* 0x0001e20000100800 */
[----:B------:R-:W-:-:S03]  /*2a080*/  ISETP.GT.AND P6, PT, R80, 0x27, PT ;  /* 0x000000275000780c */ /* 0x000fc60003fc4270 */
[----:B0-----:R-:W3:Y:S04]  /*2a090*/  LDL R88, [R1+0x8b0] ;  /* 0x0008b00001587983 */ /* 0x001ee80000100800 */
[----:B------:R-:W3:Y:S04]  /*2a0a0*/  LDL.LU.64 R40, [R1+0x1980] ;  /* 0x0019800001287983 */ /* 0x000ee80000300a00 */
[----:B------:R0:W-:Y:S04]  /*2a0b0*/  @P0 STL [R1+0x8d0], R28 ;  /* 0x0008d01c01000387 */ /* 0x0001e80000100800 */
[----:B0-----:R-:W3:Y:S04]  /*2a0c0*/  LDL R28, [R1+0x8ac] ;  /* 0x0008ac00011c7983 */ /* 0x001ee80000100800 */
[----:B------:R-:W3:Y:S04]  /*2a0d0*/  LDL.LU.64 R8, [R1+0x1978] ;  /* 0x0019780001087983 */ /* 0x000ee80000300a00 */
[----:B------:R0:W-:Y:S01]  /*2a0e0*/  @P0 STL [R1+0x8cc], R85 ;  /* 0x0008cc5501000387 */ /* 0x0001e20000100800 */
[----:B------:R-:W-:-:S03]  /*2a0f0*/  ISETP.GT.AND P0, PT, R80, 0x28, PT ;  /* 0x000000285000780c */ /* 0x000fc60003f04270 */
[----:B0-----:R-:W3:Y:S04]  /*2a100*/  LDL R85, [R1+0x8a8] ;  /* 0x0008a80001557983 */ /* 0x001ee80000100800 */
[----:B------:R-:W3:Y:S04]  /*2a110*/  LDL.LU.64 R18, [R1+0x1970] ;  /* 0x0019700001127983 */ /* 0x000ee80000300a00 */
[----:B----4-:R-:W4:Y:S04]  /*2a120*/  @P3 LDG.E.U16 R83, desc[UR20][R78.64] ;  /* 0x000000144e533981 */ /* 0x010f28000c1e1500 */
[----:B------:R-:W4:Y:S04]  /*2a130*/  @P4 LDG.E.U16 R82, desc[UR20][R38.64] ;  /* 0x0000001426524981 */ /* 0x000f28000c1e1500 */
[----:B------:R-:W4:Y:S04]  /*2a140*/  @P4 LDG.E.U16 R89, desc[UR20][R34.64] ;  /* 0x0000001422594981 */ /* 0x000f28000c1e1500 */
[----:B------:R-:W4:Y:S04]  /*2a150*/  @P5 LDG.E.U16 R29, desc[UR20][R72.64] ;  /* 0x00000014481d5981 */ /* 0x000f28000c1e1500 */
[----:B--2---:R0:W-:Y:S04]  /*2a160*/  @P3 STL [R1+0x8c8], R84 ;  /* 0x0008c85401003387 */ /* 0x0041e80000100800 */
[----:B0-----:R-:W2:Y:S04]  /*2a170*/  LDL R84, [R1+0x8a4] ;  /* 0x0008a40001547983 */ /* 0x001ea80000100800 */
[----:B------:R-:W2:Y:S04]  /*2a180*/  @P5 LDG.E.U16 R30, desc[UR20][R4.64] ;  /* 0x00000014041e5981 */ /* 0x000ea8000c1e1500 */
[----:B------:R-:W2:Y:S04]  /*2a190*/  LDL.LU.64 R78, [R1+0x1968] ;  /* 0x00196800014e7983 */ /* 0x000ea80000300a00 */
[----:B------:R-:W2:Y:S04]  /*2a1a0*/  @P6 LDG.E.U16 R31, desc[UR20][R70.64] ;  /* 0x00000014461f6981 */ /* 0x000ea8000c1e1500 */
[----:B------:R-:W2:Y:S04]  /*2a1b0*/  @P6 LDG.E.U16 R76, desc[UR20][R92.64] ;  /* 0x000000145c4c6981 */ /* 0x000ea8000c1e1500 */
[----:B---3--:R-:W3:Y:S04]  /*2a1c0*/  @P0 LDG.E.U16 R63, desc[UR20][R90.64] ;  /* 0x000000145a3f0981 */ /* 0x008ee8000c1e1500 */
[----:B------:R-:W3:Y:S04]  /*2a1d0*/  @P0 LDG.E.U16 R77, desc[UR20][R68.64] ;  /* 0x00000014444d0981 */ /* 0x000ee8000c1e1500 */
[----:B----4-:R0:W-:Y:S01]  /*2a1e0*/  @P3 STL [R1+0x8c4], R83 ;  /* 0x0008c45301003387 */ /* 0x0101e20000100800 */
[----:B------:R-:W-:-:S03]  /*2a1f0*/  ISETP.GT.AND P3, PT, R80, 0x29, PT ;  /* 0x000000295000780c */ /* 0x000fc60003f64270 */
[----:B0-----:R-:W4:Y:S04]  /*2a200*/  LDL R83, [R1+0x8a0] ;  /* 0x0008a00001537983 */ /* 0x001f280000100800 */
[----:B------:R-:W4:Y:S04]  /*2a210*/  LDL.LU.64 R38, [R1+0x1960] ;  /* 0x0019600001267983 */ /* 0x000f280000300a00 */
[----:B------:R0:W-:Y:S04]  /*2a220*/  @P4 STL [R1+0x8c0], R82 ;  /* 0x0008c05201004387 */ /* 0x0001e80000100800 */
[----:B------:R-:W4:Y:S04]  /*2a230*/  @P3 LDG.E.U16 R88, desc[UR20][R14.64] ;  /* 0x000000140e583981 */ /* 0x000f28000c1e1500 */
[----:B------:R-:W4:Y:S04]  /*2a240*/  @P3 LDG.E.U16 R28, desc[UR20][R74.64] ;  /* 0x000000144a1c3981 */ /* 0x000f28000c1e1500 */
[----:B0-----:R-:W4:Y:S04]  /*2a250*/  LDL R82, [R1+0x89c] ;  /* 0x00089c0001527983 */ /* 0x001f280000100800 */
[----:B------:R-:W4:Y:S04]  /*2a260*/  LDL.LU.64 R34, [R1+0x1958] ;  /* 0x0019580001227983 */ /* 0x000f280000300a00 */
[----:B------:R0:W-:Y:S01]  /*2a270*/  @P4 STL [R1+0x8bc], R89 ;  /* 0x0008bc5901004387 */ /* 0x0001e20000100800 */
[----:B------:R-:W-:-:S03]  /*2a280*/  ISETP.GT.AND P4, PT, R80, 0x2a, PT ;  /* 0x0000002a5000780c */ /* 0x000fc60003f84270 */
[----:B0-----:R-:W4:Y:S04]  /*2a290*/  LDL R89, [R1+0x898] ;  /* 0x0008980001597983 */ /* 0x001f280000100800 */
[----:B------:R-:W4:Y:S04]  /*2a2a0*/  LDL.LU.64 R72, [R1+0x1950] ;  /* 0x0019500001487983 */ /* 0x000f280000300a00 */
[----:B------:R0:W-:Y:S04]  /*2a2b0*/  @P5 STL [R1+0xe8c], R29 ;  /* 0x000e8c1d01005387 */ /* 0x0001e80000100800 */
[----:B------:R-:W4:Y:S04]  /*2a2c0*/  @P4 LDG.E.U16 R85, desc[UR20][R2.64] ;  /* 0x0000001402554981 */ /* 0x000f28000c1e1500 */
[----:B--2---:R-:W2:Y:S04]  /*2a2d0*/  @P4 LDG.E.U16 R84, desc[UR20][R22.64] ;  /* 0x0000001416544981 */ /* 0x004ea8000c1e1500 */
        /* <DEDUP_REMOVED lines=18> */
[----:B------:R-:W3:Y:S01]  /*2a400*/  LDL.LU.64 R14, [R1+0x1920] ;  /* 0x00192000010e7983 */ /* 0x000ee20000300a00 */
[----:B------:R-:W-:-:S09]  /*2a410*/  ISETP.GT.AND P0, PT, R80, 0x2d, PT ;  /* 0x0000002d5000780c */ /* 0x000fd20003f04270 */
[----:B----4-:R-:W4:Y:S04]  /*2a420*/  @P5 LDG.E.U16 R83, desc[UR20][R16.64] ;  /* 0x0000001410535981 */ /* 0x010f28000c1e1500 */
[----:B------:R-:W4:Y:S04]  /*2a430*/  @P5 LDG.E.U16 R82, desc[UR20][R10.64] ;  /* 0x000000140a525981 */ /* 0x000f28000c1e1500 */
[----:B------:R0:W-:Y:S04]  /*2a440*/  @P3 STL [R1+0x8b0], R88 ;  /* 0x0008b05801003387 */ /* 0x0001e80000100800 */
[----:B0-----:R-:W4:Y:S04]  /*2a450*/  LDL R88, [R1+0xe70] ;  /* 0x000e700001587983 */ /* 0x001f280000100800 */
[----:B------:R-:W4:Y:S04]  /*2a460*/  @P6 LDG.E.U16 R89, desc[UR20][R86.64] ;  /* 0x0000001456596981 */ /* 0x000f28000c1e1500 */
[----:B------:R-:W4:Y:S04]  /*2a470*/  LDL.LU.64 R74, [R1+0x1918] ;  /* 0x00191800014a7983 */ /* 0x000f280000300a00 */
[----:B------:R0:W-:Y:S01]  /*2a480*/  @P3 STL [R1+0x8ac], R28 ;  /* 0x0008ac1c01003387 */ /* 0x0001e20000100800 */
[----:B------:R-:W-:-:S03]  /*2a490*/  ISETP.GT.AND P3, PT, R80, 0x2e, PT ;  /* 0x0000002e5000780c */ /* 0x000fc60003f64270 */
[----:B0-----:R-:W4:Y:S04]  /*2a4a0*/  LDL R28, [R1+0x888] ;  /* 0x00088800011c7983 */ /* 0x001f280000100800 */
[----:B--2---:R-:W2:Y:S04]  /*2a4b0*/  @P6 LDG.E.U16 R29, desc[UR20][R56.64] ;  /* 0x00000014381d6981 */ /* 0x004ea8000c1e1500 */
[----:B------:R-:W2:Y:S04]  /*2a4c0*/  LDL.LU.64 R2, [R1+0x1910] ;  /* 0x0019100001027983 */ /* 0x000ea80000300a00 */
[----:B------:R0:W-:Y:S04]  /*2a4d0*/  @P4 STL [R1+0x8a8], R85 ;  /* 0x0008a85501004387 */ /* 0x0001e80000100800 */
[----:B------:R-:W2:Y:S04]  /*2a4e0*/  @P0 LDG.E.U16 R30, desc[UR20][R54.64] ;  /* 0x00000014361e0981 */ /* 0x000ea8000c1e1500 */
[----:B0-----:R-:W2:Y:S04]  /*2a4f0*/  LDL R85, [R1+0x884] ;  /* 0x0008840001557983 */ /* 0x001ea80000100800 */
[----:B------:R-:W2:Y:S04]  /*2a500*/  LDL.LU.64 R22, [R1+0x1908] ;  /* 0x0019080001167983 */ /* 0x000ea80000300a00 */
[----:B------:R0:W-:Y:S01]  /*2a510*/  @P4 STL [R1+0x8a4], R84 ;  /* 0x0008a45401004387 */ /* 0x0001e20000100800 */
[----:B------:R-:W-:-:S03]  /*2a520*/  ISETP.GT.AND P4, PT, R80, 0x2f, PT ;  /* 0x0000002f5000780c */ /* 0x000fc60003f84270 */
[----:B------:R-:W2:Y:S04]  /*2a530*/  @P0 LDG.E.U16 R31, desc[UR20][R48.64] ;  /* 0x00000014301f0981 */ /* 0x000ea8000c1e1500 */
[----:B0-----:R-:W2:Y:S04]  /*2a540*/  LDL R84, [R1+0x880] ;  /* 0x0008800001547983 */ /* 0x001ea80000100800 */
[----:B------:R-:W2:Y:S04]  /*2a550*/  LDL.LU.64 R16, [R1+0x1900] ;  /* 0x0019000001107983 */ /* 0x000ea80000300a00 */
[----:B------:R-:W2:Y:S04]  /*2a560*/  @P3 LDG.E.U16 R76, desc[UR20][R46.64] ;  /* 0x000000142e4c3981 */ /* 0x000ea8000c1e1500 */
[----:B---3--:R-:W3:Y:S04]  /*2a570*/  @P3 LDG.E.U16 R63, desc[UR20][R44.64] ;  /* 0x000000142c3f3981 */ /* 0x008ee8000c1e1500 */
[----:B------:R-:W3:Y:S04]  /*2a580*/  @P4 LDG.E.U16 R77, desc[UR20][R20.64] ;  /* 0x00000014144d4981 */ /* 0x000ee8000c1e1500 */
[----:B----4-:R0:W-:Y:S04]  /*2a590*/  @P5 STL [R1+0x8a0], R83 ;  /* 0x0008a05301005387 */ /* 0x0101e80000100800 */
        /* <DEDUP_REMOVED lines=8> */
[----:B0-----:R-:W4:Y:S04]  /*2a620*/  LDL R89, [R1+0x874] ;  /* 0x0008740001597983 */ /* 0x001f280000100800 */
[----:B------:R-:W4:Y:S04]  /*2a630*/  LDL.LU.64 R56, [R1+0x18e8] ;  /* 0x0018e80001387983 */ /* 0x000f280000300a00 */
[----:B------:R-:W4:Y:S04]  /*2a640*/  @P5 LDG.E.U16 R28, desc[UR20][R36.64] ;  /* 0x00000014241c5981 */ /* 0x000f28000c1e1500 */
[----:B--2---:R0:W-:Y:S01]  /*2a650*/  @P6 STL [R1+0x894], R29 ;  /* 0x0008941d01006387 */ /* 0x0041e20000100800 */
[----:B------:R-:W-:-:S03]  /*2a660*/  ISETP.GT.AND P6, PT, R80, 0x31, PT ;  /* 0x000000315000780c */ /* 0x000fc60003fc4270 */
[----:B0-----:R-:W2:Y:S04]  /*2a670*/  LDL R29, [R1+0x870] ;  /* 0x00087000011d7983 */ /* 0x001ea80000100800 */
[----:B------:R-:W2:Y:S04]  /*2a680*/  LDL.LU.64 R54, [R1+0x18e0] ;  /* 0x0018e00001367983 */ /* 0x000ea80000300a00 */
[----:B------:R-:W2:Y:S04]  /*2a690*/  @P5 LDG.E.U16 R85, desc[UR20][R26.64] ;  /* 0x000000141a555981 */ /* 0x000ea8000c1e1500 */
[----:B------:R0:W-:Y:S04]  /*2a6a0*/  @P0 STL [R1+0x890], R30 ;  /* 0x0008901e01000387 */ /* 0x0001e80000100800 */
[----:B0-----:R-:W2:Y:S04]  /*2a6b0*/  LDL R30, [R1+0x86c] ;  /* 0x00086c00011e7983 */ /* 0x001ea80000100800 */
[----:B------:R-:W2:Y:S04]  /*2a6c0*/  @P6 LDG.E.U16 R84, desc[UR20][R24.64] ;  /* 0x0000001418546981 */ /* 0x000ea8000c1e1500 */
[----:B------:R-:W2:Y:S04]  /*2a6d0*/  LDL.LU.64 R48, [R1+0x18d8] ;  /* 0x0018d80001307983 */ /* 0x000ea80000300a00 */
[----:B------:R0:W-:Y:S04]  /*2a6e0*/  @P0 STL [R1+0x88c], R31 ;  /* 0x00088c1f01000387 */ /* 0x0001e80000100800 */
[----:B0-----:R-:W2:Y:S04]  /*2a6f0*/  LDL R31, [R1+0x868] ;  /* 0x00086800011f7983 */ /* 0x001ea80000100800 */
[----:B------:R-:W2:Y:S04]  /*2a700*/  LDL.LU.64 R46, [R1+0x18d0] ;  /* 0x0018d000012e7983 */ /* 0x000ea80000300a00 */
[----:B------:R0:W-:Y:S04]  /*2a710*/  @P3 STL [R1+0xe7c], R76 ;  /* 0x000e7c4c01003387 */ /* 0x0001e80000100800 */
[----:B0-----:R-:W2:Y:S04]  /*2a720*/  LDL R76, [R1+0x864] ;  /* 0x00086400014c7983 */ /* 0x001ea80000100800 */
[----:B------:R-:W2:Y:S04]  /*2a730*/  LDL.LU.64 R44, [R1+0x18c8] ;  /* 0x0018c800012c7983 */ /* 0x000ea80000300a00 */
[----:B---3--:R-:W-:Y:S04]  /*2a740*/  @P3 STL [R1+0xe78], R63 ;  /* 0x000e783f01003387 */ /* 0x008fe80000100800 */
[----:B------:R-:W3:Y:S04]  /*2a750*/  LDL.LU R20, [R1+0x18c0] ;  /* 0x0018c00001147983 */ /* 0x000ee80000300800 */
[----:B------:R-:W3:Y:S04]  /*2a760*/  LDL R21, [R1+0x860] ;  /* 0x0008600001157983 */ /* 0x000ee80000100800 */
[----:B------:R0:W-:Y:S04]  /*2a770*/  @P4 STL [R1+0xe74], R77 ;  /* 0x000e744d01004387 */ /* 0x0001e80000100800 */
[----:B0-----:R-:W3:Y:S01]  /*2a780*/  LDL R77, [R1+0x85c] ;  /* 0x00085c00014d7983 */ /* 0x001ee20000100800 */
[----:B------:R-:W-:-:S02]  /*2a790*/  ISETP.GT.AND P0, PT, R80, 0x32, PT ;  /* 0x000000325000780c */ /* 0x000fc40003f04270 */
[C---:B------:R-:W-:Y:S01]  /*2a7a0*/  ISETP.GT.AND P3, PT, R80.reuse, 0x33, PT ;  /* 0x000000335000780c */ /* 0x040fe20003f64270 */
[----:B------:R-:W3:Y:S04]  /*2a7b0*/  LDL.LU.64 R42, [R1+0x18b8] ;  /* 0x0018b800012a7983 */ /* 0x000ee80000300a00 */
[----:B----4-:R-:W4:Y:S06]  /*2a7c0*/  @P6 LDG.E.U16 R83, desc[UR20][R12.64] ;  /* 0x000000140c536981 */ /* 0x010f2c000c1e1500 */
[----:B------:R-:W4:Y:S04]  /*2a7d0*/  @P0 LDG.E.U16 R82, desc[UR20][R6.64] ;  /* 0x0000001406520981 */ /* 0x000f28000c1e1500 */
[----:B------:R0:W-:Y:S04]  /*2a7e0*/  @P4 STL [R1+0xe70], R88 ;  /* 0x000e705801004387 */ /* 0x0001e80000100800 */
[----:B------:R-:W4:Y:S01]  /*2a7f0*/  @P0 LDG.E.U16 R89, desc[UR20][R60.64] ;  /* 0x000000143c590981 */ /* 0x000f22000c1e1500 */
[----:B------:R-:W-:-:S03]  /*2a800*/  ISETP.GT.AND P4, PT, R80, 0x34, PT ;  /* 0x000000345000780c */ /* 0x000fc60003f84270 */
[----:B------:R-:W4:Y:S04]  /*2a810*/  LDL.LU.64 R36, [R1+0x18b0] ;  /* 0x0018b00001247983 */ /* 0x000f280000300a00 */
[----:B0-----:R-:W4:Y:S04]  /*2a820*/  LDL R88, [R1+0xe6c] ;  /* 0x000e6c0001587983 */ /* 0x001f280000100800 */
[----:B------:R0:W-:Y:S04]  /*2a830*/  @P5 STL [R1+0x888], R28 ;  /* 0x0008881c01005387 */ /* 0x0001e80000100800 */
[----:B0-----:R-:W4:Y:S04]  /*2a840*/  LDL R28, [R1+0xe68] ;  /* 0x000e6800011c7983 */ /* 0x001f280000100800 */
[----:B------:R-:W4:Y:S04]  /*2a850*/  LDL.LU.64 R26, [R1+0x18a8] ;  /* 0x0018a800011a7983 */ /* 0x000f280000300a00 */
[----:B--2---:R-:W2:Y:S04]  /*2a860*/  @P3 LDG.E.U16 R29, desc[UR20][R32.64] ;  /* 0x00000014201d3981 */ /* 0x004ea8000c1e1500 */
[----:B------:R0:W-:Y:S01]  /*2a870*/  @P5 STL [R1+0x884], R85 ;  /* 0x0008845501005387 */ /* 0x0001e20000100800 */
[----:B------:R-:W-:-:S03]  /*2a880*/  ISETP.GT.AND P5, PT, R80, 0x35, PT ;  /* 0x000000355000780c */ /* 0x000fc60003fa4270 */
[----:B------:R-:W2:Y:S04]  /*2a890*/  LDL.LU.64 R24, [R1+0x18a0] ;  /* 0x0018a00001187983 */ /* 0x000ea80000300a00 */
[----:B0-----:R-:W2:Y:S04]  /*2a8a0*/  LDL R85, [R1+0xe64] ;  /* 0x000e640001557983 */ /* 0x001ea80000100800 */
[----:B------:R-:W2:Y:S04]  /*2a8b0*/  @P3 LDG.E.U16 R30, desc[UR20][R58.64] ;  /* 0x000000143a1e3981 */ /* 0x000ea8000c1e1500 */
[----:B------:R0:W-:Y:S04]  /*2a8c0*/  @P6 STL [R1+0x880], R84 ;  /* 0x0008805401006387 */ /* 0x0001e80000100800 */
[----:B0-----:R-:W2:Y:S04]  /*2a8d0*/  LDL R84, [R1+0xe60] ;  /* 0x000e600001547983 */ /* 0x001ea80000100800 */
[----:B------:R-:W2:Y:S04]  /*2a8e0*/  LDL.LU.64 R12, [R1+0x1898] ;  /* 0x00189800010c7983 */ /* 0x000ea80000300a00 */
[----:B------:R-:W2:Y:S04]  /*2a8f0*/  @P4 LDG.E.U16 R31, desc[UR20][R52.64] ;  /* 0x00000014341f4981 */ /* 0x000ea8000c1e1500 */
[----:B------:R-:W2:Y:S04]  /*2a900*/  @P4 LDG.E.U16 R76, desc[UR20][R50.64] ;  /* 0x00000014324c4981 */ /* 0x000ea8000c1e1500 */
[----:B---3--:R-:W3:Y:S04]  /*2a910*/  @P5 LDG.E.U16 R21, desc[UR20][R40.64] ;  /* 0x0000001428155981 */ /* 0x008ee8000c1e1500 */
[----:B------:R-:W3:Y:S04]  /*2a920*/  @P5 LDG.E.U16 R77, desc[UR20][R8.64] ;  /* 0x00000014084d5981 */ /* 0x000ee8000c1e1500 */
[----:B----4-:R0:W-:Y:S01]  /*2a930*/  @P6 STL [R1+0x87c], R83 ;  /* 0x00087c5301006387 */ /* 0x0101e20000100800 */
[----:B------:R-:W-:-:S03]  /*2a940*/  ISETP.GT.AND P6, PT, R80, 0x36, PT ;  /* 0x000000365000780c */ /* 0x000fc60003fc4270 */
[----:B------:R-:W4:Y:S04]  /*2a950*/  LDL.LU.64 R6, [R1+0x1890] ;  /* 0x0018900001067983 */ /* 0x000f280000300a00 */
[----:B0-----:R-:W4:Y:S04]  /*2a960*/  LDL R83, [R1+0x858] ;  /* 0x0008580001537983 */ /* 0x001f280000100800 */
[----:B------:R0:W-:Y:S04]  /*2a970*/  @P0 STL [R1+0x878], R82 ;  /* 0x0008785201000387 */ /* 0x0001e80000100800 */
[----:B0-----:R-:W4:Y:S04]  /*2a980*/  LDL R82, [R1+0x854] ;  /* 0x0008540001527983 */ /* 0x001f280000100800 */
[----:B------:R-:W4:Y:S04]  /*2a990*/  LDL.LU.64 R60, [R1+0x1888] ;  /* 0x00188800013c7983 */ /* 0x000f280000300a00 */
[----:B------:R-:W-:Y:S01]  /*2a9a0*/  @P0 STL [R1+0x874], R89 ;  /* 0x0008745901000387 */ /* 0x000fe20000100800 */
[----:B------:R-:W-:-:S03]  /*2a9b0*/  ISETP.GT.AND P0, PT, R80, 0x37, PT ;  /* 0x000000375000780c */ /* 0x000fc60003f04270 */
[----:B------:R-:W4:Y:S04]  /*2a9c0*/  LDL.LU.64 R32, [R1+0x1880] ;  /* 0x0018800001207983 */ /* 0x000f280000300a00 */
[----:B------:R-:W4:Y:S04]  /*2a9d0*/  @P6 LDG.E.U16 R88, desc[UR20][R18.64] ;  /* 0x0000001412586981 */ /* 0x000f28000c1e1500 */
[----:B------:R-:W4:Y:S04]  /*2a9e0*/  LDL R63, [R1+0x850] ;  /* 0x00085000013f7983 */ /* 0x000f280000100800 */
[----:B------:R-:W4:Y:S04]  /*2a9f0*/  @P6 LDG.E.U16 R28, desc[UR20][R78.64] ;  /* 0x000000144e1c6981 */ /* 0x000f28000c1e1500 */
[----:B--2---:R0:W-:Y:S04]  /*2aa00*/  @P3 STL [R1+0x870], R29 ;  /* 0x0008701d01003387 */ /* 0x0041e80000100800 */
[----:B0-----:R-:W2:Y:S04]  /*2aa10*/  LDL R29, [R1+0x84c] ;  /* 0x00084c00011d7983 */ /* 0x001ea80000100800 */
[----:B------:R-:W2:Y:S04]  /*2aa20*/  @P0 LDG.E.U16 R85, desc[UR20][R38.64] ;  /* 0x0000001426550981 */ /* 0x000ea8000c1e1500 */
[----:B------:R-:W2:Y:S04]  /*2aa30*/  LDL.LU.64 R58, [R1+0x1878] ;  /* 0x00187800013a7983 */ /* 0x000ea80000300a00 */
[----:B------:R0:W-:Y:S04]  /*2aa40*/  @P3 STL [R1+0x86c], R30 ;  /* 0x00086c1e01003387 */ /* 0x0001e80000100800 */
[----:B------:R-:W2:Y:S04]  /*2aa50*/  @P0 LDG.E.U16 R84, desc[UR20][R34.64] ;  /* 0x0000001422540981 */ /* 0x000ea8000c1e1500 */
[----:B0-----:R-:W2:Y:S04]  /*2aa60*/  LDL R30, [R1+0x848] ;  /* 0x00084800011e7983 */ /* 0x001ea80000100800 */
[----:B------:R-:W2:Y:S04]  /*2aa70*/  LDL.LU.64 R52, [R1+0x1870] ;  /* 0x0018700001347983 */ /* 0x000ea80000300a00 */
[----:B------:R0:W-:Y:S04]  /*2aa80*/  @P4 STL [R1+0x868], R31 ;  /* 0x0008681f01004387 */ /* 0x0001e80000100800 */
[----:B0-----:R-:W2:Y:S04]  /*2aa90*/  LDL R31, [R1+0x844] ;  /* 0x00084400011f7983 */ /* 0x001ea80000100800 */
[----:B------:R-:W2:Y:S04]  /*2aaa0*/  LDL.LU.64 R50, [R1+0x1868] ;  /* 0x0018680001327983 */ /* 0x000ea80000300a00 */
[----:B------:R-:W2:Y:S04]  /*2aab0*/  LDL R89, [R1+0x840] ;  /* 0x0008400001597983 */ /* 0x000ea80000100800 */
[----:B------:R0:W-:Y:S04]  /*2aac0*/  @P4 STL [R1+0x864], R76 ;  /* 0x0008644c01004387 */ /* 0x0001e80000100800 */
[----:B0-----:R-:W2:Y:S04]  /*2aad0*/  LDL R76, [R1+0x83c] ;  /* 0x00083c00014c7983 */ /* 0x001ea80000100800 */
[----:B------:R-:W2:Y:S04]  /*2aae0*/  LDL.LU.64 R40, [R1+0x1860] ;  /* 0x0018600001287983 */ /* 0x000ea80000300a00 */
[----:B---3--:R0:W-:Y:S04]  /*2aaf0*/  @P5 STL [R1+0x860], R21 ;  /* 0x0008601501005387 */ /* 0x0081e80000100800 */
[----:B0-----:R-:W3:Y:S04]  /*2ab00*/  LDL.LU R21, [R1+0x185c] ;  /* 0x00185c0001157983 */ /* 0x001ee80000300800 */
[----:B------:R-:W3:Y:S04]  /*2ab10*/  LDL.LU R8, [R1+0x1858] ;  /* 0x0018580001087983 */ /* 0x000ee80000300800 */
[----:B------:R-:W3:Y:S04]  /*2ab20*/  LDL R9, [R1+0x838] ;  /* 0x0008380001097983 */ /* 0x000ee80000100800 */
[----:B------:R0:W-:Y:S04]  /*2ab30*/  @P5 STL [R1+0x85c], R77 ;  /* 0x00085c4d01005387 */ /* 0x0001e80000100800 */
[----:B0-----:R-:W3:Y:S01]  /*2ab40*/  LDL R77, [R1+0x834] ;  /* 0x00083400014d7983 */ /* 0x001ee20000100800 */
[----:B------:R-:W-:-:S02]  /*2ab50*/  ISETP.GT.AND P3, PT, R80, 0x38, PT ;  /* 0x000000385000780c */ /* 0x000fc40003f64270 */
[C---:B------:R-:W-:Y:S01]  /*2ab60*/  ISETP.GT.AND P4, PT, R80.reuse, 0x39, PT ;  /* 0x000000395000780c */ /* 0x040fe20003f84270 */
[----:B------:R-:W3:Y:S01]  /*2ab70*/  LDL.LU.64 R18, [R1+0x1850] ;  /* 0x0018500001127983 */ /* 0x000ee20000300a00 */
[----:B------:R-:W-:-:S03]  /*2ab80*/  ISETP.GT.AND P5, PT, R80, 0x3a, PT ;  /* 0x0000003a5000780c */ /* 0x000fc60003fa4270 */
[----:B------:R-:W3:Y:S06]  /*2ab90*/  LDL.LU.64 R78, [R1+0x1848] ;  /* 0x00184800014e7983 */ /* 0x000eec0000300a00 */
[----:B----4-:R-:W4:Y:S04]  /*2aba0*/  @P3 LDG.E.U16 R83, desc[UR20][R72.64] ;  /* 0x0000001448533981 */ /* 0x010f28000c1e1500 */
[----:B------:R-:W4:Y:S04]  /*2abb0*/  @P3 LDG.E.U16 R82, desc[UR20][R4.64] ;  /* 0x0000001404523981 */ /* 0x000f28000c1e1500 */
[----:B------:R0:W-:Y:S04]  /*2abc0*/  @P6 STL [R1+0xe6c], R88 ;  /* 0x000e6c5801006387 */ /* 0x0001e80000100800 */
[----:B------:R-:W4:Y:S04]  /*2abd0*/  @P4 LDG.E.U16 R63, desc[UR20][R70.64] ;  /* 0x00000014463f4981 */ /* 0x000f28000c1e1500 */
[----:B0-----:R-:W4:Y:S04]  /*2abe0*/  LDL R88, [R1+0x830] ;  /* 0x0008300001587983 */ /* 0x001f280000100800 */
[----:B------:R0:W-:Y:S01]  /*2abf0*/  @P6 STL [R1+0xe68], R28 ;  /* 0x000e681c01006387 */ /* 0x0001e20000100800 */
[----:B------:R-:W-:-:S03]  /*2ac00*/  ISETP.GT.AND P6, PT, R80, 0x3b, PT ;  /* 0x0000003b5000780c */ /* 0x000fc60003fc4270 */
[----:B0-----:R-:W4:Y:S04]  /*2ac10*/  LDL R28, [R1+0x82c] ;  /* 0x00082c00011c7983 */ /* 0x001f280000100800 */
[----:B------:R-:W4:Y:S04]  /*2ac20*/  LDL.LU.64 R38, [R1+0x1840] ;  /* 0x0018400001267983 */ /* 0x000f280000300a00 */
[----:B------:R-:W4:Y:S04]  /*2ac30*/  LDL.LU.64 R34, [R1+0x1838] ;  /* 0x0018380001227983 */ /* 0x000f280000300a00 */
[----:B--2---:R0:W-:Y:S04]  /*2ac40*/  @P0 STL [R1+0xe64], R85 ;  /* 0x000e645501000387 */ /* 0x0041e80000100800 */
[----:B------:R-:W2:Y:S04]  /*2ac50*/  @P4 LDG.E.U16 R29, desc[UR20][R90.64] ;  /* 0x000000145a1d4981 */ /* 0x000ea8000c1e1500 */
[----:B0-----:R-:W2:Y:S04]  /*2ac60*/  LDL R85, [R1+0xe5c] ;  /* 0x000e5c0001557983 */ /* 0x001ea80000100800 */
[----:B------:R0:W-:Y:S01]  /*2ac70*/  @P0 STL [R1+0xe60], R84 ;  /* 0x000e605401000387 */ /* 0x0001e20000100800 */
[----:B------:R-:W-:-:S03]  /*2ac80*/  ISETP.GT.AND P0, PT, R80, 0x3c, PT ;  /* 0x0000003c5000780c */ /* 0x000fc60003f04270 */
[----:B------:R-:W2:Y:S04]  /*2ac90*/  @P5 LDG.E.U16 R30, desc[UR20][R68.64] ;  /* 0x00000014441e5981 */ /* 0x000ea8000c1e1500 */
[----:B0-----:R-:W2:Y:S04]  /*2aca0*/  LDL R84, [R1+0xe58] ;  /* 0x000e580001547983 */ /* 0x001ea80000100800 */
[----:B------:R-:W2:Y:S04]  /*2acb0*/  LDL.LU.64 R72, [R1+0x1830] ;  /* 0x0018300001487983 */ /* 0x000ea80000300a00 */
[----:B------:R-:W2:Y:S04]  /*2acc0*/  LDL.LU.64 R4, [R1+0x1828] ;  /* 0x0018280001047983 */ /* 0x000ea80000300a00 */
[----:B------:R-:W2:Y:S04]  /*2acd0*/  @P5 LDG.E.U16 R31, desc[UR20][R14.64] ;  /* 0x000000140e1f5981 */ /* 0x000ea8000c1e1500 */
[----:B------:R-:W2:Y:S04]  /*2ace0*/  @P6 LDG.E.U16 R89, desc[UR20][R74.64] ;  /* 0x000000144a596981 */ /* 0x000ea8000c1e1500 */
[----:B------:R-:W2:Y:S04]  /*2acf0*/  @P6 LDG.E.U16 R76, desc[UR20][R2.64] ;  /* 0x00000014024c6981 */ /* 0x000ea8000c1e1500 */
[----:B---3--:R-:W3:Y:S04]  /*2ad00*/  @P0 LDG.E.U16 R9, desc[UR20][R22.64] ;  /* 0x0000001416090981 */ /* 0x008ee8000c1e1500 */
[----:B------:R-:W3:Y:S04]  /*2ad10*/  @P0 LDG.E.U16 R77, desc[UR20][R16.64] ;  /* 0x00000014104d0981 */ /* 0x000ee8000c1e1500 */
[----:B----4-:R0:W-:Y:S04]  /*2ad20*/  @P3 STL [R1+0x858], R83 ;  /* 0x0008585301003387 */ /* 0x0101e80000100800 */
[----:B0-----:R-:W4:Y:S04]  /*2ad30*/  LDL R83, [R1+0x828] ;  /* 0x0008280001537983 */ /* 0x001f280000100800 */
[----:B------:R0:W-:Y:S01]  /*2ad40*/  @P3 STL [R1+0x854], R82 ;  /* 0x0008545201003387 */ /* 0x0001e20000100800 */
[----:B------:R-:W-:-:S03]  /*2ad50*/  ISETP.GT.AND P3, PT, R80, 0x3d, PT ;  /* 0x0000003d5000780c */ /* 0x000fc60003f64270 */
[----:B0-----:R-:W4:Y:S04]  /*2ad60*/  LDL R82, [R1+0x824] ;  /* 0x0008240001527983 */ /* 0x001f280000100800 */
[----:B------:R-:W4:Y:S06]  /*2ad70*/  LDL.LU.64 R70, [R1+0x1820] ;  /* 0x0018200001467983 */ /* 0x000f2c0000300a00 */
[----:B------:R-:W4:Y:S04]  /*2ad80*/  @P3 LDG.E.U16 R88, desc[UR20][R10.64] ;  /* 0x000000140a583981 */ /* 0x000f28000c1e1500 */
[----:B------:R-:W4:Y:S04]  /*2ad90*/  @P3 LDG.E.U16 R28, desc[UR20][R56.64] ;  /* 0x00000014381c3981 */ /* 0x000f28000c1e1500 */
[----:B--2---:R0:W-:Y:S04]  /*2ada0*/  @P4 STL [R1+0x84c], R29 ;  /* 0x00084c1d01004387 */ /* 0x0041e80000100800 */
[----:B0-----:R-:W2:Y:S04]  /*2adb0*/  LDL R29, [R1+0x820] ;  /* 0x00082000011d7983 */ /* 0x001ea80000100800 */
[----:B------:R-:W-:Y:S04]  /*2adc0*/  @P4 STL [R1+0x850], R63 ;  /* 0x0008503f01004387 */ /* 0x000fe80000100800 */
[----:B------:R-:W2:Y:S04]  /*2add0*/  LDL.LU.64 R68, [R1+0x1818] ;  /* 0x0018180001447983 */ /* 0x000ea80000300a00 */
[----:B------:R0:W-:Y:S04]  /*2ade0*/  @P5 STL [R1+0x848], R30 ;  /* 0x0008481e01005387 */ /* 0x0001e80000100800 */
[----:B0-----:R-:W2:Y:S04]  /*2adf0*/  LDL R30, [R1+0x81c] ;  /* 0x00081c00011e7983 */ /* 0x001ea80000100800 */
[----:B------:R-:W2:Y:S04]  /*2ae00*/  LDL.LU.64 R14, [R1+0x1810] ;  /* 0x00181000010e7983 */ /* 0x000ea80000300a00 */
[----:B------:R0:W-:Y:S04]  /*2ae10*/  @P5 STL [R1+0x844], R31 ;  /* 0x0008441f01005387 */ /* 0x0001e80000100800 */
[----:B0-----:R-:W2:Y:S04]  /*2ae20*/  LDL R31, [R1+0x818] ;  /* 0x00081800011f7983 */ /* 0x001ea80000100800 */
[----:B------:R-:W2:Y:S04]  /*2ae30*/  LDL.LU.64 R74, [R1+0x1808] ;  /* 0x00180800014a7983 */ /* 0x000ea80000300a00 */
[----:B------:R-:W2:Y:S04]  /*2ae40*/  LDL.LU.64 R2, [R1+0x1800] ;  /* 0x0018000001027983 */ /* 0x000ea80000300a00 */
[----:B------:R0:W-:Y:S04]  /*2ae50*/  @P6 STL [R1+0x83c], R76 ;  /* 0x00083c4c01006387 */ /* 0x0001e80000100800 */
[----:B0-----:R-:W2:Y:S04]  /*2ae60*/  LDL R76, [R1+0x814] ;  /* 0x00081400014c7983 */ /* 0x001ea80000100800 */
[----:B------:R-:W-:Y:S04]  /*2ae70*/  @P6 STL [R1+0x840], R89 ;  /* 0x0008405901006387 */ /* 0x000fe80000100800 */
[----:B------:R-:W2:Y:S04]  /*2ae80*/  LDL.LU.64 R22, [R1+0x17f8] ;  /* 0x0017f80001167983 */ /* 0x000ea80000300a00 */
[----:B------:R-:W2:Y:S04]  /*2ae90*/  LDL.LU.64 R16, [R1+0x17f0] ;  /* 0x0017f00001107983 */ /* 0x000ea80000300a00 */
[----:B---3--:R0:W-:Y:S04]  /*2aea0*/  @P0 STL [R1+0x838], R9 ;  /* 0x0008380901000387 */ /* 0x0081e80000100800 */
[----:B0-----:R-:W3:Y:S04]  /*2aeb0*/  LDL R9, [R1+0x810] ;  /* 0x0008100001097983 */ /* 0x001ee80000100800 */
[----:B------:R0:W-:Y:S04]  /*2aec0*/  @P0 STL [R1+0x834], R77 ;  /* 0x0008344d01000387 */ /* 0x0001e80000100800 */
[----:B0-----:R-:W3:Y:S01]  /*2aed0*/  LDL R77, [R1+0x80c] ;  /* 0x00080c00014d7983 */ /* 0x001ee20000100800 */
[----:B------:R-:W-:-:S02]  /*2aee0*/  ISETP.GT.AND P4, PT, R80, 0x3e, PT ;  /* 0x0000003e5000780c */ /* 0x000fc40003f84270 */
[C---:B------:R-:W-:Y:S01]  /*2aef0*/  ISETP.GT.AND P5, PT, R80.reuse, 0x40, PT ;  /* 0x000000405000780c */ /* 0x040fe20003fa4270 */
[----:B------:R-:W3:Y:S01]  /*2af00*/  LDL.LU.64 R10, [R1+0x17e8] ;  /* 0x0017e800010a7983 */ /* 0x000ee20000300a00 */
[C---:B------:R-:W-:Y:S02]  /*2af10*/  ISETP.GT.AND P6, PT, R80.reuse, 0x41, PT ;  /* 0x000000415000780c */ /* 0x040fe40003fc4270 */
[C---:B------:R-:W-:Y:S01]  /*2af20*/  ISETP.GT.AND P0, PT, R80.reuse, 0x42, PT ;  /* 0x000000425000780c */ /* 0x040fe20003f04270 */
[----:B------:R-:W3:Y:S04]  /*2af30*/  LDL.LU.64 R56, [R1+0x17e0] ;  /* 0x0017e00001387983 */ /* 0x000ee80000300a00 */
[----:B------:R-:W3:Y:S04]  /*2af40*/  LDL R63, [R1+0x808] ;  /* 0x00080800013f7983 */ /* 0x000ee80000100800 */
[----:B------:R-:W3:Y:S04]  /*2af50*/  @P4 LDG.E.U16 R84, desc[UR20][R48.64] ;  /* 0x0000001430544981 */ /* 0x000ee8000c1e1500 */
[----:B------:R-:W3:Y:S04]  /*2af60*/  @P4 LDG.E.U16 R85, desc[UR20][R54.64] ;  /* 0x0000001436554981 */ /* 0x000ee8000c1e1500 */
[----:B----4-:R-:W4:Y:S04]  /*2af70*/  @P5 LDG.E.U16 R83, desc[UR20][R46.64] ;  /* 0x000000142e535981 */ /* 0x010f28000c1e1500 */
[----:B------:R-:W4:Y:S04]  /*2af80*/  @P5 LDG.E.U16 R82, desc[UR20][R44.64] ;  /* 0x000000142c525981 */ /* 0x000f28000c1e1500 */
[----:B------:R0:W-:Y:S04]  /*2af90*/  @P3 STL [R1+0x82c], R28 ;  /* 0x00082c1c01003387 */ /* 0x0001e80000100800 */
[----:B0-----:R-:W4:Y:S04]  /*2afa0*/  LDL R28, [R1+0x804] ;  /* 0x00080400011c7983 */ /* 0x001f280000100800 */
[----:B------:R-:W-:Y:S01]  /*2afb0*/  @P3 STL [R1+0x830], R88 ;  /* 0x0008305801003387 */ /* 0x000fe20000100800 */
[----:B------:R-:W-:-:S03]  /*2afc0*/  ISETP.GT.AND P3, PT, R80, 0x43, PT ;  /* 0x000000435000780c */ /* 0x000fc60003f64270 */
[----:B------:R-:W4:Y:S04]  /*2afd0*/  LDL.LU.64 R54, [R1+0x17d8] ;  /* 0x0017d80001367983 */ /* 0x000f280000300a00 */
[----:B------:R-:W4:Y:S04]  /*2afe0*/  LDL.LU.64 R48, [R1+0x17d0] ;  /* 0x0017d00001307983 */ /* 0x000f280000300a00 */
[----:B--2---:R-:W2:Y:S04]  /*2aff0*/  @P6 LDG.E.U16 R29, desc[UR20][R42.64] ;  /* 0x000000142a1d6981 */ /* 0x004ea8000c1e1500 */
[----:B------:R-:W2:Y:S04]  /*2b000*/  LDL R91, [R1+0x800] ;  /* 0x00080000015b7983 */ /* 0x000ea80000100800 */
[----:B------:R-:W2:Y:S04]  /*2b010*/  LDL R90, [R1+0x7fc] ;  /* 0x0007fc00015a7983 */ /* 0x000ea80000100800 */
[----:B------:R-:W2:Y:S04]  /*2b020*/  @P6 LDG.E.U16 R30, desc[UR20][R36.64] ;  /* 0x00000014241e6981 */ /* 0x000ea8000c1e1500 */
[----:B------:R-:W2:Y:S04]  /*2b030*/  @P0 LDG.E.U16 R31, desc[UR20][R26.64] ;  /* 0x000000141a1f0981 */ /* 0x000ea8000c1e1500 */
[----:B------:R-:W2:Y:S04]  /*2b040*/  @P0 LDG.E.U16 R76, desc[UR20][R24.64] ;  /* 0x00000014184c0981 */ /* 0x000ea8000c1e1500 */
[----:B---3--:R-:W3:Y:S04]  /*2b050*/  @P3 LDG.E.U16 R9, desc[UR20][R12.64] ;  /* 0x000000140c093981 */ /* 0x008ee8000c1e1500 */
[----:B------:R-:W3:Y:S04]  /*2b060*/  @P3 LDG.E.U16 R77, desc[UR20][R6.64] ;  /* 0x00000014064d3981 */ /* 0x000ee8000c1e1500 */
[----:B------:R-:W-:Y:S04]  /*2b070*/  @P4 STL [R1+0xe58], R84 ;  /* 0x000e585401004387 */ /* 0x000fe80000100800 */
[----:B------:R-:W-:Y:S01]  /*2b080*/  @P4 STL [R1+0xe5c], R85 ;  /* 0x000e5c5501004387 */ /* 0x000fe20000100800 */
[----:B------:R-:W-:-:S03]  /*2b090*/  ISETP.GT.AND P4, PT, R80, 0x44, PT ;  /* 0x000000445000780c */ /* 0x000fc60003f84270 */
[----:B------:R-:W3:Y:S10]  /*2b0a0*/  LDL.LU.64 R46, [R1+0x17c8] ;  /* 0x0017c800012e7983 */ /* 0x000ef40000300a00 */
[----:B------:R-:W3:Y:S04]  /*2b0b0*/  @P4 LDG.E.U16 R63, desc[UR20][R60.64] ;  /* 0x000000143c3f4981 */ /* 0x000ee8000c1e1500 */
[----:B----4-:R0:W-:Y:S04]  /*2b0c0*/  @P5 STL [R1+0x828], R83 ;  /* 0x0008285301005387 */ /* 0x0101e80000100800 */
[----:B0-----:R-:W4:Y:S04]  /*2b0d0*/  LDL R83, [R1+0x7f8] ;  /* 0x0007f80001537983 */ /* 0x001f280000100800 */
[----:B------:R-:W4:Y:S04]  /*2b0e0*/  LDL.LU.64 R44, [R1+0x17c0] ;  /* 0x0017c000012c7983 */ /* 0x000f280000300a00 */
[----:B------:R-:W4:Y:S04]  /*2b0f0*/  LDL R89, [R1+0x7f4] ;  /* 0x0007f40001597983 */ /* 0x000f280000100800 */
[----:B------:R-:W-:Y:S04]  /*2b100*/  @P5 STL [R1+0x824], R82 ;  /* 0x0008245201005387 */ /* 0x000fe80000100800 */
[----:B------:R-:W4:Y:S04]  /*2b110*/  LDL.LU.64 R42, [R1+0x17b8] ;  /* 0x0017b800012a7983 */ /* 0x000f280000300a00 */
[----:B------:R-:W4:Y:S04]  /*2b120*/  LDL R88, [R1+0x7c8] ;  /* 0x0007c80001587983 */ /* 0x000f280000100800 */
[----:B------:R-:W4:Y:S04]  /*2b130*/  @P4 LDG.E.U16 R28, desc[UR20][R32.64] ;  /* 0x00000014201c4981 */ /* 0x000f28000c1e1500 */
[----:B--2---:R0:W-:Y:S04]  /*2b140*/  @P6 STL [R1+0x820], R29 ;  /* 0x0008201d01006387 */ /* 0x0041e80000100800 */
        /* <DEDUP_REMOVED lines=9> */
[----:B------:R-:W2:Y:S04]  /*2b1e0*/  LDL R84, [R1+0x764] ;  /* 0x0007640001547983 */ /* 0x000ea80000100800 */
[----:B------:R-:W2:Y:S04]  /*2b1f0*/  LDL R82, [R1+0x738] ;  /* 0x0007380001527983 */ /* 0x000ea80000100800 */
[----:B------:R0:W-:Y:S04]  /*2b200*/  @P0 STL [R1+0x814], R76 ;  /* 0x0008144c01000387 */ /* 0x0001e80000100800 */
[----:B0-----:R-:W2:Y:S04]  /*2b210*/  LDL R76, [R1+0x734] ;  /* 0x00073400014c7983 */ /* 0x001ea80000100800 */
[----:B------:R-:W2:Y:S04]  /*2b220*/  LDL.LU.64 R12, [R1+0x1798] ;  /* 0x00179800010c7983 */ /* 0x000ea80000300a00 */
[----:B---3--:R0:W-:Y:S04]  /*2b230*/  @P3 STL [R1+0x810], R9 ;  /* 0x0008100901003387 */ /* 0x0081e80000100800 */
[----:B0-----:R-:W3:Y:S04]  /*2b240*/  LDL.LU R9, [R1+0x1790] ;  /* 0x0017900001097983 */ /* 0x001ee80000300800 */
[----:B------:R-:W3:Y:S04]  /*2b250*/  LDL.LU.64 R6, [R1+0x1788] ;  /* 0x0017880001067983 */ /* 0x000ee80000300a00 */
[----:B------:R0:W-:Y:S04]  /*2b260*/  @P3 STL [R1+0x80c], R77 ;  /* 0x00080c4d01003387 */ /* 0x0001e80000100800 */
[----:B0-----:R-:W3:Y:S04]  /*2b270*/  LDL R77, [R1+0x708] ;  /* 0x00070800014d7983 */ /* 0x001ee80000100800 */
[----:B------:R-:W3:Y:S01]  /*2b280*/  LDL.LU.64 R60, [R1+0x1780] ;  /* 0x00178000013c7983 */ /* 0x000ee20000300a00 */
[----:B------:R-:W-:-:S02]  /*2b290*/  ISETP.GT.AND P5, PT, R80, 0x45, PT ;  /* 0x000000455000780c */ /* 0x000fc40003fa4270 */
[C---:B------:R-:W-:Y:S01]  /*2b2a0*/  ISETP.GT.AND P6, PT, R80.reuse, 0x48, PT ;  /* 0x000000485000780c */ /* 0x040fe20003fc4270 */
[----:B------:R-:W3:Y:S01]  /*2b2b0*/  LDL.LU R33, [R1+0xf30] ;  /* 0x000f300001217983 */ /* 0x000ee20000300800 */
[C---:B------:R-:W-:Y:S02]  /*2b2c0*/  ISETP.GT.AND P0, PT, R80.reuse, 0x50, PT ;  /* 0x000000505000780c */ /* 0x040fe40003f04270 */
[C---:B------:R-:W-:Y:S01]  /*2b2d0*/  ISETP.GT.AND P3, PT, R80.reuse, 0x58, PT ;  /* 0x000000585000780c */ /* 0x040fe20003f64270 */
[----:B------:R-:W3:Y:S06]  /*2b2e0*/  LDL.LU R32, [R1+0xf38] ;  /* 0x000f380001207983 */ /* 0x000eec0000300800 */
[----:B------:R-:W3:Y:S04]  /*2b2f0*/  @P5 LDG.E.U16 R90, desc[UR20][R52.64] ;  /* 0x00000014345a5981 */ /* 0x000ee8000c1e1500 */
[----:B------:R-:W3:Y:S04]  /*2b300*/  @P5 LDG.E.U16 R91, desc[UR20][R58.64] ;  /* 0x000000143a5b5981 */ /* 0x000ee8000c1e1500 */
[----:B----4-:R-:W4:Y:S04]  /*2b310*/  @P6 LDG.E.U16 R83, desc[UR20][R50.64] ;  /* 0x0000001432536981 */ /* 0x010f28000c1e1500 */
[----:B------:R-:W4:Y:S04]  /*2b320*/  @P6 LDG.E.U16 R89, desc[UR20][R40.64] ;  /* 0x0000001428596981 */ /* 0x000f28000c1e1500 */
        /* <DEDUP_REMOVED lines=8> */
[----:B------:R-:W2:Y:S04]  /*2b3b0*/  @P3 LDG.E.U16 R30, desc[UR20][R56.64] ;  /* 0x00000014381e3981 */ /* 0x000ea8000c1e1500 */
[----:B------:R-:W2:Y:S04]  /*2b3c0*/  @P3 LDG.E.U16 R85, desc[UR20][R54.64] ;  /* 0x0000001436553981 */ /* 0x000ea8000c1e1500 */
[----:B---3--:R-:W3:Y:S04]  /*2b3d0*/  @P4 LDG.E.U16 R31, desc[UR20][R60.64] ;  /* 0x000000143c1f4981 */ /* 0x008ee8000c1e1500 */
[----:B------:R-:W-:Y:S04]  /*2b3e0*/  @P5 STL [R1+0x7fc], R90 ;  /* 0x0007fc5a01005387 */ /* 0x000fe80000100800 */
[----:B------:R-:W-:Y:S04]  /*2b3f0*/  @P5 STL [R1+0x800], R91 ;  /* 0x0008005b01005387 */ /* 0x000fe80000100800 */
[----:B------:R-:W3:Y:S04]  /*2b400*/  LDL.LU.64 R50, [R1+0x1768] ;  /* 0x0017680001327983 */ /* 0x000ee80000300a00 */
[----:B----4-:R0:W-:Y:S04]  /*2b410*/  @P6 STL [R1+0x7f8], R83 ;  /* 0x0007f85301006387 */ /* 0x0101e80000100800 */
[----:B0-----:R-:W4:Y:S04]  /*2b420*/  LDL.LU R83, [R1+0xf34] ;  /* 0x000f340001537983 */ /* 0x001f280000300800 */
[----:B------:R-:W4:Y:S04]  /*2b430*/  LDL.LU R63, [R1+0xf3c] ;  /* 0x000f3c00013f7983 */ /* 0x000f280000300800 */
[----:B------:R-:W4:Y:S04]  /*2b440*/  LDL.LU.64 R40, [R1+0x1760] ;  /* 0x0017600001287983 */ /* 0x000f280000300a00 */
[----:B------:R-:W-:Y:S04]  /*2b450*/  @P6 STL [R1+0x7f4], R89 ;  /* 0x0007f45901006387 */ /* 0x000fe80000100800 */
[----:B------:R-:W4:Y:S04]  /*2b460*/  LDL.LU.64 R38, [R1+0x1758] ;  /* 0x0017580001267983 */ /* 0x000f280000300a00 */
[----:B------:R-:W4:Y:S04]  /*2b470*/  LDL.LU.64 R34, [R1+0x1750] ;  /* 0x0017500001227983 */ /* 0x000f280000300a00 */
        /* <DEDUP_REMOVED lines=8> */
[----:B------:R-:W-:Y:S04]  /*2b500*/  @P3 STL [R1+0x794], R85 ;  /* 0x0007945501003387 */ /* 0x000fe80000100800 */
[----:B------:R-:W2:Y:S04]  /*2b510*/  LDL.LU.64 R60, [R1+0x1738] ;  /* 0x00173800013c7983 */ /* 0x000ea80000300a00 */
[----:B---3--:R0:W-:Y:S04]  /*2b520*/  @P4 STL [R1+0x768], R31 ;  /* 0x0007681f01004387 */ /* 0x0081e80000100800 */
[----:B0-----:R-:W3:Y:S04]  /*2b530*/  LDL R31, [R1+0x6d4] ;  /* 0x0006d400011f7983 */ /* 0x001ee80000100800 */
[----:B------:R-:W3:Y:S01]  /*2b540*/  LDL.LU.64 R58, [R1+0x1730] ;  /* 0x00173000013a7983 */ /* 0x000ee20000300a00 */
[----:B------:R-:W-:-:S02]  /*2b550*/  ISETP.GT.AND P5, PT, R80, 0x68, PT ;  /* 0x000000685000780c */ /* 0x000fc40003fa4270 */
[C---:B------:R-:W-:Y:S01]  /*2b560*/  ISETP.GT.AND P6, PT, R80.reuse, 0x70, PT ;  /* 0x000000705000780c */ /* 0x040fe20003fc4270 */
[----:B----4-:R0:W-:Y:S04]  /*2b570*/  @P4 STL [R1+0x764], R84 ;  /* 0x0007645401004387 */ /* 0x0101e80000100800 */
[----:B------:R-:W-:Y:S06]  /*2b580*/  STL.64 [R1+0x218], R32 ;  /* 0x0002182001007387 */ /* 0x000fec0000100a00 */
[----:B--2---:R-:W2:Y:S04]  /*2b590*/  @P5 LDG.E.U16 R82, desc[UR20][R56.64] ;  /* 0x0000001438525981 */ /* 0x004ea8000c1e1500 */
[----:B------:R-:W4:Y:S04]  /*2b5a0*/  LDL.LU.64 R56, [R1+0x1728] ;  /* 0x0017280001387983 */ /* 0x000f280000300a00 */
[----:B------:R-:W2:Y:S01]  /*2b5b0*/  @P5 LDG.E.U16 R76, desc[UR20][R54.64] ;  /* 0x00000014364c5981 */ /* 0x000ea2000c1e1500 */
[----:B------:R-:W-:-:S02]  /*2b5c0*/  ISETP.GT.AND P0, PT, R80, 0x49, PT ;  /* 0x000000495000780c */ /* 0x000fc40003f04270 */
[----:B------:R-:W-:Y:S02]  /*2b5d0*/  MOV R85, R83 ;  /* 0x0000005300557202 */ /* 0x000fe40000000f00 */
[----:B------:R-:W-:Y:S01]  /*2b5e0*/  ISETP.GT.AND P3, PT, R80, 0x78, PT ;  /* 0x000000785000780c */ /* 0x000fe20003f64270 */
[----:B------:R-:W2:Y:S04]  /*2b5f0*/  @P6 LDG.E.U16 R77, desc[UR20][R60.64] ;  /* 0x000000143c4d6981 */ /* 0x000ea8000c1e1500 */
[----:B------:R-:W2:Y:S04]  /*2b600*/  LDL.LU.64 R54, [R1+0x1720] ;  /* 0x0017200001367983 */ /* 0x000ea80000300a00 */
[----:B---3--:R-:W3:Y:S01]  /*2b610*/  @P6 LDG.E.U16 R28, desc[UR20][R58.64] ;  /* 0x000000143a1c6981 */ /* 0x008ee2000c1e1500 */
[----:B0-----:R-:W-:-:S05]  /*2b620*/  IMAD.MOV.U32 R84, RZ, RZ, R63 ;  /* 0x000000ffff547224 */ /* 0x001fca00078e003f */
[----:B------:R-:W3:Y:S04]  /*2b630*/  @P0 LDG.E.U16 R29, desc[UR20][R84.64] ;  /* 0x00000014541d0981 */ /* 0x000ee8000c1e1500 */
[----:B----4-:R-:W4:Y:S04]  /*2b640*/  @P3 LDG.E.U16 R30, desc[UR20][R56.64] ;  /* 0x00000014381e3981 */ /* 0x010f28000c1e1500 */
[----:B--2---:R-:W-:Y:S04]  /*2b650*/  @P5 STL [R1+0x734], R76 ;  /* 0x0007344c01005387 */ /* 0x004fe80000100800 */
[----:B------:R-:W-:Y:S04]  /*2b660*/  @P5 STL [R1+0x738], R82 ;  /* 0x0007385201005387 */ /* 0x000fe80000100800 */
[----:B------:R-:W-:Y:S04]  /*2b670*/  STL.64 [R1+0x220], R84 ;  /* 0x0002205401007387 */ /* 0x000fe80000100a00 */
[----:B------:R-:W-:Y:S04]  /*2b680*/  STL [R1+0x11a8], R60 ;  /* 0x0011a83c01007387 */ /* 0x000fe80000100800 */
[----:B------:R-:W-:Y:S04]  /*2b690*/  STL [R1+0x1448], R60 ;  /* 0x0014483c01007387 */ /* 0x000fe80000100800 */
[----:B------:R-:W-:Y:S04]  /*2b6a0*/  STL [R1+0x11a4], R61 ;  /* 0x0011a43d01007387 */ /* 0x000fe80000100800 */
[----:B------:R-:W-:Y:S04]  /*2b6b0*/  STL [R1+0x144c], R61 ;  /* 0x00144c3d01007387 */ /* 0x000fe80000100800 */
[----:B------:R-:W2:Y:S04]  /*2b6c0*/  @P3 LDG.E.U16 R31, desc[UR20][R54.64] ;  /* 0x00000014361f3981 */ /* 0x000ea8000c1e1500 */
[----:B---3--:R0:W-:Y:S04]  /*2b6d0*/  @P6 STL [R1+0x704], R28 ;  /* 0x0007041c01006387 */ /* 0x0081e80000100800 */
[----:B------:R-:W3:Y:S04]  /*2b6e0*/  LDL R88, [R1+0x7e8] ;  /* 0x0007e80001587983 */ /* 0x000ee80000100800 */
[----:B------:R-:W3:Y:S04]  /*2b6f0*/  LDL R83, [R1+0x7e4] ;  /* 0x0007e40001537983 */ /* 0x000ee80000100800 */
[----:B0-----:R-:W3:Y:S04]  /*2b700*/  LDL R28, [R1+0x7ec] ;  /* 0x0007ec00011c7983 */ /* 0x001ee80000100800 */
[----:B------:R-:W3:Y:S04]  /*2b710*/  LDL R90, [R1+0x7e0] ;  /* 0x0007e000015a7983 */ /* 0x000ee80000100800 */
[----:B------:R-:W3:Y:S04]  /*2b720*/  LDL R76, [R1+0x7dc] ;  /* 0x0007dc00014c7983 */ /* 0x000ee80000100800 */
[----:B------:R-:W-:Y:S04]  /*2b730*/  STL [R1+0x11b0], R58 ;  /* 0x0011b03a01007387 */ /* 0x000fe80000100800 */
[----:B------:R-:W-:Y:S04]  /*2b740*/  STL [R1+0x1450], R58 ;  /* 0x0014503a01007387 */ /* 0x000fe80000100800 */
[----:B------:R-:W-:Y:S04]  /*2b750*/  STL [R1+0x11ac], R59 ;  /* 0x0011ac3b01007387 */ /* 0x000fe80000100800 */
[----:B------:R-:W-:Y:S04]  /*2b760*/  STL [R1+0x1454], R59 ;  /* 0x0014543b01007387 */ /* 0x000fe80000100800 */
[----:B------:R-:W-:Y:S04]  /*2b770*/  @P6 STL [R1+0x708], R77 ;  /* 0x0007084d01006387 */ /* 0x000fe80000100800 */
[----:B------:R0:W-:Y:S04]  /*2b780*/  @P0 STL [R1+0x7f0], R29 ;  /* 0x0007f01d01000387 */ /* 0x0001e80000100800 */
[----:B0-----:R-:W3:Y:S04]  /*2b790*/  LDL R29, [R1+0x7c0] ;  /* 0x0007c000011d7983 */ /* 0x001ee80000100800 */
[----:B------:R-:W-:Y:S04]  /*2b7a0*/  STL [R1+0x11b8], R56 ;  /* 0x0011b83801007387 */ /* 0x000fe80000100800 */
[----:B------:R-:W-:Y:S04]  /*2b7b0*/  STL [R1+0x1458], R56 ;  /* 0x0014583801007387 */ /* 0x000fe80000100800 */
[----:B------:R-:W-:Y:S04]  /*2b7c0*/  STL [R1+0x11b4], R57 ;  /* 0x0011b43901007387 */ /* 0x000fe80000100800 */
[----:B------:R-:W-:Y:S04]  /*2b7d0*/  STL [R1+0x145c], R57 ;  /* 0x00145c3901007387 */ /* 0x000fe80000100800 */
[----:B------:R-:W3:Y:S04]  /*2b7e0*/  LDL.LU R82, [R1+0xf84] ;  /* 0x000f840001527983 */ /* 0x000ee80000300800 */
[----:B------:R-:W3:Y:S04]  /*2b7f0*/  LDL.LU R63, [R1+0x10ec] ;  /* 0x0010ec00013f7983 */ /* 0x000ee80000300800 */
[----:B------:R-:W3:Y:S04]  /*2b800*/  LDL.LU R59, [R1+0xf48] ;  /* 0x000f4800013b7983 */ /* 0x000ee80000300800 */
[----:B----4-:R0:W-:Y:S04]  /*2b810*/  @P3 STL [R1+0x6d8], R30 ;  /* 0x0006d81e01003387 */ /* 0x0101e80000100800 */
[----:B0-----:R-:W4:Y:S04]  /*2b820*/  LDL.LU R30, [R1+0xf58] ;  /* 0x000f5800011e7983 */ /* 0x001f280000300800 */
[----:B------:R-:W4:Y:S04]  /*2b830*/  LDL.LU R57, [R1+0xf4c] ;  /* 0x000f4c0001397983 */ /* 0x000f280000300800 */
[----:B------:R-:W4:Y:S04]  /*2b840*/  LDL.LU R56, [R1+0xf5c] ;  /* 0x000f5c0001387983 */ /* 0x000f280000300800 */
[----:B--2---:R0:W-:Y:S04]  /*2b850*/  @P3 STL [R1+0x6d4], R31 ;  /* 0x0006d41f01003387 */ /* 0x0041e80000100800 */
[----:B---3--:R-:W2:Y:S04]  /*2b860*/  @P0 LDG.E.U16 R28, desc[UR20][R32.64] ;  /* 0x00000014201c0981 */ /* 0x008ea8000c1e1500 */
[----:B0-----:R-:W3:Y:S01]  /*2b870*/  LDL R31, [R1+0x7bc] ;  /* 0x0007bc00011f7983 */ /* 0x001ee20000100800 */
[----:B------:R-:W-:-:S02]  /*2b880*/  ISETP.GT.AND P4, PT, R80, 0x4a, PT ;  /* 0x0000004a5000780c */ /* 0x000fc40003f84270 */
[C---:B------:R-:W-:Y:S01]  /*2b890*/  ISETP.GT.AND P5, PT, R80.reuse, 0x4b, PT ;  /* 0x0000004b5000780c */ /* 0x040fe20003fa4270 */
[----:B------:R-:W3:Y:S01]  /*2b8a0*/  LDL R85, [R1+0x790] ;  /* 0x0007900001557983 */ /* 0x000ee20000100800 */
[----:B------:R-:W-:-:S03]  /*2b8b0*/  ISETP.GT.AND P6, PT, R80, 0x51, PT ;  /* 0x000000515000780c */ /* 0x000fc60003fc4270 */
[----:B------:R-:W3:Y:S04]  /*2b8c0*/  LDL R84, [R1+0x78c] ;  /* 0x00078c0001547983 */ /* 0x000ee80000100800 */
[----:B------:R-:W-:Y:S04]  /*2b8d0*/  STL [R1+0x11c0], R54 ;  /* 0x0011c03601007387 */ /* 0x000fe80000100800 */
[----:B------:R-:W-:Y:S04]  /*2b8e0*/  STL [R1+0x1460], R54 ;  /* 0x0014603601007387 */ /* 0x000fe80000100800 */
[----:B------:R-:W3:Y:S04]  /*2b8f0*/  @P4 LDG.E.U16 R83, desc[UR20][R18.64] ;  /* 0x0000001412534981 */ /* 0x000ee8000c1e1500 */
[----:B------:R-:W-:Y:S04]  /*2b900*/  STL [R1+0x11bc], R55 ;  /* 0x0011bc3701007387 */ /* 0x000fe80000100800 */
[----:B------:R0:W-:Y:S04]  /*2b910*/  STL [R1+0x1464], R55 ;  /* 0x0014643701007387 */ /* 0x0001e80000100800 */
[----:B------:R-:W3:Y:S04]  /*2b920*/  @P4 LDG.E.U16 R88, desc[UR20][R20.64] ;  /* 0x0000001414584981 */ /* 0x000ee8000c1e1500 */
[----:B------:R-:W3:Y:S04]  /*2b930*/  LDL.LU.64 R32, [R1+0x1718] ;  /* 0x0017180001207983 */ /* 0x000ee80000300a00 */
[----:B------:R-:W3:Y:S04]  /*2b940*/  LDL R77, [R1+0x760] ;  /* 0x00076000014d7983 */ /* 0x000ee80000100800 */
[----:B------:R-:W3:Y:S01]  /*2b950*/  @P6 LDG.E.U16 R29, desc[UR20][R72.64] ;  /* 0x00000014481d6981 */ /* 0x000ee2000c1e1500 */
[----:B0-----:R-:W-:-:S02]  /*2b960*/  IMAD.MOV.U32 R55, RZ, RZ, R59 ;  /* 0x000000ffff377224 */ /* 0x001fc400078e003b */
[----:B----4-:R-:W-:-:S05]  /*2b970*/  IMAD.MOV.U32 R54, RZ, RZ, R30 ;  /* 0x000000ffff367224 */ /* 0x010fca00078e001e */
[----:B------:R-:W4:Y:S04]  /*2b980*/  @P5 LDG.E.U16 R76, desc[UR20][R54.64] ;  /* 0x00000014364c5981 */ /* 0x000f28000c1e1500 */
[----:B------:R-:W4:Y:S04]  /*2b990*/  @P5 LDG.E.U16 R90, desc[UR20][R56.64] ;  /* 0x00000014385a5981 */ /* 0x000f28000c1e1500 */
[----:B--2---:R0:W-:Y:S04]  /*2b9a0*/  @P0 STL [R1+0x7ec], R28 ;  /* 0x0007ec1c01000387 */ /* 0x0041e80000100800 */
[----:B---3--:R-:W2:Y:S04]  /*2b9b0*/  @P6 LDG.E.U16 R31, desc[UR20][R4.64] ;  /* 0x00000014041f6981 */ /* 0x008ea8000c1e1500 */
[----:B0-----:R-:W3:Y:S01]  /*2b9c0*/  LDL R28, [R1+0x75c] ;  /* 0x00075c00011c7983 */ /* 0x001ee20000100800 */
[----:B------:R-:W-:-:S03]  /*2b9d0*/  ISETP.GT.AND P0, PT, R80, 0x59, PT ;  /* 0x000000595000780c */ /* 0x000fc60003f04270 */
[----:B------:R-:W3:Y:S04]  /*2b9e0*/  LDL.LU.64 R20, [R1+0x1710] ;  /* 0x0017100001147983 */ /* 0x000ee80000300a00 */
[----:B------:R-:W3:Y:S01]  /*2b9f0*/  LDL R89, [R1+0x730] ;  /* 0x0007300001597983 */ /* 0x000ee20000100800 */
[----:B------:R-:W-:-:S03]  /*2ba00*/  ISETP.GT.AND P3, PT, R80, 0x61, PT ;  /* 0x000000615000780c */ /* 0x000fc60003f64270 */
[----:B------:R-:W3:Y:S04]  /*2ba10*/  LDL.LU.64 R18, [R1+0x1708] ;  /* 0x0017080001127983 */ /* 0x000ee80000300a00 */
[----:B------:R0:W-:Y:S04]  /*2ba20*/  @P4 STL [R1+0x7e4], R83 ;  /* 0x0007e45301004387 */ /* 0x0001e80000100800 */
[----:B------:R-:W3:Y:S04]  /*2ba30*/  @P0 LDG.E.U16 R84, desc[UR20][R46.64] ;  /* 0x000000142e540981 */ /* 0x000ee8000c1e1500 */
[----:B------:R-:W3:Y:S01]  /*2ba40*/  @P0 LDG.E.U16 R85, desc[UR20][R48.64] ;  /* 0x0000001430550981 */ /* 0x000ee2000c1e1500 */
[----:B0-----:R-:W-:-:S02]  /*2ba50*/  IMAD.MOV.U32 R83, RZ, RZ, R82 ;  /* 0x000000ffff537224 */ /* 0x001fc400078e0052 */
[----:B------:R-:W-:Y:S01]  /*2ba60*/  IMAD.MOV.U32 R82, RZ, RZ, R63 ;  /* 0x000000ffff527224 */ /* 0x000fe200078e003f */
[----:B------:R0:W-:Y:S04]  /*2ba70*/  @P4 STL [R1+0x7e8], R88 ;  /* 0x0007e85801004387 */ /* 0x0001e80000100800 */
[----:B------:R-:W3:Y:S04]  /*2ba80*/  LDL R30, [R1+0x700] ;  /* 0x00070000011e7983 */ /* 0x000ee80000100800 */
[----:B------:R-:W3:Y:S04]  /*2ba90*/  @P3 LDG.E.U16 R77, desc[UR20][R52.64] ;  /* 0x00000014344d3981 */ /* 0x000ee8000c1e1500 */
[----:B0-----:R-:W3:Y:S04]  /*2baa0*/  LDL R88, [R1+0x72c] ;  /* 0x00072c0001587983 */ /* 0x001ee80000100800 */
[----:B------:R-:W-:Y:S04]  /*2bab0*/  STL.64 [R1+0x200], R56 ;  /* 0x0002003801007387 */ /* 0x000fe80000100a00 */
[----:B------:R-:W-:Y:S04]  /*2bac0*/  STL.64 [R1+0x1f8], R54 ;  /* 0x0001f83601007387 */ /* 0x000fe80000100a00 */
[----:B------:R-:W-:Y:S04]  /*2bad0*/  STL.64 [R1+0x1c0], R82 ;  /* 0x0001c05201007387 */ /* 0x000fe80000100a00 */
[----:B----4-:R0:W-:Y:S04]  /*2bae0*/  @P5 STL [R1+0x7dc], R76 ;  /* 0x0007dc4c01005387 */ /* 0x0101e80000100800 */
[----:B0-----:R-:W4:Y:S04]  /*2baf0*/  LDL.LU R76, [R1+0xf88] ;  /* 0x000f8800014c7983 */ /* 0x001f280000300800 */
[----:B------:R-:W4:Y:S04]  /*2bb00*/  LDL.LU R73, [R1+0x10f0] ;  /* 0x0010f00001497983 */ /* 0x000f280000300800 */
[----:B------:R-:W4:Y:S04]  /*2bb10*/  LDL.LU R72, [R1+0xf60] ;  /* 0x000f600001487983 */ /* 0x000f280000300800 */
[----:B------:R-:W4:Y:S04]  /*2bb20*/  LDL.LU R57, [R1+0xf98] ;  /* 0x000f980001397983 */ /* 0x000f280000300800 */
[----:B------:R-:W4:Y:S04]  /*2bb30*/  LDL.LU R54, [R1+0xf64] ;  /* 0x000f640001367983 */ /* 0x000f280000300800 */
[----:B------:R0:W-:Y:S04]  /*2bb40*/  @P6 STL [R1+0x7c0], R29 ;  /* 0x0007c01d01006387 */ /* 0x0001e80000100800 */
[----:B0-----:R-:W4:Y:S04]  /*2bb50*/  LDL.LU R29, [R1+0xf9c] ;  /* 0x000f9c00011d7983 */ /* 0x001f280000300800 */
[----:B------:R-:W4:Y:S04]  /*2bb60*/  LDL.LU.64 R4, [R1+0x1700] ;  /* 0x0017000001047983 */ /* 0x000f280000300a00 */
[----:B--2---:R0:W-:Y:S04]  /*2bb70*/  @P6 STL [R1+0x7bc], R31 ;  /* 0x0007bc1f01006387 */ /* 0x0041e80000100800 */
[----:B---3--:R-:W2:Y:S04]  /*2bb80*/  @P3 LDG.E.U16 R28, desc[UR20][R50.64] ;  /* 0x00000014321c3981 */ /* 0x008ea8000c1e1500 */
[----:B0-----:R-:W3:Y:S04]  /*2bb90*/  LDL R31, [R1+0x6fc] ;  /* 0x0006fc00011f7983 */ /* 0x001ee80000100800 */
[----:B------:R-:W-:Y:S04]  /*2bba0*/  @P5 STL [R1+0x7e0], R90 ;  /* 0x0007e05a01005387 */ /* 0x000fe80000100800 */
[----:B------:R-:W3:Y:S04]  /*2bbb0*/  LDL.LU.64 R48, [R1+0x16f8] ;  /* 0x0016f80001307983 */ /* 0x000ee80000300a00 */
[----:B------:R-:W3:Y:S01]  /*2bbc0*/  LDL.LU.64 R46, [R1+0x16f0] ;  /* 0x0016f000012e7983 */ /* 0x000ee20000300a00 */
[----:B------:R-:W-:-:S03]  /*2bbd0*/  ISETP.GT.AND P4, PT, R80, 0x69, PT ;  /* 0x000000695000780c */ /* 0x000fc60003f84270 */
[----:B------:R-:W3:Y:S04]  /*2bbe0*/  LDL.LU R56, [R1+0x7d0] ;  /* 0x0007d00001387983 */ /* 0x000ee80000300800 */
[----:B------:R-:W3:Y:S04]  /*2bbf0*/  LDL.LU R59, [R1+0x7cc] ;  /* 0x0007cc00013b7983 */ /* 0x000ee80000300800 */
[----:B------:R-:W-:Y:S04]  /*2bc00*/  @P0 STL [R1+0x78c], R84 ;  /* 0x00078c5401000387 */ /* 0x000fe80000100800 */
[----:B------:R4:W-:Y:S04]  /*2bc10*/  @P0 STL [R1+0x790], R85 ;  /* 0x0007905501000387 */ /* 0x0009e80000100800 */
[----:B------:R-:W3:Y:S04]  /*2bc20*/  LDL.LU.64 R52, [R1+0x16e8] ;  /* 0x0016e80001347983 */ /* 0x000ee80000300a00 */
[----:B------:R-:W3:Y:S01]  /*2bc30*/  LDL.LU.64 R50, [R1+0x16e0] ;  /* 0x0016e00001327983 */ /* 0x000ee20000300a00 */
[----:B----4-:R-:W-:-:S02]  /*2bc40*/  IMAD.MOV.U32 R85, RZ, RZ, R76 ;  /* 0x000000ffff557224 */ /* 0x010fc400078e004c */
[----:B------:R-:W-:Y:S02]  /*2bc50*/  IMAD.MOV.U32 R84, RZ, RZ, R73 ;  /* 0x000000ffff547224 */ /* 0x000fe400078e0049 */
[----:B------:R-:W-:Y:S02]  /*2bc60*/  IMAD.MOV.U32 R73, RZ, RZ, R72 ;  /* 0x000000ffff497224 */ /* 0x000fe400078e0048 */
[----:B------:R-:W-:Y:S02]  /*2bc70*/  IMAD.MOV.U32 R72, RZ, RZ, R57 ;  /* 0x000000ffff487224 */ /* 0x000fe400078e0039 */
[----:B------:R-:W-:Y:S01]  /*2bc80*/  IMAD.MOV.U32 R76, RZ, RZ, R29 ;  /* 0x000000ffff4c7224 */ /* 0x000fe200078e001d */
[----:B--2---:R0:W-:Y:S04]  /*2bc90*/  @P3 STL [R1+0x75c], R28 ;  /* 0x00075c1c01003387 */ /* 0x0041e80000100800 */
[----:B0-----:R-:W2:Y:S04]  /*2bca0*/  LDL R28, [R1+0x6d0] ;  /* 0x0006d000011c7983 */ /* 0x001ea80000100800 */
[----:B------:R-:W4:Y:S04]  /*2bcb0*/  LDL.LU R55, [R1+0x7d8] ;  /* 0x0007d80001377983 */ /* 0x000f280000300800 */
[----:B------:R-:W2:Y:S04]  /*2bcc0*/  LDL.LU R63, [R1+0x7d4] ;  /* 0x0007d400013f7983 */ /* 0x000ea80000300800 */
[----:B------:R0:W-:Y:S04]  /*2bcd0*/  @P3 STL [R1+0x760], R77 ;  /* 0x0007604d01003387 */ /* 0x0001e80000100800 */
[----:B------:R-:W2:Y:S04]  /*2bce0*/  LDL R29, [R1+0x6cc] ;  /* 0x0006cc00011d7983 */ /* 0x000ea80000100800 */
[----:B---3--:R-:W3:Y:S01]  /*2bcf0*/  @P4 LDG.E.U16 R89, desc[UR20][R48.64] ;  /* 0x0000001430594981 */ /* 0x008ee2000c1e1500 */
[----:B0-----:R-:W-:-:S03]  /*2bd00*/  IMAD.MOV.U32 R77, RZ, RZ, R54 ;  /* 0x000000ffff4d7224 */ /* 0x001fc600078e0036 */
[----:B------:R-:W3:Y:S04]  /*2bd10*/  @P4 LDG.E.U16 R88, desc[UR20][R46.64] ;  /* 0x000000142e584981 */ /* 0x000ee8000c1e1500 */
[----:B------:R-:W3:Y:S04]  /*2bd20*/  LDL.LU.64 R48, [R1+0x16d8] ;  /* 0x0016d80001307983 */ /* 0x000ee80000300a00 */
[----:B------:R-:W-:Y:S04]  /*2bd30*/  STL.64 [R1+0x1c8], R84 ;  /* 0x0001c85401007387 */ /* 0x000fe80000100a00 */
[----:B------:R-:W-:Y:S04]  /*2bd40*/  STL.64 [R1+0x1e8], R72 ;  /* 0x0001e84801007387 */ /* 0x000fe80000100a00 */
[----:B------:R-:W-:Y:S04]  /*2bd50*/  STL.64 [R1+0x1f0], R76 ;  /* 0x0001f04c01007387 */ /* 0x000fe80000100a00 */
[----:B------:R-:W3:Y:S01]  /*2bd60*/  LDL.LU.64 R46, [R1+0x16d0] ;  /* 0x0016d000012e7983 */ /* 0x000ee20000300a00 */
[----:B------:R-:W-:-:S02]  /*2bd70*/  ISETP.GT.AND P5, PT, R80, 0x71, PT ;  /* 0x000000715000780c */ /* 0x000fc40003fa4270 */
[----:B------:R-:W-:-:S11]  /*2bd80*/  ISETP.GT.AND P0, PT, R80, 0x79, PT ;  /* 0x000000795000780c */ /* 0x000fd60003f04270 */
[----:B------:R-:W3:Y:S04]  /*2bd90*/  @P5 LDG.E.U16 R31, desc[UR20][R50.64] ;  /* 0x00000014321f5981 */ /* 0x000ee8000c1e1500 */
[----:B------:R-:W3:Y:S01]  /*2bda0*/  @P5 LDG.E.U16 R30, desc[UR20][R52.64] ;  /* 0x00000014341e5981 */ /* 0x000ee2000c1e1500 */
[----:B------:R-:W-:-:S13]  /*2bdb0*/  ISETP.GT.AND P3, PT, R80, 0x4c, PT ;  /* 0x0000004c5000780c */ /* 0x000fda0003f64270 */
[----:B----4-:R-:W4:Y:S01]  /*2bdc0*/  @P3 LDG.E.U16 R55, desc[UR20][R76.64] ;  /* 0x000000144c373981 */ /* 0x010f22000c1e1500 */
[----:B------:R-:W-:-:S03]  /*2bdd0*/  ISETP.GT.AND P6, PT, R80, 0x52, PT ;  /* 0x000000525000780c */ /* 0x000fc60003fc4270 */
[----:B--2---:R-:W2:Y:S04]  /*2bde0*/  @P3 LDG.E.U16 R63, desc[UR20][R72.64] ;  /* 0x00000014483f3981 */ /* 0x004ea8000c1e1500 */
[----:B---3--:R-:W3:Y:S04]  /*2bdf0*/  @P0 LDG.E.U16 R28, desc[UR20][R48.64] ;  /* 0x00000014301c0981 */ /* 0x008ee8000c1e1500 */
[----:B------:R-:W2:Y:S04]  /*2be00*/  @P0 LDG.E.U16 R29, desc[UR20][R46.64] ;  /* 0x000000142e1d0981 */ /* 0x000ea8000c1e1500 */
[----:B------:R-:W-:Y:S04]  /*2be10*/  @P4 STL [R1+0x72c], R88 ;  /* 0x00072c5801004387 */ /* 0x000fe80000100800 */
[----:B------:R-:W-:Y:S04]  /*2be20*/  @P4 STL [R1+0x730], R89 ;  /* 0x0007305901004387 */ /* 0x000fe80000100800 */
[----:B------:R-:W2:Y:S04]  /*2be30*/  LDL.LU R57, [R1+0xf8c] ;  /* 0x000f8c0001397983 */ /* 0x000ea80000300800 */
[----:B------:R-:W4:Y:S04]  /*2be40*/  LDL.LU R54, [R1+0x10f4] ;  /* 0x0010f40001367983 */ /* 0x000f280000300800 */
[----:B------:R-:W-:Y:S04]  /*2be50*/  STL [R1+0x11c8], R52 ;  /* 0x0011c83401007387 */ /* 0x000fe80000100800 */
[----:B------:R-:W-:Y:S04]  /*2be60*/  STL [R1+0x1468], R52 ;  /* 0x0014683401007387 */ /* 0x000fe80000100800 */
[----:B------:R-:W-:Y:S04]  /*2be70*/  STL [R1+0x11c4], R53 ;  /* 0x0011c43501007387 */ /* 0x000fe80000100800 */
[----:B------:R0:W-:Y:S04]  /*2be80*/  STL [R1+0x146c], R53 ;  /* 0x00146c3501007387 */ /* 0x0001e80000100800 */
[----:B0-----:R-:W4:Y:S04]  /*2be90*/  LDL.LU R53, [R1+0x7ac] ;  /* 0x0007ac0001357983 */ /* 0x001f280000300800 */
[----:B------:R0:W-:Y:S04]  /*2bea0*/  @P5 STL [R1+0x6fc], R31 ;  /* 0x0006fc1f01005387 */ /* 0x0001e80000100800 */
[----:B0-----:R-:W4:Y:S04]  /*2beb0*/  LDL.LU R31, [R1+0xf90] ;  /* 0x000f9000011f7983 */ /* 0x001f280000300800 */
[----:B------:R0:W-:Y:S04]  /*2bec0*/  @P5 STL [R1+0x700], R30 ;  /* 0x0007001e01005387 */ /* 0x0001e80000100800 */
[----:B0-----:R-:W4:Y:S04]  /*2bed0*/  LDL.LU R30, [R1+0x10f8] ;  /* 0x0010f800011e7983 */ /* 0x001f280000300800 */
[----:B------:R-:W-:Y:S04]  /*2bee0*/  STL [R1+0x11d0], R50 ;  /* 0x0011d03201007387 */ /* 0x000fe80000100800 */
[----:B------:R0:W-:Y:S04]  /*2bef0*/  STL [R1+0x1470], R50 ;  /* 0x0014703201007387 */ /* 0x0001e80000100800 */
[----:B0-----:R-:W4:Y:S04]  /*2bf00*/  LDL.LU R50, [R1+0x7b0] ;  /* 0x0007b00001327983 */ /* 0x001f280000300800 */
[----:B------:R-:W-:Y:S04]  /*2bf10*/  STL [R1+0x11cc], R51 ;  /* 0x0011cc3301007387 */ /* 0x000fe80000100800 */
[----:B------:R-:W-:Y:S04]  /*2bf20*/  STL [R1+0x1474], R51 ;  /* 0x0014743301007387 */ /* 0x000fe80000100800 */
[----:B---3--:R0:W-:Y:S04]  /*2bf30*/  @P0 STL [R1+0x6d0], R28 ;  /* 0x0006d01c01000387 */ /* 0x0081e80000100800 */
[----:B0-----:R-:W3:Y:S04]  /*2bf40*/  LDL.LU R28, [R1+0x10fc] ;  /* 0x0010fc00011c7983 */ /* 0x001ee80000300800 */
[----:B------:R-:W-:Y:S04]  /*2bf50*/  STL [R1+0x11d8], R48 ;  /* 0x0011d83001007387 */ /* 0x000fe80000100800 */
[----:B------:R-:W-:Y:S04]  /*2bf60*/  STL [R1+0x1478], R48 ;  /* 0x0014783001007387 */ /* 0x000fe80000100800 */
[----:B------:R-:W-:Y:S04]  /*2bf70*/  STL [R1+0x11d4], R49 ;  /* 0x0011d43101007387 */ /* 0x000fe80000100800 */
[----:B------:R-:W-:Y:S04]  /*2bf80*/  STL [R1+0x147c], R49 ;  /* 0x00147c3101007387 */ /* 0x000fe80000100800 */
[----:B--2---:R0:W-:Y:S04]  /*2bf90*/  @P0 STL [R1+0x6cc], R29 ;  /* 0x0006cc1d01000387 */ /* 0x0041e80000100800 */
[----:B0-----:R-:W2:Y:S04]  /*2bfa0*/  LDL.LU R29, [R1+0xf94] ;  /* 0x000f9400011d7983 */ /* 0x001ea80000300800 */
[----:B------:R-:W-:Y:S04]  /*2bfb0*/  STL [R1+0x11e0], R46 ;  /* 0x0011e02e01007387 */ /* 0x000fe80000100800 */
[----:B------:R0:W-:Y:S04]  /*2bfc0*/  STL [R1+0x1480], R46 ;  /* 0x0014802e01007387 */ /* 0x0001e80000100800 */
[----:B0-----:R-:W2:Y:S04]  /*2bfd0*/  LDL.LU R46, [R1+0x788] ;  /* 0x00078800012e7983 */ /* 0x001ea80000300800 */
[----:B------:R-:W-:Y:S04]  /*2bfe0*/  STL [R1+0x11dc], R47 ;  /* 0x0011dc2f01007387 */ /* 0x000fe80000100800 */
[----:B------:R0:W-:Y:S04]  /*2bff0*/  STL [R1+0x1484], R47 ;  /* 0x0014842f01007387 */ /* 0x0001e80000100800 */
[----:B0-----:R-:W2:Y:S04]  /*2c000*/  LDL.LU R47, [R1+0x7b4] ;  /* 0x0007b400012f7983 */ /* 0x001ea80000300800 */
[----:B----4-:R0:W-:Y:S04]  /*2c010*/  STL [R1+0x14c4], R55 ;  /* 0x0014c43701007387 */ /* 0x0101e80000100800 */
[----:B0-----:R-:W4:Y:S01]  /*2c020*/  LDL.LU R55, [R1+0x7b8] ;  /* 0x0007b80001377983 */ /* 0x001f220000300800 */
[----:B------:R-:W-:Y:S01]  /*2c030*/  ISETP.GT.AND P4, PT, R80, 0x4d, PT ;  /* 0x0000004d5000780c */ /* 0x000fe20003f84270 */
[----:B------:R-:W-:-:S02]  /*2c040*/  IMAD.MOV.U32 R90, RZ, RZ, R30 ;  /* 0x000000ffff5a7224 */ /* 0x000fc400078e001e */
[----:B------:R-:W-:Y:S01]  /*2c050*/  IMAD.MOV.U32 R91, RZ, RZ, R31 ;  /* 0x000000ffff5b7224 */ /* 0x000fe200078e001f */
[----:B------:R-:W-:-:S09]  /*2c060*/  ISETP.GT.AND P5, PT, R80, 0x53, PT ;  /* 0x000000535000780c */ /* 0x000fd20003fa4270 */
[----:B------:R-:W4:Y:S04]  /*2c070*/  @P4 LDG.E.U16 R59, desc[UR20][R90.64] ;  /* 0x000000145a3b4981 */ /* 0x000f28000c1e1500 */
[----:B------:R-:W4:Y:S04]  /*2c080*/  @P5 LDG.E.U16 R50, desc[UR20][R14.64] ;  /* 0x000000140e325981 */ /* 0x000f28000c1e1500 */
[----:B------:R-:W4:Y:S01]  /*2c090*/  @P5 LDG.E.U16 R53, desc[UR20][R74.64] ;  /* 0x000000144a355981 */ /* 0x000f22000c1e1500 */
[----:B---3--:R-:W-:Y:S02]  /*2c0a0*/  IMAD.MOV.U32 R30, RZ, RZ, R28 ;  /* 0x000000ffff1e7224 */ /* 0x008fe400078e001c */
[----:B--2---:R-:W-:-:S05]  /*2c0b0*/  IMAD.MOV.U32 R31, RZ, RZ, R29 ;  /* 0x000000ffff1f7224 */ /* 0x004fca00078e001d */
[----:B------:R-:W2:Y:S04]  /*2c0c0*/  @P4 LDG.E.U16 R56, desc[UR20][R30.64] ;  /* 0x000000141e384981 */ /* 0x000ea8000c1e1500 */
[----:B------:R-:W3:Y:S04]  /*2c0d0*/  @P6 LDG.E.U16 R47, desc[UR20][R68.64] ;  /* 0x00000014442f6981 */ /* 0x000ee8000c1e1500 */
[----:B----4-:R-:W4:Y:S01]  /*2c0e0*/  @P6 LDG.E.U16 R55, desc[UR20][R70.64] ;  /* 0x0000001446376981 */ /* 0x010f22000c1e1500 */
[----:B------:R-:W-:Y:S01]  /*2c0f0*/  IMAD.MOV.U32 R88, RZ, RZ, R54 ;  /* 0x000000ffff587224 */ /* 0x000fe200078e0036 */
[----:B------:R-:W-:-:S02]  /*2c100*/  MOV R89, R57 ;  /* 0x0000003900597202 */ /* 0x000fc40000000f00 */
[----:B------:R-:W-:Y:S04]  /*2c110*/  STL [R1+0x14c8], R63 ;  /* 0x0014c83f01007387 */ /* 0x000fe80000100800 */
[----:B------:R-:W3:Y:S04]  /*2c120*/  LDL R73, [R1+0x758] ;  /* 0x0007580001497983 */ /* 0x000ee80000100800 */
[----:B------:R-:W3:Y:S04]  /*2c130*/  LDL.LU R49, [R1+0x728] ;  /* 0x0007280001317983 */ /* 0x000ee80000300800 */
[----:B------:R-:W3:Y:S04]  /*2c140*/  LDL.LU R48, [R1+0x724] ;  /* 0x0007240001307983 */ /* 0x000ee80000300800 */
[----:B------:R-:W3:Y:S04]  /*2c150*/  LDL R77, [R1+0x784] ;  /* 0x00078400014d7983 */ /* 0x000ee80000100800 */
[----:B------:R-:W-:Y:S04]  /*2c160*/  STL.64 [R1+0x1d0], R88 ;  /* 0x0001d05801007387 */ /* 0x000fe80000100a00 */
[----:B------:R-:W-:Y:S01]  /*2c170*/  STL.64 [R1+0x1d8], R90 ;  /* 0x0001d85a01007387 */ /* 0x000fe20000100a00 */
[----:B------:R-:W-:-:S03]  /*2c180*/  ISETP.GT.AND P0, PT, R80, 0x5a, PT ;  /* 0x0000005a5000780c */ /* 0x000fc60003f04270 */
[----:B------:R-:W3:Y:S04]  /*2c190*/  LDL R29, [R1+0x754] ;  /* 0x00075400011d7983 */ /* 0x000ee80000100800 */
[----:B------:R-:W3:Y:S04]  /*2c1a0*/  LDL.LU R51, [R1+0x6f8] ;  /* 0x0006f80001337983 */ /* 0x000ee80000300800 */
[----:B------:R0:W-:Y:S04]  /*2c1b0*/  STL.64 [R1+0x1e0], R30 ;  /* 0x0001e01e01007387 */ /* 0x0001e80000100a00 */
[----:B------:R-:W3:Y:S04]  /*2c1c0*/  @P0 LDG.E.U16 R46, desc[UR20][R44.64] ;  /* 0x000000142c2e0981 */ /* 0x000ee8000c1e1500 */
[----:B0-----:R-:W3:Y:S04]  /*2c1d0*/  LDL.LU.64 R30, [R1+0x16c8] ;  /* 0x0016c800011e7983 */ /* 0x001ee80000300a00 */
[----:B--2---:R-:W-:Y:S04]  /*2c1e0*/  STL [R1+0x1488], R56 ;  /* 0x0014883801007387 */ /* 0x004fe80000100800 */
[----:B------:R-:W-:Y:S04]  /*2c1f0*/  STL [R1+0x1490], R59 ;  /* 0x0014903b01007387 */ /* 0x000fe80000100800 */
[----:B----4-:R-:W-:Y:S04]  /*2c200*/  STL [R1+0x14fc], R55 ;  /* 0x0014fc3701007387 */ /* 0x010fe80000100800 */
[----:B------:R-:W2:Y:S04]  /*2c210*/  LDL.LU R70, [R1+0xfa0] ;  /* 0x000fa00001467983 */ /* 0x000ea80000300800 */
[----:B------:R-:W4:Y:S04]  /*2c220*/  LDL.LU R69, [R1+0x1100] ;  /* 0x0011000001457983 */ /* 0x000f280000300800 */
[----:B------:R-:W2:Y:S04]  /*2c230*/  LDL.LU R68, [R1+0xfa4] ;  /* 0x000fa40001447983 */ /* 0x000ea80000300800 */
[----:B------:R-:W2:Y:S04]  /*2c240*/  LDL.LU R57, [R1+0x1104] ;  /* 0x0011040001397983 */ /* 0x000ea80000300800 */
[----:B------:R-:W2:Y:S04]  /*2c250*/  LDL.LU R54, [R1+0xfa8] ;  /* 0x000fa80001367983 */ /* 0x000ea80000300800 */
[----:B------:R-:W2:Y:S04]  /*2c260*/  LDL.LU R52, [R1+0x1108] ;  /* 0x0011080001347983 */ /* 0x000ea80000300800 */
[----:B---3--:R-:W-:Y:S04]  /*2c270*/  STL [R1+0x1500], R47 ;  /* 0x0015002f01007387 */ /* 0x008fe80000100800 */
[----:B------:R-:W3:Y:S04]  /*2c280*/  LDL.LU.64 R14, [R1+0x16c0] ;  /* 0x0016c000010e7983 */ /* 0x000ee80000300a00 */
[----:B------:R-:W-:Y:S04]  /*2c290*/  STL [R1+0x14f0], R50 ;  /* 0x0014f03201007387 */ /* 0x000fe80000100800 */
[----:B------:R-:W2:Y:S04]  /*2c2a0*/  LDL R28, [R1+0x6f4] ;  /* 0x0006f400011c7983 */ /* 0x000ea80000100800 */
[----:B------:R0:W-:Y:S01]  /*2c2b0*/  STL [R1+0x14f4], R53 ;  /* 0x0014f43501007387 */ /* 0x0001e20000100800 */
[----:B------:R-:W-:-:S02]  /*2c2c0*/  ISETP.GT.AND P3, PT, R80, 0x62, PT ;  /* 0x000000625000780c */ /* 0x000fc40003f64270 */
[C---:B------:R-:W-:Y:S01]  /*2c2d0*/  ISETP.GT.AND P4, PT, R80.reuse, 0x6a, PT ;  /* 0x0000006a5000780c */ /* 0x040fe20003f84270 */
[----:B------:R-:W2:Y:S04]  /*2c2e0*/  @P0 LDG.E.U16 R77, desc[UR20][R42.64] ;  /* 0x000000142a4d0981 */ /* 0x000ea8000c1e1500 */
[----:B0-----:R-:W2:Y:S04]  /*2c2f0*/  LDL.LU R53, [R1+0x6c8] ;  /* 0x0006c80001357983 */ /* 0x001ea80000300800 */
[----:B------:R-:W2:Y:S01]  /*2c300*/  LDL.LU.64 R44, [R1+0x16b8] ;  /* 0x0016b800012c7983 */ /* 0x000ea20000300a00 */
[----:B------:R-:W-:-:S03]  /*2c310*/  ISETP.GT.AND P5, PT, R80, 0x72, PT ;  /* 0x000000725000780c */ /* 0x000fc60003fa4270 */
[----:B------:R-:W4:Y:S04]  /*2c320*/  @P3 LDG.E.U16 R29, desc[UR20][R38.64] ;  /* 0x00000014261d3981 */ /* 0x000f28000c1e1500 */
[----:B------:R-:W4:Y:S04]  /*2c330*/  @P3 LDG.E.U16 R73, desc[UR20][R40.64] ;  /* 0x0000001428493981 */ /* 0x000f28000c1e1500 */
[----:B------:R-:W4:Y:S04]  /*2c340*/  @P4 LDG.E.U16 R49, desc[UR20][R30.64] ;  /* 0x000000141e314981 */ /* 0x000f28000c1e1500 */
[----:B------:R-:W-:Y:S04]  /*2c350*/  STL [R1+0x1504], R46 ;  /* 0x0015042e01007387 */ /* 0x000fe80000100800 */
[----:B------:R-:W4:Y:S04]  /*2c360*/  LDL.LU R50, [R1+0x6c4] ;  /* 0x0006c40001327983 */ /* 0x000f280000300800 */
[----:B------:R-:W4:Y:S04]  /*2c370*/  LDL.LU.64 R42, [R1+0x16b0] ;  /* 0x0016b000012a7983 */ /* 0x000f280000300a00 */
[----:B---3--:R-:W3:Y:S04]  /*2c380*/  @P4 LDG.E.U16 R48, desc[UR20][R14.64] ;  /* 0x000000140e304981 */ /* 0x008ee8000c1e1500 */
[----:B--2---:R-:W2:Y:S01]  /*2c390*/  @P5 LDG.E.U16 R51, desc[UR20][R44.64] ;  /* 0x000000142c335981 */ /* 0x004ea2000c1e1500 */
[----:B----4-:R-:W-:-:S02]  /*2c3a0*/  IMAD.MOV.U32 R90, RZ, RZ, R69 ;  /* 0x000000ffff5a7224 */ /* 0x010fc400078e0045 */
[----:B------:R-:W-:Y:S01]  /*2c3b0*/  IMAD.MOV.U32 R91, RZ, RZ, R70 ;  /* 0x000000ffff5b7224 */ /* 0x000fe200078e0046 */
[----:B------:R0:W-:Y:S01]  /*2c3c0*/  @P0 STL [R1+0x784], R77 ;  /* 0x0007844d01000387 */ /* 0x0001e20000100800 */
[----:B------:R-:W-:Y:S02]  /*2c3d0*/  IMAD.MOV.U32 R76, RZ, RZ, R57 ;  /* 0x000000ffff4c7224 */ /* 0x000fe400078e0039 */
[----:B------:R-:W-:Y:S01]  /*2c3e0*/  IMAD.MOV.U32 R74, RZ, RZ, R52 ;  /* 0x000000ffff4a7224 */ /* 0x000fe200078e0034 */
[----:B------:R-:W4:Y:S01]  /*2c3f0*/  LDL.LU.64 R40, [R1+0x16a8] ;  /* 0x0016a80001287983 */ /* 0x000f220000300a00 */
[----:B------:R-:W-:Y:S02]  /*2c400*/  IMAD.MOV.U32 R75, RZ, RZ, R54 ;  /* 0x000000ffff4b7224 */ /* 0x000fe400078e0036 */
[----:B0-----:R-:W-:Y:S01]  /*2c410*/  IMAD.MOV.U32 R77, RZ, RZ, R68 ;  /* 0x000000ffff4d7224 */ /* 0x001fe200078e0044 */
[----:B------:R-:W-:Y:S04]  /*2c420*/  STL.64 [R1+0x238], R90 ;  /* 0x0002385a01007387 */ /* 0x000fe80000100a00 */
[----:B------:R-:W-:Y:S04]  /*2c430*/  STL.64 [R1+0x240], R76 ;  /* 0x0002404c01007387 */ /* 0x000fe80000100a00 */
[----:B------:R-:W-:Y:S04]  /*2c440*/  STL.64 [R1+0x248], R74 ;  /* 0x0002484a01007387 */ /* 0x000fe80000100a00 */
[----:B------:R-:W4:Y:S04]  /*2c450*/  LDL.LU.64 R38, [R1+0x16a0] ;  /* 0x0016a00001267983 */ /* 0x000f280000300a00 */
[----:B------:R-:W4:Y:S04]  /*2c460*/  LDL.LU R54, [R1+0x7a8] ;  /* 0x0007a80001367983 */ /* 0x000f280000300800 */
[----:B------:R-:W4:Y:S04]  /*2c470*/  LDL.LU R57, [R1+0x7a4] ;  /* 0x0007a40001397983 */ /* 0x000f280000300800 */
[----:B------:R-:W-:Y:S04]  /*2c480*/  @P3 STL [R1+0x754], R29 ;  /* 0x0007541d01003387 */ /* 0x000fe80000100800 */
[----:B------:R0:W-:Y:S04]  /*2c490*/  @P3 STL [R1+0x758], R73 ;  /* 0x0007584901003387 */ /* 0x0001e80000100800 */
[----:B------:R-:W-:Y:S04]  /*2c4a0*/  STL [R1+0x14f8], R49 ;  /* 0x0014f83101007387 */ /* 0x000fe80000100800 */
[----:B------:R-:W4:Y:S04]  /*2c4b0*/  LDL.LU R70, [R1+0x110c] ;  /* 0x00110c0001467983 */ /* 0x000f280000300800 */
[----:B------:R-:W4:Y:S04]  /*2c4c0*/  @P5 LDG.E.U16 R28, desc[UR20][R42.64] ;  /* 0x000000142a1c5981 */ /* 0x000f28000c1e1500 */
[----:B---3--:R-:W-:Y:S04]  /*2c4d0*/  STL [R1+0x1508], R48 ;  /* 0x0015083001007387 */ /* 0x008fe80000100800 */
[----:B------:R-:W3:Y:S04]  /*2c4e0*/  LDL.LU R52, [R1+0x780] ;  /* 0x0007800001347983 */ /* 0x000ee80000300800 */
[----:B--2---:R-:W-:Y:S04]  /*2c4f0*/  STL [R1+0x150c], R51 ;  /* 0x00150c3301007387 */ /* 0x004fe80000100800 */
[----:B------:R-:W-:Y:S04]  /*2c500*/  STL [R1+0x11e8], R44 ;  /* 0x0011e82c01007387 */ /* 0x000fe80000100800 */
[----:B------:R-:W-:Y:S04]  /*2c510*/  STL [R1+0x1494], R44 ;  /* 0x0014942c01007387 */ /* 0x000fe80000100800 */
[----:B------:R-:W-:Y:S04]  /*2c520*/  STL [R1+0x11e4], R45 ;  /* 0x0011e42d01007387 */ /* 0x000fe80000100800 */
[----:B------:R-:W-:Y:S04]  /*2c530*/  STL [R1+0x1498], R45 ;  /* 0x0014982d01007387 */ /* 0x000fe80000100800 */
[----:B------:R-:W2:Y:S04]  /*2c540*/  LDL.LU R71, [R1+0xfac] ;  /* 0x000fac0001477983 */ /* 0x000ea80000300800 */
[----:B------:R-:W2:Y:S04]  /*2c550*/  LDL.LU R69, [R1+0xfb0] ;  /* 0x000fb00001457983 */ /* 0x000ea80000300800 */
[----:B------:R-:W2:Y:S04]  /*2c560*/  LDL.LU R68, [R1+0x1110] ;  /* 0x0011100001447983 */ /* 0x000ea80000300800 */
[----:B0-----:R-:W2:Y:S04]  /*2c570*/  LDL.LU R73, [R1+0xfb4] ;  /* 0x000fb40001497983 */ /* 0x001ea80000300800 */
[----:B------:R-:W2:Y:S04]  /*2c580*/  LDL.LU R72, [R1+0x1114] ;  /* 0x0011140001487983 */ /* 0x000ea80000300800 */
[----:B------:R-:W2:Y:S04]  /*2c590*/  LDL R14, [R1+0x77c] ;  /* 0x00077c00010e7983 */ /* 0x000ea80000100800 */
[----:B------:R-:W2:Y:S04]  /*2c5a0*/  LDL R15, [R1+0x778] ;  /* 0x00077800010f7983 */ /* 0x000ea80000100800 */
[----:B------:R-:W2:Y:S04]  /*2c5b0*/  LDL R30, [R1+0x774] ;  /* 0x00077400011e7983 */ /* 0x000ea80000100800 */
[----:B------:R-:W2:Y:S01]  /*2c5c0*/  LDL R29, [R1+0x750] ;  /* 0x00075000011d7983 */ /* 0x000ea20000100800 */
[----:B------:R-:W-:-:S02]  /*2c5d0*/  ISETP.GT.AND P0, PT, R80, 0x7a, PT ;  /* 0x0000007a5000780c */ /* 0x000fc40003f04270 */
[C---:B------:R-:W-:Y:S02]  /*2c5e0*/  ISETP.GT.AND P3, PT, R80.reuse, 0x54, PT ;  /* 0x000000545000780c */ /* 0x040fe40003f64270 */
[----:B------:R-:W-:-:S09]  /*2c5f0*/  ISETP.GT.AND P4, PT, R80, 0x5b, PT ;  /* 0x0000005b5000780c */ /* 0x000fd20003f84270 */
[----:B----4-:R-:W4:Y:S04]  /*2c600*/  @P0 LDG.E.U16 R53, desc[UR20][R40.64] ;  /* 0x0000001428350981 */ /* 0x010f28000c1e1500 */
[----:B------:R-:W4:Y:S04]  /*2c610*/  @P0 LDG.E.U16 R50, desc[UR20][R38.64] ;  /* 0x0000001426320981 */ /* 0x000f28000c1e1500 */
[----:B------:R0:W-:Y:S01]  /*2c620*/  @P5 STL [R1+0x6f4], R28 ;  /* 0x0006f41c01005387 */ /* 0x0001e20000100800 */
[----:B------:R-:W-:-:S03]  /*2c630*/  ISETP.GT.AND P5, PT, R80, 0x5c, PT ;  /* 0x0000005c5000780c */ /* 0x000fc60003fa4270 */
[----:B------:R-:W4:Y:S01]  /*2c640*/  @P3 LDG.E.U16 R54, desc[UR20][R2.64] ;  /* 0x0000001402363981 */ /* 0x000f22000c1e1500 */
[----:B------:R-:W-:-:S03]  /*2c650*/  ISETP.GT.AND P0, PT, R80, 0x63, PT ;  /* 0x000000635000780c */ /* 0x000fc60003f04270 */
[----:B------:R-:W4:Y:S04]  /*2c660*/  @P3 LDG.E.U16 R57, desc[UR20][R22.64] ;  /* 0x0000001416393981 */ /* 0x000f28000c1e1500 */
[----:B0-----:R-:W4:Y:S04]  /*2c670*/  LDL R28, [R1+0x74c] ;  /* 0x00074c00011c7983 */ /* 0x001f280000100800 */
[----:B------:R-:W4:Y:S04]  /*2c680*/  LDL R31, [R1+0x720] ;  /* 0x00072000011f7983 */ /* 0x000f280000100800 */
[----:B---3--:R-:W3:Y:S04]  /*2c690*/  @P4 LDG.E.U16 R52, desc[UR20][R36.64] ;  /* 0x0000001424344981 */ /* 0x008ee8000c1e1500 */
[----:B--2---:R-:W2:Y:S04]  /*2c6a0*/  @P4 LDG.E.U16 R14, desc[UR20][R26.64] ;  /* 0x000000141a0e4981 */ /* 0x004ea8000c1e1500 */
[----:B------:R-:W2:Y:S04]  /*2c6b0*/  @P5 LDG.E.U16 R15, desc[UR20][R24.64] ;  /* 0x00000014180f5981 */ /* 0x000ea8000c1e1500 */
[----:B------:R-:W2:Y:S04]  /*2c6c0*/  @P5 LDG.E.U16 R30, desc[UR20][R12.64] ;  /* 0x000000140c1e5981 */ /* 0x000ea8000c1e1500 */
[----:B------:R-:W2:Y:S04]  /*2c6d0*/  @P0 LDG.E.U16 R29, desc[UR20][R34.64] ;  /* 0x00000014221d0981 */ /* 0x000ea8000c1e1500 */
[----:B------:R-:W-:Y:S04]  /*2c6e0*/  STL [R1+0x11f0], R42 ;  /* 0x0011f02a01007387 */ /* 0x000fe80000100800 */
[----:B------:R-:W-:Y:S04]  /*2c6f0*/  STL [R1+0x149c], R42 ;  /* 0x00149c2a01007387 */ /* 0x000fe80000100800 */
[----:B------:R-:W-:Y:S04]  /*2c700*/  STL [R1+0x11ec], R43 ;  /* 0x0011ec2b01007387 */ /* 0x000fe80000100800 */
[----:B------:R-:W-:Y:S04]  /*2c710*/  STL [R1+0x14a0], R43 ;  /* 0x0014a02b01007387 */ /* 0x000fe80000100800 */
[----:B----4-:R-:W-:Y:S04]  /*2c720*/  STL [R1+0x1510], R53 ;  /* 0x0015103501007387 */ /* 0x010fe80000100800 */
        /* <DEDUP_REMOVED lines=9> */
[----:B------:R-:W4:Y:S04]  /*2c7c0*/  LDL.LU.64 R2, [R1+0x1698] ;  /* 0x0016980001027983 */ /* 0x000f280000300a00 */
[----:B------:R-:W-:Y:S04]  /*2c7d0*/  STL.64 [R1+0x250], R70 ;  /* 0x0002504601007387 */ /* 0x000fe80000100a00 */
[----:B------:R-:W-:Y:S04]  /*2c7e0*/  STL.64 [R1+0x2b8], R68 ;  /* 0x0002b84401007387 */ /* 0x000fe80000100a00 */
[----:B------:R-:W-:Y:S04]  /*2c7f0*/  STL.64 [R1+0x2c0], R72 ;  /* 0x0002c04801007387 */ /* 0x000fe80000100a00 */
[----:B------:R-:W-:Y:S04]  /*2c800*/  STL [R1+0x14cc], R54 ;  /* 0x0014cc3601007387 */ /* 0x000fe80000100800 */
[----:B------:R-:W4:Y:S04]  /*2c810*/  LDL.LU.64 R22, [R1+0x1690] ;  /* 0x0016900001167983 */ /* 0x000f280000300a00 */
[----:B------:R-:W-:Y:S04]  /*2c820*/  STL [R1+0x14d0], R57 ;  /* 0x0014d03901007387 */ /* 0x000fe80000100800 */
[----:B------:R-:W4:Y:S04]  /*2c830*/  LDL.LU.64 R36, [R1+0x1688] ;  /* 0x0016880001247983 */ /* 0x000f280000300a00 */
[----:B------:R-:W4:Y:S04]  /*2c840*/  @P0 LDG.E.U16 R28, desc[UR20][R32.64] ;  /* 0x00000014201c0981 */ /* 0x000f28000c1e1500 */
[----:B---3--:R-:W-:Y:S04]  /*2c850*/  STL [R1+0x1518], R52 ;  /* 0x0015183401007387 */ /* 0x008fe80000100800 */
[----:B------:R-:W3:Y:S04]  /*2c860*/  LDL.LU.64 R26, [R1+0x1680] ;  /* 0x00168000011a7983 */ /* 0x000ee80000300a00 */
[----:B--2---:R0:W-:Y:S04]  /*2c870*/  @P4 STL [R1+0x77c], R14 ;  /* 0x00077c0e01004387 */ /* 0x0041e80000100800 */
[----:B0-----:R-:W2:Y:S04]  /*2c880*/  LDL.LU R14, [R1+0x1678] ;  /* 0x00167800010e7983 */ /* 0x001ea80000300800 */
[----:B------:R-:W2:Y:S04]  /*2c890*/  LDL.LU.64 R24, [R1+0x1670] ;  /* 0x0016700001187983 */ /* 0x000ea80000300a00 */
[----:B------:R0:W-:Y:S04]  /*2c8a0*/  @P5 STL [R1+0x778], R15 ;  /* 0x0007780f01005387 */ /* 0x0001e80000100800 */
[----:B0-----:R-:W2:Y:S04]  /*2c8b0*/  LDL.LU R15, [R1+0x1668] ;  /* 0x00166800010f7983 */ /* 0x001ea80000300800 */
[----:B------:R-:W2:Y:S04]  /*2c8c0*/  LDL.LU.64 R12, [R1+0x1660] ;  /* 0x00166000010c7983 */ /* 0x000ea80000300a00 */
[----:B------:R0:W-:Y:S04]  /*2c8d0*/  @P5 STL [R1+0x774], R30 ;  /* 0x0007741e01005387 */ /* 0x0001e80000100800 */
[----:B0-----:R-:W2:Y:S04]  /*2c8e0*/  LDL.LU R30, [R1+0x1658] ;  /* 0x00165800011e7983 */ /* 0x001ea80000300800 */
[----:B------:R-:W2:Y:S04]  /*2c8f0*/  LDL.LU.64 R34, [R1+0x1650] ;  /* 0x0016500001227983 */ /* 0x000ea80000300a00 */
[----:B------:R0:W-:Y:S04]  /*2c900*/  @P0 STL [R1+0x750], R29 ;  /* 0x0007501d01000387 */ /* 0x0001e80000100800 */
[----:B0-----:R-:W2:Y:S01]  /*2c910*/  LDL.LU R29, [R1+0x1648] ;  /* 0x00164800011d7983 */ /* 0x001ea20000300800 */
[----:B------:R-:W-:-:S03]  /*2c920*/  ISETP.GT.AND P3, PT, R80, 0x6b, PT ;  /* 0x0000006b5000780c */ /* 0x000fc60003f64270 */
[----:B------:R-:W3:Y:S10]  /*2c930*/  LDL.LU.64 R32, [R1+0x1640] ;  /* 0x0016400001207983 */ /* 0x000ef40000300a00 */
[----:B----4-:R-:W4:Y:S04]  /*2c940*/  @P3 LDG.E.U16 R31, desc[UR20][R22.64] ;  /* 0x00000014161f3981 */ /* 0x010f28000c1e1500 */
[----:B------:R0:W-:Y:S04]  /*2c950*/  @P0 STL [R1+0x74c], R28 ;  /* 0x00074c1c01000387 */ /* 0x0001e80000100800 */
[----:B0-----:R-:W3:Y:S01]  /*2c960*/  LDL.LU R28, [R1+0x1638] ;  /* 0x00163800011c7983 */ /* 0x001ee20000300800 */
[----:B------:R-:W-:-:S03]  /*2c970*/  ISETP.GT.AND P4, PT, R80, 0x73, PT ;  /* 0x000000735000780c */ /* 0x000fc60003f84270 */
[----:B------:R-:W3:Y:S01]  /*2c980*/  LDL.LU.64 R22, [R1+0x1630] ;  /* 0x0016300001167983 */ /* 0x000ee20000300a00 */
[----:B--2---:R-:W-:-:S06]  /*2c990*/  PRMT R29, RZ, 0x7610, R29 ;  /* 0x00007610ff1d7816 */ /* 0x004fcc000000001d */
[----:B------:R-:W2:Y:S04]  /*2c9a0*/  @P3 LDG.E.U16 R29, desc[UR20][R36.64] ;  /* 0x00000014241d3981 */ /* 0x000ea8000c1e1500 */
[----:B----4-:R0:W-:Y:S04]  /*2c9b0*/  @P3 STL [R1+0x720], R31 ;  /* 0x0007201f01003387 */ /* 0x0101e80000100800 */
[----:B0-----:R-:W4:Y:S01]  /*2c9c0*/  LDL.LU R31, [R1+0x1628] ;  /* 0x00162800011f7983 */ /* 0x001f220000300800 */
[----:B---3--:R-:W-:-:S06]  /*2c9d0*/  PRMT R28, RZ, 0x7610, R28 ;  /* 0x00007610ff1c7816 */ /* 0x008fcc000000001c */
[----:B------:R-:W3:Y:S04]  /*2c9e0*/  @P4 LDG.E.U16 R28, desc[UR20][R34.64] ;  /* 0x00000014221c4981 */ /* 0x000ee8000c1e1500 */
[----:B--2---:R0:W-:Y:S04]  /*2c9f0*/  STL [R1+0x71c], R29 ;  /* 0x00071c1d01007387 */ /* 0x0041e80000100800 */
[----:B0-----:R-:W2:Y:S04]  /*2ca00*/  LDL.LU R29, [R1+0x1624] ;  /* 0x00162400011d7983 */ /* 0x001ea80000300800 */
[----:B------:R-:W-:Y:S04]  /*2ca10*/  STL [R1+0x1208], R36 ;  /* 0x0012082401007387 */ /* 0x000fe80000100800 */
[----:B------:R-:W-:Y:S04]  /*2ca20*/  STL [R1+0x1204], R37 ;  /* 0x0012042501007387 */ /* 0x000fe80000100800 */
[----:B------:R-:W-:Y:S04]  /*2ca30*/  STL [R1+0x14b4], R37 ;  /* 0x0014b42501007387 */ /* 0x000fe80000100800 */
[----:B---3--:R0:W-:Y:S04]  /*2ca40*/  STL [R1+0x6f0], R28 ;  /* 0x0006f01c01007387 */ /* 0x0081e80000100800 */
[----:B0-----:R-:W3:Y:S01]  /*2ca50*/  LDL.LU R28, [R1+0x1620] ;  /* 0x00162000011c7983 */ /* 0x001ee20000300800 */
[----:B--2---:R-:W-:-:S06]  /*2ca60*/  PRMT R29, RZ, 0x7610, R29 ;  /* 0x00007610ff1d7816 */ /* 0x004fcc000000001d */
[----:B------:R-:W2:Y:S04]  /*2ca70*/  @P4 LDG.E.U16 R29, desc[UR20][R32.64] ;  /* 0x00000014201d4981 */ /* 0x000ea8000c1e1500 */
[----:B------:R-:W-:Y:S04]  /*2ca80*/  STL [R1+0x1210], R34 ;  /* 0x0012102201007387 */ /* 0x000fe80000100800 */
[----:B------:R-:W-:Y:S04]  /*2ca90*/  STL [R1+0x14b8], R34 ;  /* 0x0014b82201007387 */ /* 0x000fe80000100800 */
[----:B------:R-:W-:Y:S04]  /*2caa0*/  STL [R1+0x120c], R35 ;  /* 0x00120c2301007387 */ /* 0x000fe80000100800 */
[----:B------:R-:W-:Y:S01]  /*2cab0*/  STL [R1+0x14bc], R35 ;  /* 0x0014bc2301007387 */ /* 0x000fe20000100800 */
[----:B---3--:R-:W-:-:S05]  /*2cac0*/  PRMT R28, RZ, 0x7610, R28 ;  /* 0x00007610ff1c7816 */ /* 0x008fca000000001c */
[----:B------:R0:W-:Y:S04]  /*2cad0*/  STL.S16 [R1+0x6c0], R28 ;  /* 0x0006c01c01007387 */ /* 0x0001e80000100600 */
[----:B0-----:R-:W3:Y:S04]  /*2cae0*/  LDL.LU R28, [R1+0x161c] ;  /* 0x00161c00011c7983 */ /* 0x001ee80000300800 */
[----:B--2---:R0:W-:Y:S04]  /*2caf0*/  STL [R1+0x6ec], R29 ;  /* 0x0006ec1d01007387 */ /* 0x0041e80000100800 */
[----:B0-----:R-:W3:Y:S04]  /*2cb00*/  LDL.LU R29, [R1+0x1618] ;  /* 0x00161800011d7983 */ /* 0x001ee80000300800 */
[----:B------:R-:W-:Y:S04]  /*2cb10*/  STL [R1+0x1218], R32 ;  /* 0x0012182001007387 */ /* 0x000fe80000100800 */
[----:B------:R-:W-:Y:S04]  /*2cb20*/  STL [R1+0x14c0], R32 ;  /* 0x0014c02001007387 */ /* 0x000fe80000100800 */
[----:B------:R-:W-:Y:S04]  /*2cb30*/  STL [R1+0x1214], R33 ;  /* 0x0012142101007387 */ /* 0x000fe80000100800 */
[----:B------:R0:W-:Y:S04]  /*2cb40*/  STL [R1+0x14d4], R33 ;  /* 0x0014d42101007387 */ /* 0x0001e80000100800 */
[----:B0-----:R-:W4:Y:S01]  /*2cb50*/  LDL.LU R33, [R1+0x6c0] ;  /* 0x0006c00001217983 */ /* 0x001f220000300800 */
[----:B------:R-:W-:-:S02]  /*2cb60*/  ISETP.GT.AND P0, PT, R80, 0x7b, PT ;  /* 0x0000007b5000780c */ /* 0x000fc40003f04270 */
[----:B------:R-:W-:-:S11]  /*2cb70*/  PRMT R57, RZ, 0x7610, R57 ;  /* 0x00007610ff397816 */ /* 0x000fd60000000039 */
[----:B---3--:R-:W2:Y:S04]  /*2cb80*/  @P0 LDG.E.U16 R57, desc[UR20][R28.64] ;  /* 0x000000141c390981 */ /* 0x008ea8000c1e1500 */
[----:B----4-:R-:W3:Y:S01]  /*2cb90*/  @P0 LDG.E.U16 R33, desc[UR20][R30.64] ;  /* 0x000000141e210981 */ /* 0x010ee2000c1e1500 */
[----:B------:R-:W-:Y:S02]  /*2cba0*/  ISETP.GT.AND P5, PT, R80, 0x64, PT ;  /* 0x000000645000780c */ /* 0x000fe40003fa4270 */
[----:B------:R-:W-:-:S11]  /*2cbb0*/  PRMT R34, RZ, 0x7610, R34 ;  /* 0x00007610ff227816 */ /* 0x000fd60000000022 */
[----:B------:R-:W4:Y:S04]  /*2cbc0*/  @P5 LDG.E.U16 R34, desc[UR20][R20.64] ;  /* 0x0000001414225981 */ /* 0x000f28000c1e1500 */
[----:B---3--:R-:W-:Y:S04]  /*2cbd0*/  STL [R1+0x14d8], R33 ;  /* 0x0014d82101007387 */ /* 0x008fe80000100800 */
[----:B------:R-:W-:Y:S04]  /*2cbe0*/  STL [R1+0x1220], R30 ;  /* 0x0012201e01007387 */ /* 0x000fe80000100800 */
[----:B------:R-:W-:Y:S04]  /*2cbf0*/  STL [R1+0x14dc], R30 ;  /* 0x0014dc1e01007387 */ /* 0x000fe80000100800 */
[----:B------:R-:W-:Y:S04]  /*2cc00*/  STL [R1+0x121c], R31 ;  /* 0x00121c1f01007387 */ /* 0x000fe80000100800 */
[----:B------:R-:W-:Y:S04]  /*2cc10*/  STL [R1+0x14e0], R31 ;  /* 0x0014e01f01007387 */ /* 0x000fe80000100800 */
[----:B--2---:R-:W-:Y:S04]  /*2cc20*/  STL [R1+0x14e4], R57 ;  /* 0x0014e43901007387 */ /* 0x004fe80000100800 */
[----:B------:R-:W-:Y:S04]  /*2cc30*/  STL [R1+0x1228], R28 ;  /* 0x0012281c01007387 */ /* 0x000fe80000100800 */
[----:B------:R-:W-:Y:S04]  /*2cc40*/  STL [R1+0x14e8], R28 ;  /* 0x0014e81c01007387 */ /* 0x000fe80000100800 */
[----:B------:R-:W-:Y:S04]  /*2cc50*/  STL [R1+0x1224], R29 ;  /* 0x0012241d01007387 */ /* 0x000fe80000100800 */
[----:B------:R-:W-:Y:S04]  /*2cc60*/  STL [R1+0x14ec], R29 ;  /* 0x0014ec1d01007387 */ /* 0x000fe80000100800 */
[----:B------:R-:W2:Y:S01]  /*2cc70*/  LDL.LU.64 R20, [R1+0x1610] ;  /* 0x0016100001147983 */ /* 0x000ea20000300a00 */
[----:B------:R-:W-:-:S02]  /*2cc80*/  PRMT R37, RZ, 0x7610, R37 ;  /* 0x00007610ff257816 */ /* 0x000fc40000000025 */
[----:B------:R-:W-:Y:S01]  /*2cc90*/  ISETP.GT.AND P4, PT, R80, 0x55, PT ;  /* 0x000000555000780c */ /* 0x000fe20003f84270 */
[----:B----4-:R-:W-:Y:S01]  /*2cca0*/  STL [R1+0x151c], R34 ;  /* 0x00151c2201007387 */ /* 0x010fe20000100800 */
[----:B------:R-:W-:-:S03]  /*2ccb0*/  PRMT R58, RZ, 0x7610, R58 ;  /* 0x00007610ff3a7816 */ /* 0x000fc6000000003a */
[----:B------:R-:W3:Y:S08]  /*2ccc0*/  @P5 LDG.E.U16 R37, desc[UR20][R18.64] ;  /* 0x0000001412255981 */ /* 0x000ef0000c1e1500 */
[----:B------:R-:W4:Y:S04]  /*2ccd0*/  @P4 LDG.E.U16 R58, desc[UR20][R16.64] ;  /* 0x00000014103a4981 */ /* 0x000f28000c1e1500 */
[----:B------:R-:W3:Y:S04]  /*2cce0*/  LDL.LU.64 R18, [R1+0x1608] ;  /* 0x0016080001127983 */ /* 0x000ee80000300a00 */
[----:B------:R-:W-:Y:S04]  /*2ccf0*/  STL [R1+0x1230], R26 ;  /* 0x0012301a01007387 */ /* 0x000fe80000100800 */
[----:B------:R-:W-:Y:S04]  /*2cd00*/  STL [R1+0x122c], R27 ;  /* 0x00122c1b01007387 */ /* 0x000fe80000100800 */
[----:B------:R-:W-:Y:S04]  /*2cd10*/  STL [R1+0x1238], R24 ;  /* 0x0012381801007387 */ /* 0x000fe80000100800 */
[----:B------:R-:W-:Y:S04]  /*2cd20*/  STL [R1+0x1234], R25 ;  /* 0x0012341901007387 */ /* 0x000fe80000100800 */
[----:B------:R-:W-:Y:S04]  /*2cd30*/  STL [R1+0x1240], R22 ;  /* 0x0012401601007387 */ /* 0x000fe80000100800 */
[----:B------:R-:W-:Y:S04]  /*2cd40*/  STL [R1+0x123c], R23 ;  /* 0x00123c1701007387 */ /* 0x000fe80000100800 */
[----:B--2---:R-:W-:Y:S04]  /*2cd50*/  STL [R1+0x1248], R20 ;  /* 0x0012481401007387 */ /* 0x004fe80000100800 */
[----:B------:R-:W-:Y:S04]  /*2cd60*/  STL [R1+0x1244], R21 ;  /* 0x0012441501007387 */ /* 0x000fe80000100800 */
[----:B------:R-:W2:Y:S01]  /*2cd70*/  LDL.LU.64 R16, [R1+0x1600] ;  /* 0x0016000001107983 */ /* 0x000ea20000300a00 */
[----:B------:R-:W-:-:S02]  /*2cd80*/  ISETP.GT.AND P3, PT, R80, 0x6c, PT ;  /* 0x0000006c5000780c */ /* 0x000fc40003f64270 */
[----:B------:R-:W-:Y:S02]  /*2cd90*/  ISETP.GT.AND P0, PT, R80, 0x74, PT ;  /* 0x000000745000780c */ /* 0x000fe40003f04270 */
[----:B------:R-:W-:Y:S02]  /*2cda0*/  PRMT R39, RZ, 0x7610, R39 ;  /* 0x00007610ff277816 */ /* 0x000fe40000000027 */
[----:B------:R-:W-:Y:S02]  /*2cdb0*/  PRMT R38, RZ, 0x7610, R38 ;  /* 0x00007610ff267816 */ /* 0x000fe40000000026 */
[----:B------:R-:W-:Y:S02]  /*2cdc0*/  PRMT R36, RZ, 0x7610, R36 ;  /* 0x00007610ff247816 */ /* 0x000fe40000000024 */
[----:B------:R-:W-:-:S03]  /*2cdd0*/  PRMT R41, RZ, 0x7610, R41 ;  /* 0x00007610ff297816 */ /* 0x000fc60000000029 */
[----:B------:R-:W4:Y:S04]  /*2cde0*/  @P3 LDG.E.U16 R39, desc[UR20][R26.64] ;  /* 0x000000141a273981 */ /* 0x000f28000c1e1500 */
[----:B------:R-:W4:Y:S01]  /*2cdf0*/  @P3 LDG.E.U16 R38, desc[UR20][R24.64] ;  /* 0x0000001418263981 */ /* 0x000f22000c1e1500 */
[----:B------:R-:W-:-:S03]  /*2ce00*/  ISETP.GT.AND P3, PT, R80, 0x5d, PT ;  /* 0x0000005d5000780c */ /* 0x000fc60003f64270 */
[----:B------:R-:W4:Y:S04]  /*2ce10*/  @P0 LDG.E.U16 R36, desc[UR20][R22.64] ;  /* 0x0000001416240981 */ /* 0x000f28000c1e1500 */
[----:B------:R-:W4:Y:S01]  /*2ce20*/  @P0 LDG.E.U16 R41, desc[UR20][R20.64] ;  /* 0x0000001414290981 */ /* 0x000f22000c1e1500 */
[----:B------:R-:W-:Y:S02]  /*2ce30*/  ISETP.GT.AND P0, PT, R80, 0x65, PT ;  /* 0x000000655000780c */ /* 0x000fe40003f04270 */
[----:B------:R-:W-:Y:S02]  /*2ce40*/  PRMT R61, RZ, 0x7610, R61 ;  /* 0x00007610ff3d7816 */ /* 0x000fe4000000003d */
[----:B------:R-:W-:Y:S01]  /*2ce50*/  PRMT R60, RZ, 0x7610, R60 ;  /* 0x00007610ff3c7816 */ /* 0x000fe2000000003c */
[----:B---3--:R-:W-:Y:S01]  /*2ce60*/  STL [R1+0x1250], R18 ;  /* 0x0012501201007387 */ /* 0x008fe20000100800 */
[----:B------:R-:W-:-:S02]  /*2ce70*/  PRMT R66, RZ, 0x7610, R66 ;  /* 0x00007610ff427816 */ /* 0x000fc40000000042 */
[----:B------:R-:W-:Y:S01]  /*2ce80*/  PRMT R0, RZ, 0x7610, R0 ;  /* 0x00007610ff007816 */ /* 0x000fe20000000000 */
[----:B------:R-:W-:Y:S01]  /*2ce90*/  STL [R1+0x124c], R19 ;  /* 0x00124c1301007387 */ /* 0x000fe20000100800 */
[----:B------:R-:W-:-:S03]  /*2cea0*/  PRMT R67, RZ, 0x7610, R67 ;  /* 0x00007610ff437816 */ /* 0x000fc60000000043 */
[----:B------:R-:W3:Y:S04]  /*2ceb0*/  @P4 LDG.E.U16 R61, desc[UR20][R10.64] ;  /* 0x000000140a3d4981 */ /* 0x000ee8000c1e1500 */
[----:B------:R-:W3:Y:S04]  /*2cec0*/  @P3 LDG.E.U16 R60, desc[UR20][R8.64] ;  /* 0x00000014083c3981 */ /* 0x000ee8000c1e1500 */
[----:B------:R-:W3:Y:S04]  /*2ced0*/  @P3 LDG.E.U16 R66, desc[UR20][R6.64] ;  /* 0x0000001406423981 */ /* 0x000ee8000c1e1500 */
[----:B------:R-:W3:Y:S04]  /*2cee0*/  @P0 LDG.E.U16 R0, desc[UR20][R4.64] ;  /* 0x0000001404000981 */ /* 0x000ee8000c1e1500 */
[----:B------:R0:W3:Y:S04]  /*2cef0*/  @P0 LDG.E.U16 R67, desc[UR20][R2.64] ;  /* 0x0000001402430981 */ /* 0x0000e8000c1e1500 */
[----:B--2---:R-:W-:Y:S04]  /*2cf00*/  STL [R1+0x1258], R16 ;  /* 0x0012581001007387 */ /* 0x004fe80000100800 */
[----:B------:R-:W-:Y:S04]  /*2cf10*/  STL [R1+0x1254], R17 ;  /* 0x0012541101007387 */ /* 0x000fe80000100800 */
[----:B------:R-:W2:Y:S04]  /*2cf20*/  LDL.LU.64 R10, [R1+0x15f8] ;  /* 0x0015f800010a7983 */ /* 0x000ea80000300a00 */
[----:B------:R-:W2:Y:S04]  /*2cf30*/  LDL.LU.64 R8, [R1+0x15f0] ;  /* 0x0015f00001087983 */ /* 0x000ea80000300a00 */
[----:B------:R-:W2:Y:S04]  /*2cf40*/  LDL.LU.64 R6, [R1+0x15e8] ;  /* 0x0015e80001067983 */ /* 0x000ea80000300a00 */
[----:B------:R-:W2:Y:S04]  /*2cf50*/  LDL.LU.64 R4, [R1+0x15e0] ;  /* 0x0015e00001047983 */ /* 0x000ea80000300a00 */
[----:B------:R-:W0:Y:S01]  /*2cf60*/  LDL.LU.64 R2, [R1+0x15d8] ;  /* 0x0015d80001027983 */ /* 0x000e220000300a00 */
[----:B------:R-:W-:-:S03]  /*2cf70*/  ISETP.GT.AND P4, PT, R80, 0x3f, PT ;  /* 0x0000003f5000780c */ /* 0x000fc60003f84270 */
[----:B------:R-:W-:Y:S04]  /*2cf80*/  STL [R1+0x1260], R14 ;  /* 0x0012600e01007387 */ /* 0x000fe80000100800 */
[----:B------:R-:W-:Y:S01]  /*2cf90*/  STL [R1+0x125c], R15 ;  /* 0x00125c0f01007387 */ /* 0x000fe20000100800 */
[----:B0-----:R-:W-:-:S06]  /*2cfa0*/  PRMT R3, RZ, 0x7610, R3 ;  /* 0x00007610ff037816 */ /* 0x001fcc0000000003 */
[----:B------:R-:W3:Y:S04]  /*2cfb0*/  @P4 LDG.E.U16 R3, desc[UR20][R72.64] ;  /* 0x0000001448034981 */ /* 0x000ee8000c1e1500 */
[----:B------:R-:W-:Y:S04]  /*2cfc0*/  STL [R1+0x1268], R12 ;  /* 0x0012680c01007387 */ /* 0x000fe80000100800 */
[----:B------:R-:W-:Y:S04]  /*2cfd0*/  STL [R1+0x1264], R13 ;  /* 0x0012640d01007387 */ /* 0x000fe80000100800 */
[----:B--2---:R-:W-:Y:S04]  /*2cfe0*/  STL [R1+0x1270], R10 ;  /* 0x0012700a01007387 */ /* 0x004fe80000100800 */
[----:B------:R-:W-:Y:S04]  /*2cff0*/  STL [R1+0x126c], R11 ;  /* 0x00126c0b01007387 */ /* 0x000fe80000100800 */
[----:B------:R-:W-:Y:S04]  /*2d000*/  STL [R1+0x1278], R8 ;  /* 0x0012780801007387 */ /* 0x000fe80000100800 */
[----:B------:R-:W-:Y:S04]  /*2d010*/  STL [R1+0x1274], R9 ;  /* 0x0012740901007387 */ /* 0x000fe80000100800 */
[----:B------:R-:W-:Y:S04]  /*2d020*/  STL [R1+0x1280], R6 ;  /* 0x0012800601007387 */ /* 0x000fe80000100800 */
[----:B------:R-:W-:Y:S04]  /*2d030*/  STL [R1+0x127c], R7 ;  /* 0x00127c0701007387 */ /* 0x000fe80000100800 */
[----:B------:R-:W-:Y:S04]  /*2d040*/  STL [R1+0x1288], R4 ;  /* 0x0012880401007387 */ /* 0x000fe80000100800 */
[----:B------:R-:W-:Y:S04]  /*2d050*/  STL [R1+0x1284], R5 ;  /* 0x0012840501007387 */ /* 0x000fe80000100800 */
[----:B------:R-:W2:Y:S04]  /*2d060*/  LDL.LU.64 R72, [R1+0x15d0] ;  /* 0x0015d00001487983 */ /* 0x000ea80000300a00 */
[----:B---3--:R0:W-:Y:S04]  /*2d070*/  STL [R1+0xe54], R3 ;  /* 0x000e540301007387 */ /* 0x0081e80000100800 */
[----:B0-----:R-:W3:Y:S01]  /*2d080*/  LDL.LU R3, [R1+0x15c8] ;  /* 0x0015c80001037983 */ /* 0x001ee20000300800 */
[----:B------:R-:W-:-:S02]  /*2d090*/  ISETP.GT.AND P5, PT, R80, 0x7c, PT ;  /* 0x0000007c5000780c */ /* 0x000fc40003fa4270 */
[----:B------:R-:W-:Y:S02]  /*2d0a0*/  PRMT R40, RZ, 0x7610, R40 ;  /* 0x00007610ff287816 */ /* 0x000fe40000000028 */
[----:B------:R-:W-:-:S09]  /*2d0b0*/  PRMT R43, RZ, 0x7610, R43 ;  /* 0x00007610ff2b7816 */ /* 0x000fd2000000002b */
[----:B------:R0:W4:Y:S04]  /*2d0c0*/  @P5 LDG.E.U16 R40, desc[UR20][R18.64] ;  /* 0x0000001412285981 */ /* 0x000128000c1e1500 */
[----:B------:R-:W4:Y:S01]  /*2d0d0*/  @P5 LDG.E.U16 R43, desc[UR20][R16.64] ;  /* 0x00000014102b5981 */ /* 0x000f22000c1e1500 */
[----:B------:R-:W-:Y:S02]  /*2d0e0*/  ISETP.GT.AND P5, PT, R80, 0x46, PT ;  /* 0x000000465000780c */ /* 0x000fe40003fa4270 */
[----:B--2---:R-:W-:Y:S02]  /*2d0f0*/  PRMT R72, RZ, 0x7610, R72 ;  /* 0x00007610ff487816 */ /* 0x004fe40000000048 */
[----:B------:R-:W-:-:S04]  /*2d100*/  PRMT R73, RZ, 0x7610, R73 ;  /* 0x00007610ff497816 */ /* 0x000fc80000000049 */
[----:B------:R-:W2:Y:S05]  /*2d110*/  @P4 LDG.E.U16 R72, desc[UR20][R68.64] ;  /* 0x0000001444484981 */ /* 0x000eaa000c1e1500 */
[----:B------:R-:W4:Y:S04]  /*2d120*/  @P5 LDG.E.U16 R73, desc[UR20][R70.64] ;  /* 0x0000001446495981 */ /* 0x000f28000c1e1500 */
[----:B------:R-:W4:Y:S01]  /*2d130*/  LDL.LU.64 R68, [R1+0x15c0] ;  /* 0x0015c00001447983 */ /* 0x000f220000300a00 */
[----:B---3--:R-:W-:-:S06]  /*2d140*/  PRMT R3, RZ, 0x7610, R3 ;  /* 0x00007610ff037816 */ /* 0x008fcc0000000003 */
[----:B------:R-:W3:Y:S04]  /*2d150*/  @P5 LDG.E.U16 R3, desc[UR20][R74.64] ;  /* 0x000000144a035981 */ /* 0x000ee8000c1e1500 */
[----:B--2---:R1:W-:Y:S04]  /*2d160*/  STL [R1+0xe50], R72 ;  /* 0x000e504801007387 */ /* 0x0043e80000100800 */
[----:B-1----:R-:W2:Y:S04]  /*2d170*/  LDL.LU R72, [R1+0x15b8] ;  /* 0x0015b80001487983 */ /* 0x002ea80000300800 */
[----:B------:R-:W2:Y:S04]  /*2d180*/  LDL.LU.64 R70, [R1+0x15b0] ;  /* 0x0015b00001467983 */ /* 0x000ea80000300a00 */
[----:B----4-:R1:W-:Y:S04]  /*2d190*/  STL [R1+0xe4c], R73 ;  /* 0x000e4c4901007387 */ /* 0x0103e80000100800 */
[----:B-1----:R-:W4:Y:S04]  /*2d1a0*/  LDL.LU R73, [R1+0x15a8] ;  /* 0x0015a80001497983 */ /* 0x002f280000300800 */
[----:B------:R-:W2:Y:S04]  /*2d1b0*/  LDL.LU.64 R74, [R1+0x15a0] ;  /* 0x0015a000014a7983 */ /* 0x000ea80000300a00 */
[----:B---3--:R1:W-:Y:S04]  /*2d1c0*/  STL [R1+0xe48], R3 ;  /* 0x000e480301007387 */ /* 0x0083e80000100800 */
[----:B-1----:R-:W3:Y:S01]  /*2d1d0*/  LDL.LU R3, [R1+0x1598] ;  /* 0x0015980001037983 */ /* 0x002ee20000300800 */
[----:B------:R-:W-:-:S02]  /*2d1e0*/  ISETP.GT.AND P3, PT, R80, 0x75, PT ;  /* 0x000000755000780c */ /* 0x000fc40003f64270 */
[----:B------:R-:W-:Y:S02]  /*2d1f0*/  PRMT R62, RZ, 0x7610, R62 ;  /* 0x00007610ff3e7816 */ /* 0x000fe4000000003e */
[----:B------:R-:W-:-:S09]  /*2d200*/  PRMT R2, RZ, 0x7610, R2 ;  /* 0x00007610ff027816 */ /* 0x000fd20000000002 */
[----:B------:R-:W2:Y:S04]  /*2d210*/  @P3 LDG.E.U16 R62, desc[UR20][R10.64] ;  /* 0x000000140a3e3981 */ /* 0x000ea8000c1e1500 */
[----:B------:R-:W2:Y:S01]  /*2d220*/  @P3 LDG.E.U16 R2, desc[UR20][R8.64] ;  /* 0x0000001408023981 */ /* 0x000ea2000c1e1500 */
[----:B------:R-:W-:Y:S02]  /*2d230*/  ISETP.GT.AND P3, PT, R80, 0x47, PT ;  /* 0x000000475000780c */ /* 0x000fe40003f64270 */
[----:B---3--:R-:W-:-:S11]  /*2d240*/  PRMT R3, RZ, 0x7610, R3 ;  /* 0x00007610ff037816 */ /* 0x008fd60000000003 */
[----:B------:R-:W3:Y:S01]  /*2d250*/  @P3 LDG.E.U16 R3, desc[UR20][R76.64] ;  /* 0x000000144c033981 */ /* 0x000ee2000c1e1500 */
[C---:B------:R-:W-:Y:S02]  /*2d260*/  ISETP.GT.AND P0, PT, R80.reuse, 0x7d, PT ;  /* 0x0000007d5000780c */ /* 0x040fe40003f04270 */
[----:B------:R-:W-:Y:S02]  /*2d270*/  ISETP.GT.AND P6, PT, R80, 0x6d, PT ;  /* 0x0000006d5000780c */ /* 0x000fe40003fc4270 */
[----:B------:R-:W-:Y:S02]  /*2d280*/  PRMT R93, RZ, 0x7610, R93 ;  /* 0x00007610ff5d7816 */ /* 0x000fe4000000005d */
[----:B------:R-:W-:Y:S02]  /*2d290*/  PRMT R92, RZ, 0x7610, R92 ;  /* 0x00007610ff5c7816 */ /* 0x000fe4000000005c */
[----:B------:R-:W-:Y:S01]  /*2d2a0*/  PRMT R64, RZ, 0x7610, R64 ;  /* 0x00007610ff407816 */ /* 0x000fe20000000040 */
[----:B------:R-:W2:Y:S01]  /*2d2b0*/  LDL.LU.64 R76, [R1+0x1590] ;  /* 0x00159000014c7983 */ /* 0x000ea20000300a00 */
[----:B------:R-:W-:-:S03]  /*2d2c0*/  PRMT R65, RZ, 0x7610, R65 ;  /* 0x00007610ff417816 */ /* 0x000fc60000000041 */
[----:B------:R-:W2:Y:S04]  /*2d2d0*/  @P0 LDG.E.U16 R93, desc[UR20][R6.64] ;  /* 0x00000014065d0981 */ /* 0x000ea8000c1e1500 */
[----:B------:R-:W2:Y:S01]  /*2d2e0*/  @P0 LDG.E.U16 R92, desc[UR20][R4.64] ;  /* 0x00000014045c0981 */ /* 0x000ea2000c1e1500 */
[C---:B------:R-:W-:Y:S02]  /*2d2f0*/  ISETP.GT.AND P0, PT, R80.reuse, 0x4f, PT ;  /* 0x0000004f5000780c */ /* 0x040fe40003f04270 */
[C---:B------:R-:W-:Y:S01]  /*2d300*/  ISETP.GT.AND P4, PT, R80.reuse, 0x56, PT ;  /* 0x000000565000780c */ /* 0x040fe20003f84270 */
[----:B------:R-:W2:Y:S04]  /*2d310*/  @P6 LDG.E.U16 R64, desc[UR20][R14.64] ;  /* 0x000000140e406981 */ /* 0x000ea8000c1e1500 */
[----:B------:R-:W2:Y:S01]  /*2d320*/  @P6 LDG.E.U16 R65, desc[UR20][R12.64] ;  /* 0x000000140c416981 */ /* 0x000ea2000c1e1500 */
[----:B------:R-:W-:-:S02]  /*2d330*/  ISETP.GT.AND P6, PT, R80, 0x4e, PT ;  /* 0x0000004e5000780c */ /* 0x000fc40003fc4270 */
[----:B------:R-:W-:Y:S02]  /*2d340*/  PRMT R59, RZ, 0x7610, R59 ;  /* 0x00007610ff3b7816 */ /* 0x000fe4000000003b */
[----:B------:R-:W-:Y:S02]  /*2d350*/  PRMT R87, RZ, 0x7610, R87 ;  /* 0x00007610ff577816 */ /* 0x000fe40000000057 */
[----:B------:R-:W-:Y:S02]  /*2d360*/  PRMT R57, RZ, 0x7610, R57 ;  /* 0x00007610ff397816 */ /* 0x000fe40000000039 */
[----:B------:R-:W-:Y:S01]  /*2d370*/  PRMT R86, RZ, 0x7610, R86 ;  /* 0x00007610ff567816 */ /* 0x000fe20000000056 */
[----:B------:R-:W4:Y:S04]  /*2d380*/  @P0 LDG.E.U16 R59, desc[UR20][R78.64] ;  /* 0x000000144e3b0981 */ /* 0x000f28000c1e1500 */
[----:B------:R-:W4:Y:S04]  /*2d390*/  @P3 LDG.E.U16 R87, desc[UR20][R90.64] ;  /* 0x000000145a573981 */ /* 0x000f28000c1e1500 */
[----:B------:R-:W4:Y:S04]  /*2d3a0*/  @P4 LDG.E.U16 R57, desc[UR20][R68.64] ;  /* 0x0000001444394981 */ /* 0x000f28000c1e1500 */
[----:B------:R-:W4:Y:S04]  /*2d3b0*/  @P6 LDG.E.U16 R86, desc[UR20][R88.64] ;  /* 0x0000001458566981 */ /* 0x000f28000c1e1500 */
[----:B---3--:R1:W-:Y:S04]  /*2d3c0*/  STL [R1+0xe44], R3 ;  /* 0x000e440301007387 */ /* 0x0083e80000100800 */
[----:B-1----:R-:W3:Y:S04]  /*2d3d0*/  LDL.LU R3, [R1+0x1588] ;  /* 0x0015880001037983 */ /* 0x002ee80000300800 */
[----:B------:R-:W3:Y:S04]  /*2d3e0*/  LDL.LU.64 R78, [R1+0x1580] ;  /* 0x00158000014e7983 */ /* 0x000ee80000300a00 */
[----:B------:R-:W3:Y:S01]  /*2d3f0*/  LDL.LU.64 R68, [R1+0x1578] ;  /* 0x0015780001447983 */ /* 0x000ee20000300a00 */
[----:B------:R-:W-:-:S02]  /*2d400*/  ISETP.GT.AND P3, PT, R80, 0x57, PT ;  /* 0x000000575000780c */ /* 0x000fc40003f64270 */
[----:B------:R-:W-:Y:S02]  /*2d410*/  PRMT R51, RZ, 0x7610, R51 ;  /* 0x00007610ff337816 */ /* 0x000fe40000000033 */
[----:B------:R-:W-:Y:S02]  /*2d420*/  PRMT R81, RZ, 0x7610, R81 ;  /* 0x00007610ff517816 */ /* 0x000fe40000000051 */
[----:B------:R-:W-:Y:S02]  /*2d430*/  PRMT R63, RZ, 0x7610, R63 ;  /* 0x00007610ff3f7816 */ /* 0x000fe4000000003f */
[----:B------:R-:W-:Y:S01]  /*2d440*/  PRMT R50, RZ, 0x7610, R50 ;  /* 0x00007610ff327816 */ /* 0x000fe20000000032 */
[----:B--2---:R-:W2:Y:S01]  /*2d450*/  @P4 LDG.E.U16 R51, desc[UR20][R70.64] ;  /* 0x0000001446334981 */ /* 0x004ea2000c1e1500 */
[----:B------:R-:W-:-:S03]  /*2d460*/  PRMT R49, RZ, 0x7610, R49 ;  /* 0x00007610ff317816 */ /* 0x000fc60000000031 */
[----:B------:R-:W2:Y:S04]  /*2d470*/  @P6 LDG.E.U16 R81, desc[UR20][R84.64] ;  /* 0x0000001454516981 */ /* 0x000ea8000c1e1500 */
[----:B------:R-:W2:Y:S04]  /*2d480*/  @P0 LDG.E.U16 R63, desc[UR20][R82.64] ;  /* 0x00000014523f0981 */ /* 0x000ea8000c1e1500 */
[----:B------:R-:W2:Y:S04]  /*2d490*/  LDL.LU.64 R70, [R1+0x1570] ;  /* 0x0015700001467983 */ /* 0x000ea80000300a00 */
[----:B----4-:R-:W4:Y:S04]  /*2d4a0*/  @P3 LDG.E.U16 R50, desc[UR20][R72.64] ;  /* 0x0000001448323981 */ /* 0x010f28000c1e1500 */
[----:B------:R-:W4:Y:S04]  /*2d4b0*/  @P3 LDG.E.U16 R49, desc[UR20][R74.64] ;  /* 0x000000144a313981 */ /* 0x000f28000c1e1500 */
[----:B------:R-:W4:Y:S04]  /*2d4c0*/  LDL.LU.64 R72, [R1+0x1568] ;  /* 0x0015680001487983 */ /* 0x000f280000300a00 */
[----:B------:R-:W4:Y:S01]  /*2d4d0*/  LDL.LU.64 R74, [R1+0x1560] ;  /* 0x00156000014a7983 */ /* 0x000f220000300a00 */
[----:B------:R-:W-:-:S02]  /*2d4e0*/  ISETP.GT.AND P5, PT, R80, 0x5e, PT ;  /* 0x0000005e5000780c */ /* 0x000fc40003fa4270 */
[----:B------:R-:W-:Y:S02]  /*2d4f0*/  ISETP.GT.AND P0, PT, R80, 0x5f, PT ;  /* 0x0000005f5000780c */ /* 0x000fe40003f04270 */
[----:B------:R-:W-:Y:S02]  /*2d500*/  PRMT R48, RZ, 0x7610, R48 ;  /* 0x00007610ff307816 */ /* 0x000fe40000000030 */
[----:B------:R-:W-:Y:S02]  /*2d510*/  PRMT R47, RZ, 0x7610, R47 ;  /* 0x00007610ff2f7816 */ /* 0x000fe4000000002f */
[----:B------:R-:W-:-:S05]  /*2d520*/  PRMT R46, RZ, 0x7610, R46 ;  /* 0x00007610ff2e7816 */ /* 0x000fca000000002e */
[----:B------:R-:W4:Y:S04]  /*2d530*/  @P5 LDG.E.U16 R48, desc[UR20][R76.64] ;  /* 0x000000144c305981 */ /* 0x000f28000c1e1500 */
[----:B------:R-:W4:Y:S04]  /*2d540*/  LDL.LU.64 R76, [R1+0x1558] ;  /* 0x00155800014c7983 */ /* 0x000f280000300a00 */
[----:B---3--:R-:W3:Y:S04]  /*2d550*/  @P5 LDG.E.U16 R47, desc[UR20][R78.64] ;  /* 0x000000144e2f5981 */ /* 0x008ee8000c1e1500 */
[----:B------:R-:W3:Y:S04]  /*2d560*/  @P0 LDG.E.U16 R46, desc[UR20][R68.64] ;  /* 0x00000014442e0981 */ /* 0x000ee8000c1e1500 */
[----:B------:R-:W3:Y:S04]  /*2d570*/  LDL.LU.64 R78, [R1+0x1550] ;  /* 0x00155000014e7983 */ /* 0x000ee80000300a00 */
[----:B------:R-:W-:Y:S04]  /*2d580*/  STL [R1+0xe40], R87 ;  /* 0x000e405701007387 */ /* 0x000fe80000100800 */
[----:B------:R-:W-:Y:S04]  /*2d590*/  STL [R1+0xe3c], R86 ;  /* 0x000e3c5601007387 */ /* 0x000fe80000100800 */
[----:B------:R-:W3:Y:S01]  /*2d5a0*/  LDL.LU.64 R68, [R1+0x1548] ;  /* 0x0015480001447983 */ /* 0x000ee20000300a00 */
[----:B------:R-:W-:-:S02]  /*2d5b0*/  ISETP.GT.AND P4, PT, R80, 0x66, PT ;  /* 0x000000665000780c */ /* 0x000fc40003f84270 */
[----:B------:R-:W-:Y:S02]  /*2d5c0*/  PRMT R45, RZ, 0x7610, R45 ;  /* 0x00007610ff2d7816 */ /* 0x000fe4000000002d */
[----:B------:R-:W-:Y:S02]  /*2d5d0*/  PRMT R44, RZ, 0x7610, R44 ;  /* 0x00007610ff2c7816 */ /* 0x000fe4000000002c */
[----:B------:R-:W-:Y:S01]  /*2d5e0*/  PRMT R42, RZ, 0x7610, R42 ;  /* 0x00007610ff2a7816 */ /* 0x000fe2000000002a */
[----:B--2---:R-:W-:Y:S04]  /*2d5f0*/  STL [R1+0xe38], R81 ;  /* 0x000e385101007387 */ /* 0x004fe80000100800 */
[----:B------:R-:W2:Y:S04]  /*2d600*/  @P0 LDG.E.U16 R45, desc[UR20][R70.64] ;  /* 0x00000014462d0981 */ /* 0x000ea8000c1e1500 */
[----:B----4-:R-:W4:Y:S04]  /*2d610*/  @P4 LDG.E.U16 R44, desc[UR20][R72.64] ;  /* 0x00000014482c4981 */ /* 0x010f28000c1e1500 */
[----:B------:R-:W2:Y:S04]  /*2d620*/  LDL.LU.64 R70, [R1+0x1540] ;  /* 0x0015400001467983 */ /* 0x000ea80000300a00 */
[----:B------:R-:W-:Y:S04]  /*2d630*/  STL [R1+0xe34], R63 ;  /* 0x000e343f01007387 */ /* 0x000fe80000100800 */
[----:B------:R-:W-:Y:S04]  /*2d640*/  STL [R1+0xe30], R59 ;  /* 0x000e303b01007387 */ /* 0x000fe80000100800 */
[----:B------:R-:W2:Y:S04]  /*2d650*/  LDL.LU.64 R72, [R1+0x1538] ;  /* 0x0015380001487983 */ /* 0x000ea80000300a00 */
[----:B------:R-:W2:Y:S04]  /*2d660*/  @P4 LDG.E.U16 R42, desc[UR20][R74.64] ;  /* 0x000000144a2a4981 */ /* 0x000ea8000c1e1500 */
[----:B------:R-:W2:Y:S01]  /*2d670*/  LDL.LU.64 R74, [R1+0x1530] ;  /* 0x00153000014a7983 */ /* 0x000ea20000300a00 */
[----:B------:R-:W-:-:S02]  /*2d680*/  ISETP.GT.AND P3, PT, R80, 0x67, PT ;  /* 0x000000675000780c */ /* 0x000fc40003f64270 */
[----:B------:R-:W-:Y:S02]  /*2d690*/  ISETP.GT.AND P5, PT, R80, 0x6e, PT ;  /* 0x0000006e5000780c */ /* 0x000fe40003fa4270 */
[----:B------:R-:W-:Y:S02]  /*2d6a0*/  PRMT R35, RZ, 0x7610, R35 ;  /* 0x00007610ff237816 */ /* 0x000fe40000000023 */
[----:B------:R-:W-:Y:S02]  /*2d6b0*/  PRMT R33, RZ, 0x7610, R33 ;  /* 0x00007610ff217816 */ /* 0x000fe40000000021 */
[----:B------:R-:W-:-:S05]  /*2d6c0*/  PRMT R32, RZ, 0x7610, R32 ;  /* 0x00007610ff207816 */ /* 0x000fca0000000020 */
[----:B------:R-:W4:Y:S04]  /*2d6d0*/  @P3 LDG.E.U16 R35, desc[UR20][R76.64] ;  /* 0x000000144c233981 */ /* 0x000f28000c1e1500 */
[----:B---3--:R-:W3:Y:S04]  /*2d6e0*/  @P3 LDG.E.U16 R33, desc[UR20][R78.64] ;  /* 0x000000144e213981 */ /* 0x008ee8000c1e1500 */
[----:B------:R-:W3:Y:S01]  /*2d6f0*/  @P5 LDG.E.U16 R32, desc[UR20][R68.64] ;  /* 0x0000001444205981 */ /* 0x000ee2000c1e1500 */
[----:B------:R-:W-:Y:S02]  /*2d700*/  ISETP.GT.AND P0, PT, R80, 0x6f, PT ;  /* 0x0000006f5000780c */ /* 0x000fe40003f04270 */
[----:B------:R-:W-:Y:S01]  /*2d710*/  PRMT R52, RZ, 0x7610, R52 ;  /* 0x00007610ff347816 */ /* 0x000fe20000000034 */
[----:B------:R-:W-:Y:S04]  /*2d720*/  STL [R1+0xe2c], R57 ;  /* 0x000e2c3901007387 */ /* 0x000fe80000100800 */
[----:B------:R1:W-:Y:S04]  /*2d730*/  STL [R1+0xe28], R51 ;  /* 0x000e283301007387 */ /* 0x0003e80000100800 */
[----:B------:R-:W3:Y:S04]  /*2d740*/  LDL.LU.64 R76, [R1+0x1528] ;  /* 0x00152800014c7983 */ /* 0x000ee80000300a00 */
[----:B------:R-:W3:Y:S04]  /*2d750*/  LDL.LU.64 R78, [R1+0x1520] ;  /* 0x00152000014e7983 */ /* 0x000ee80000300a00 */
[----:B------:R0:W-:Y:S04]  /*2d760*/  STL [R1+0xe24], R50 ;  /* 0x000e243201007387 */ /* 0x0001e80000100800 */
[----:B------:R0:W-:Y:S04]  /*2d770*/  STL [R1+0xe20], R49 ;  /* 0x000e203101007387 */ /* 0x0001e80000100800 */
[----:B-1----:R-:W3:Y:S04]  /*2d780*/  LDL.LU R51, [R1+0x1150] ;  /* 0x0011500001337983 */ /* 0x002ee80000300800 */
[----:B0-----:R-:W3:Y:S04]  /*2d790*/  LDL.LU R50, [R1+0x1160] ;  /* 0x0011600001327983 */ /* 0x001ee80000300800 */
[----:B------:R-:W3:Y:S04]  /*2d7a0*/  LDL.LU R49, [R1+0x1154] ;  /* 0x0011540001317983 */ /* 0x000ee80000300800 */
[----:B--2---:R-:W2:Y:S04]  /*2d7b0*/  @P0 LDG.E.U16 R52, desc[UR20][R74.64] ;  /* 0x000000144a340981 */ /* 0x004ea8000c1e1500 */
[----:B------:R0:W-:Y:S04]  /*2d7c0*/  STL [R1+0xe1c], R48 ;  /* 0x000e1c3001007387 */ /* 0x0001e80000100800 */
[----:B0-----:R-:W2:Y:S04]  /*2d7d0*/  LDL.LU R48, [R1+0x1164] ;  /* 0x0011640001307983 */ /* 0x001ea80000300800 */
[----:B------:R0:W-:Y:S04]  /*2d7e0*/  STL [R1+0xe18], R47 ;  /* 0x000e182f01007387 */ /* 0x0001e80000100800 */
[----:B0-----:R-:W2:Y:S04]  /*2d7f0*/  LDL.LU R47, [R1+0x1158] ;  /* 0x00115800012f7983 */ /* 0x001ea80000300800 */
[----:B------:R0:W-:Y:S04]  /*2d800*/  STL [R1+0xe14], R46 ;  /* 0x000e142e01007387 */ /* 0x0001e80000100800 */
[----:B0-----:R-:W2:Y:S04]  /*2d810*/  LDL.LU R46, [R1+0x1168] ;  /* 0x00116800012e7983 */ /* 0x001ea80000300800 */
[----:B------:R0:W-:Y:S04]  /*2d820*/  STL [R1+0xe10], R45 ;  /* 0x000e102d01007387 */ /* 0x0001e80000100800 */
[----:B0-----:R-:W2:Y:S04]  /*2d830*/  LDL.LU R45, [R1+0x115c] ;  /* 0x00115c00012d7983 */ /* 0x001ea80000300800 */
[----:B----4-:R0:W-:Y:S04]  /*2d840*/  STL [R1+0xe0c], R44 ;  /* 0x000e0c2c01007387 */ /* 0x0101e80000100800 */
[----:B0-----:R-:W4:Y:S04]  /*2d850*/  LDL.LU R44, [R1+0x116c] ;  /* 0x00116c00012c7983 */ /* 0x001f280000300800 */
[----:B------:R0:W-:Y:S04]  /*2d860*/  STL [R1+0xe08], R42 ;  /* 0x000e082a01007387 */ /* 0x0001e80000100800 */
[----:B0-----:R-:W4:Y:S04]  /*2d870*/  LDL.LU R42, [R1+0x1170] ;  /* 0x00117000012a7983 */ /* 0x001f280000300800 */
[----:B------:R0:W-:Y:S04]  /*2d880*/  STL [R1+0xe04], R35 ;  /* 0x000e042301007387 */ /* 0x0001e80000100800 */
[----:B0-----:R-:W4:Y:S04]  /*2d890*/  LDL.LU R35, [R1+0x1178] ;  /* 0x0011780001237983 */ /* 0x001f280000300800 */
[----:B---3--:R0:W-:Y:S04]  /*2d8a0*/  STL [R1+0xe00], R33 ;  /* 0x000e002101007387 */ /* 0x0081e80000100800 */
[----:B0-----:R-:W3:Y:S04]  /*2d8b0*/  LDL.LU R33, [R1+0x1174] ;  /* 0x0011740001217983 */ /* 0x001ee80000300800 */
[----:B------:R0:W-:Y:S04]  /*2d8c0*/  STL [R1+0xdfc], R32 ;  /* 0x000dfc2001007387 */ /* 0x0001e80000100800 */
[----:B0-----:R-:W3:Y:S04]  /*2d8d0*/  LDL.LU R32, [R1+0x117c] ;  /* 0x00117c0001207983 */ /* 0x001ee80000300800 */
        /* <DEDUP_REMOVED lines=8> */
[----:B--2---:R0:W-:Y:S02]  /*2d960*/  STL [R1+0xdf0], R52 ;  /* 0x000df03401007387 */ /* 0x0041e40000100800 */
[----:B0-----:R-:W0:Y:S01]  /*2d970*/  S2R R52, SR_TID.X ;  /* 0x0000000000347919 */ /* 0x001e220000002100 */
[----:B------:R-:W-:-:S02]  /*2d980*/  PRMT R56, RZ, 0x7610, R56 ;  /* 0x00007610ff387816 */ /* 0x000fc40000000038 */
[----:B------:R-:W-:-:S04]  /*2d990*/  ISETP.GT.AND P4, PT, R80, 0x76, PT ;  /* 0x000000765000780c */ /* 0x000fc80003f84270 */
[----:B------:R-:W2:Y:S01]  /*2d9a0*/  @P5 LDG.E.U16 R56, desc[UR20][R70.64] ;  /* 0x0000001446385981 */ /* 0x000ea2000c1e1500 */
[C---:B------:R-:W-:Y:S02]  /*2d9b0*/  ISETP.GT.AND P5, PT, R80.reuse, 0x7e, PT ;  /* 0x0000007e5000780c */ /* 0x040fe40003fa4270 */
[----:B------:R-:W-:Y:S02]  /*2d9c0*/  PRMT R55, RZ, 0x7610, R55 ;  /* 0x00007610ff377816 */ /* 0x000fe40000000037 */
[C---:B------:R-:W-:Y:S02]  /*2d9d0*/  ISETP.GT.AND P3, PT, R80.reuse, 0x77, PT ;  /* 0x000000775000780c */ /* 0x040fe40003f64270 */
[----:B------:R-:W-:Y:S02]  /*2d9e0*/  PRMT R54, RZ, 0x7610, R54 ;  /* 0x00007610ff367816 */ /* 0x000fe40000000036 */
[----:B------:R-:W-:Y:S01]  /*2d9f0*/  PRMT R53, RZ, 0x7610, R53 ;  /* 0x00007610ff357816 */ /* 0x000fe20000000035 */
[----:B------:R-:W2:Y:S01]  /*2da00*/  @P0 LDG.E.U16 R55, desc[UR20][R72.64] ;  /* 0x0000001448370981 */ /* 0x000ea2000c1e1500 */
[----:B------:R-:W-:Y:S01]  /*2da10*/  PRMT R29, RZ, 0x7610, R29 ;  /* 0x00007610ff1d7816 */ /* 0x000fe2000000001d */
[----:B------:R-:W-:Y:S01]  /*2da20*/  IMAD.MOV.U32 R87, RZ, RZ, R47 ;  /* 0x000000ffff577224 */ /* 0x000fe200078e002f */
[----:B------:R-:W-:Y:S01]  /*2da30*/  PRMT R28, RZ, 0x7610, R28 ;  /* 0x00007610ff1c7816 */ /* 0x000fe2000000001c */
[----:B------:R-:W2:Y:S01]  /*2da40*/  @P4 LDG.E.U16 R54, desc[UR20][R76.64] ;  /* 0x000000144c364981 */ /* 0x000ea2000c1e1500 */
[----:B------:R-:W-:-:S02]  /*2da50*/  ISETP.GT.AND P0, PT, R80, 0x7f, PT ;  /* 0x0000007f5000780c */ /* 0x000fc40003f04270 */
[----:B------:R-:W-:Y:S01]  /*2da60*/  PRMT R31, RZ, 0x7610, R31 ;  /* 0x00007610ff1f7816 */ /* 0x000fe2000000001f */
[----:B------:R-:W2:Y:S01]  /*2da70*/  @P4 LDG.E.U16 R53, desc[UR20][R78.64] ;  /* 0x000000144e354981 */ /* 0x000ea2000c1e1500 */
[----:B0-----:R-:W-:Y:S01]  /*2da80*/  LOP3.LUT R52, R52, 0x7f, RZ, 0xc0, !PT ;  /* 0x0000007f34347812 */ /* 0x001fe200078ec0ff */
[----:B------:R-:W-:-:S03]  /*2da90*/  IMAD.MOV.U32 R86, RZ, RZ, R46 ;  /* 0x000000ffff567224 */ /* 0x000fc600078e002e */
[----:B------:R-:W-:Y:S02]  /*2daa0*/  ISETP.GE.AND P4, PT, R52, R80, PT ;  /* 0x000000503400720c */ /* 0x000fe40003f86270 */
[----:B------:R-:W-:Y:S01]  /*2dab0*/  PRMT R30, RZ, 0x7610, R30 ;  /* 0x00007610ff1e7816 */ /* 0x000fe2000000001e */
[----:B------:R-:W2:Y:S01]  /*2dac0*/  @P5 LDG.E.U16 R28, desc[UR20][R86.64] ;  /* 0x00000014561c5981 */ /* 0x000ea2000c1e1500 */
[----:B------:R-:W-:Y:S02]  /*2dad0*/  IMAD.MOV.U32 R85, RZ, RZ, R45 ;  /* 0x000000ffff557224 */ /* 0x000fe400078e002d */
[----:B----4-:R-:W-:-:S05]  /*2dae0*/  IMAD.MOV.U32 R84, RZ, RZ, R44 ;  /* 0x000000ffff547224 */ /* 0x010fca00078e002c */
[----:B------:R-:W4:Y:S01]  /*2daf0*/  @P5 LDG.E.U16 R29, desc[UR20][R84.64] ;  /* 0x00000014541d5981 */ /* 0x000f22000c1e1500 */
[----:B------:R-:W-:Y:S02]  /*2db00*/  IMAD.MOV.U32 R83, RZ, RZ, R42 ;  /* 0x000000ffff537224 */ /* 0x000fe400078e002a */
[----:B------:R-:W-:-:S05]  /*2db10*/  IMAD.MOV.U32 R82, RZ, RZ, R35 ;  /* 0x000000ffff527224 */ /* 0x000fca00078e0023 */
[----:B------:R-:W4:Y:S01]  /*2db20*/  @P3 LDG.E.U16 R30, desc[UR20][R82.64] ;  /* 0x00000014521e3981 */ /* 0x000f22000c1e1500 */
[----:B---3--:R-:W-:Y:S02]  /*2db30*/  IMAD.MOV.U32 R81, RZ, RZ, R33 ;  /* 0x000000ffff517224 */ /* 0x008fe400078e0021 */
[----:B------:R-:W-:-:S05]  /*2db40*/  IMAD.MOV.U32 R80, RZ, RZ, R32 ;  /* 0x000000ffff507224 */ /* 0x000fca00078e0020 */
[----:B------:R-:W3:Y:S04]  /*2db50*/  @P3 LDG.E.U16 R31, desc[UR20][R80.64] ;  /* 0x00000014501f3981 */ /* 0x000ee8000c1e1500 */
[----:B------:R-:W-:Y:S04]  /*2db60*/  STL [R1+0x12b0], R76 ;  /* 0x0012b04c01007387 */ /* 0x000fe80000100800 */
[----:B------:R-:W-:Y:S04]  /*2db70*/  STL [R1+0x12ac], R77 ;  /* 0x0012ac4d01007387 */ /* 0x000fe80000100800 */
[----:B------:R-:W-:Y:S04]  /*2db80*/  STL [R1+0x12b8], R78 ;  /* 0x0012b84e01007387 */ /* 0x000fe80000100800 */
[----:B------:R-:W-:Y:S01]  /*2db90*/  STL [R1+0x12b4], R79 ;  /* 0x0012b44f01007387 */ /* 0x000fe20000100800 */
[----:B------:R-:W-:Y:S01]  /*2dba0*/  IMAD.MOV.U32 R90, RZ, RZ, R50 ;  /* 0x000000ffff5a7224 */ /* 0x000fe200078e0032 */
[----:B------:R-:W-:Y:S01]  /*2dbb0*/  PRMT R34, RZ, 0x7610, R34 ;  /* 0x00007610ff227816 */ /* 0x000fe20000000022 */
[----:B------:R-:W-:-:S02]  /*2dbc0*/  IMAD.MOV.U32 R89, RZ, RZ, R49 ;  /* 0x000000ffff597224 */ /* 0x000fc400078e0031 */
[----:B------:R-:W-:Y:S01]  /*2dbd0*/  IMAD.MOV.U32 R88, RZ, RZ, R48 ;  /* 0x000000ffff587224 */ /* 0x000fe200078e0030 */
[----:B------:R-:W-:Y:S02]  /*2dbe0*/  PRMT R19, RZ, 0x7610, R19 ;  /* 0x00007610ff137816 */ /* 0x000fe40000000013 */
[----:B------:R-:W-:Y:S02]  /*2dbf0*/  MOV R91, R51 ;  /* 0x00000033005b7202 */ /* 0x000fe40000000f00 */
[----:B------:R-:W3:Y:S04]  /*2dc00*/  @P0 LDG.E.U16 R34, desc[UR20][R88.64] ;  /* 0x0000001458220981 */ /* 0x000ee8000c1e1500 */
[----:B------:R-:W3:Y:S04]  /*2dc10*/  @P0 LDG.E.U16 R19, desc[UR20][R90.64] ;  /* 0x000000145a130981 */ /* 0x000ee8000c1e1500 */
        /* <DEDUP_REMOVED lines=8> */
[----:B----4-:R0:W-:Y:S04]  /*2dca0*/  STL [R1+0xddc], R29 ;  /* 0x000ddc1d01007387 */ /* 0x0101e80000100800 */
[----:B0-----:R-:W2:Y:S04]  /*2dcb0*/  LDL.LU R29, [R1+0x9c8] ;  /* 0x0009c800011d7983 */ /* 0x001ea80000300800 */
[----:B------:R-:W-:Y:S04]  /*2dcc0*/  STL [R1+0xdec], R54 ;  /* 0x000dec3601007387 */ /* 0x000fe80000100800 */
[----:B------:R0:W-:Y:S01]  /*2dcd0*/  STL [R1+0xdd8], R28 ;  /* 0x000dd81c01007387 */ /* 0x0001e20000100800 */
[----:B------:R-:W-:Y:S06]  /*2dce0*/  BAR.SYNC.DEFER_BLOCKING 0x0 ;  /* 0x0000000000007b1d */ /* 0x000fec0000010000 */
[----:B0-----:R-:W4:Y:S04]  /*2dcf0*/  LDL.LU R28, [R1+0x9c4] ;  /* 0x0009c400011c7983 */ /* 0x001f280000300800 */
[----:B------:R-:W2:Y:S04]  /*2dd00*/  LDL.LU R57, [R1+0x990] ;  /* 0x0009900001397983 */ /* 0x000ea80000300800 */
[----:B---3--:R0:W-:Y:S04]  /*2dd10*/  STL [R1+0xde4], R31 ;  /* 0x000de41f01007387 */ /* 0x0081e80000100800 */
[----:B------:R-:W-:Y:S04]  /*2dd20*/  STL [R1+0xde8], R53 ;  /* 0x000de83501007387 */ /* 0x000fe80000100800 */
[----:B0-----:R-:W3:Y:S04]  /*2dd30*/  LDL.LU R31, [R1+0x98c] ;  /* 0x00098c00011f7983 */ /* 0x001ee80000300800 */
[----:B------:R0:W-:Y:S04]  /*2dd40*/  STL [R1+0xde0], R30 ;  /* 0x000de01e01007387 */ /* 0x0001e80000100800 */
        /* <DEDUP_REMOVED lines=9> */
[----:B------:R-:W3:Y:S04]  /*2dde0*/  LDL.LU R46, [R1+0x884] ;  /* 0x00088400012e7983 */ /* 0x000ee80000300800 */
[----:B------:R-:W4:Y:S04]  /*2ddf0*/  LDL.LU R47, [R1+0x858] ;  /* 0x00085800012f7983 */ /* 0x000f280000300800 */
[----:B------:R-:W-:Y:S04]  /*2de00*/  STL [R1+0x12d8], R86 ;  /* 0x0012d85601007387 */ /* 0x000fe80000100800 */
[----:B------:R-:W-:Y:S04]  /*2de10*/  STL [R1+0x12d4], R87 ;  /* 0x0012d45701007387 */ /* 0x000fe80000100800 */
[----:B------:R-:W4:Y:S04]  /*2de20*/  LDL.LU R42, [R1+0x854] ;  /* 0x00085400012a7983 */ /* 0x000f280000300800 */
[----:B------:R-:W4:Y:S04]  /*2de30*/  LDL.LU R45, [R1+0x828] ;  /* 0x00082800012d7983 */ /* 0x000f280000300800 */
[----:B------:R-:W4:Y:S04]  /*2de40*/  LDL.LU R44, [R1+0x824] ;  /* 0x00082400012c7983 */ /* 0x000f280000300800 */
[----:B------:R-:W4:Y:S04]  /*2de50*/  LDL.LU R51, [R1+0x7f8] ;  /* 0x0007f80001337983 */ /* 0x000f280000300800 */
[----:B------:R-:W4:Y:S04]  /*2de60*/  LDL.LU R48, [R1+0x7f4] ;  /* 0x0007f40001307983 */ /* 0x000f280000300800 */
[----:B------:R-:W4:Y:S04]  /*2de70*/  LDL.LU R55, [R1+0x7c8] ;  /* 0x0007c80001377983 */ /* 0x000f280000300800 */
[----:B------:R-:W4:Y:S04]  /*2de80*/  LDL.LU R59, [R1+0x7c4] ;  /* 0x0007c400013b7983 */ /* 0x000f280000300800 */
[----:B------:R-:W-:Y:S04]  /*2de90*/  STL [R1+0x12e0], R88 ;  /* 0x0012e05801007387 */ /* 0x000fe80000100800 */
[----:B------:R-:W-:Y:S04]  /*2dea0*/  STL [R1+0x12dc], R89 ;  /* 0x0012dc5901007387 */ /* 0x000fe80000100800 */
[----:B------:R-:W4:Y:S04]  /*2deb0*/  LDL.LU R56, [R1+0x798] ;  /* 0x0007980001387983 */ /* 0x000f280000300800 */
[----:B------:R-:W4:Y:S04]  /*2dec0*/  LDL.LU R63, [R1+0x794] ;  /* 0x00079400013f7983 */ /* 0x000f280000300800 */
[----:B------:R-:W-:Y:S04]  /*2ded0*/  STL [R1+0x12e8], R90 ;  /* 0x0012e85a01007387 */ /* 0x000fe80000100800 */
[----:B------:R-:W-:Y:S04]  /*2dee0*/  STL [R1+0x12e4], R91 ;  /* 0x0012e45b01007387 */ /* 0x000fe80000100800 */
[----:B--2---:R0:W-:Y:S04]  /*2def0*/  STS.U16 [R3+UR4+0x11800], R49 ;  /* 0x0118003103007988 */ /* 0x0041e80008000404 */
[----:B---3--:R1:W-:Y:S04]  /*2df00*/  STS.U16 [R3+UR4+0x19800], R46 ;  /* 0x0198002e03007988 */ /* 0x0083e80008000404 */
[----:B----4-:R2:W-:Y:S04]  /*2df10*/  STS.U16 [R3+UR4+0x11c00], R47 ;  /* 0x011c002f03007988 */ /* 0x0105e80008000404 */
[----:B0-----:R-:W3:Y:S04]  /*2df20*/  LDL.LU R49, [R1+0x768] ;  /* 0x0007680001317983 */ /* 0x001ee80000300800 */
[----:B------:R-:W-:Y:S04]  /*2df30*/  STL [R1+0xdd4], R34 ;  /* 0x000dd42201007387 */ /* 0x000fe80000100800 */
[----:B-1----:R-:W4:Y:S04]  /*2df40*/  LDL.LU R46, [R1+0x764] ;  /* 0x00076400012e7983 */ /* 0x002f280000300800 */
[----:B--2---:R-:W2:Y:S04]  /*2df50*/  LDL.LU R47, [R1+0x738] ;  /* 0x00073800012f7983 */ /* 0x004ea80000300800 */
[----:B------:R0:W-:Y:S04]  /*2df60*/  STL [R1+0xdd0], R19 ;  /* 0x000dd01301007387 */ /* 0x0001e80000100800 */
[----:B------:R1:W-:Y:S04]  /*2df70*/  STS.U16 [R3+UR4+0x1a400], R48 ;  /* 0x01a4003003007988 */ /* 0x0003e80008000404 */
[----:B0-----:R-:W2:Y:S04]  /*2df80*/  LDL.LU R19, [R1+0x734] ;  /* 0x0007340001137983 */ /* 0x001ea80000300800 */
[----:B------:R0:W-:Y:S04]  /*2df90*/  STS.U16 [R3+UR4+0x12800], R55 ;  /* 0x0128003703007988 */ /* 0x0001e80008000404 */
[----:B-1----:R-:W2:Y:S04]  /*2dfa0*/  LDL.LU R48, [R1+0x708] ;  /* 0x0007080001307983 */ /* 0x002ea80000300800 */
[----:B0-----:R-:W2:Y:S04]  /*2dfb0*/  LDL.LU R55, [R1+0x704] ;  /* 0x0007040001377983 */ /* 0x001ea80000300800 */
[----:B------:R0:W-:Y:S04]  /*2dfc0*/  STS.U16 [R3+UR4+0x10000], R29 ;  /* 0x0100001d03007988 */ /* 0x0001e80008000404 */
[----:B------:R-:W2:Y:S04]  /*2dfd0*/  LDL.LU R34, [R1+0x6d8] ;  /* 0x0006d80001227983 */ /* 0x000ea80000300800 */
[----:B------:R1:W-:Y:S04]  /*2dfe0*/  STS.U16 [R3+UR4+0x18000], R28 ;  /* 0x0180001c03007988 */ /* 0x0003e80008000404 */
[----:B0-----:R-:W2:Y:S04]  /*2dff0*/  LDL.LU R29, [R1+0x6d4] ;  /* 0x0006d400011d7983 */ /* 0x001ea80000300800 */
[----:B------:R0:W-:Y:S04]  /*2e000*/  STS.U16 [R3+UR4+0x10400], R57 ;  /* 0x0104003903007988 */ /* 0x0001e80008000404 */
[----:B-1----:R-:W2:Y:S04]  /*2e010*/  LDL.LU R28, [R1+0x9c0] ;  /* 0x0009c000011c7983 */ /* 0x002ea80000300800 */
        /* <DEDUP_REMOVED lines=24> */
[----:B0-----:R-:W2:Y:S04]  /*2e1a0*/  LDL.LU R63, [R1+0x87c] ;  /* 0x00087c00013f7983 */ /* 0x001ea80000300800 */
[----:B------:R0:W-:Y:S04]  /*2e1b0*/  STS.U16 [R3+UR4+0x19c00], R42 ;  /* 0x019c002a03007988 */ /* 0x0001e80008000404 */
[----:B------:R1:W-:Y:S04]  /*2e1c0*/  STS.U16 [R3+UR4+0x12000], R45 ;  /* 0x0120002d03007988 */ /* 0x0003e80008000404 */
[----:B------:R1:W-:Y:S04]  /*2e1d0*/  STS.U16 [R3+UR4+0x1a000], R44 ;  /* 0x01a0002c03007988 */ /* 0x0003e80008000404 */
[----:B0-----:R-:W2:Y:S04]  /*2e1e0*/  LDL.LU R42, [R1+0x850] ;  /* 0x00085000012a7983 */ /* 0x001ea80000300800 */
[----:B-1----:R-:W2:Y:S04]  /*2e1f0*/  LDL.LU R45, [R1+0x84c] ;  /* 0x00084c00012d7983 */ /* 0x002ea80000300800 */
[----:B------:R0:W-:Y:S04]  /*2e200*/  STS.U16 [R3+UR4+0x12400], R51 ;  /* 0x0124003303007988 */ /* 0x0001e80008000404 */
[----:B------:R-:W2:Y:S04]  /*2e210*/  LDL.LU R44, [R1+0x820] ;  /* 0x00082000012c7983 */ /* 0x000ea80000300800 */
[----:B0-----:R-:W2:Y:S04]  /*2e220*/  LDL.LU R51, [R1+0x81c] ;  /* 0x00081c0001337983 */ /* 0x001ea80000300800 */
[----:B---3--:R0:W-:Y:S04]  /*2e230*/  STS.U16 [R3+UR4+0x13000], R49 ;  /* 0x0130003103007988 */ /* 0x0081e80008000404 */
[----:B----4-:R1:W-:Y:S04]  /*2e240*/  STS.U16 [R3+UR4+0x1b000], R46 ;  /* 0x01b0002e03007988 */ /* 0x0103e80008000404 */
[----:B0-----:R-:W3:Y:S04]  /*2e250*/  LDL.LU R49, [R1+0x7f0] ;  /* 0x0007f00001317983 */ /* 0x001ee80000300800 */
[----:B--2---:R0:W-:Y:S04]  /*2e260*/  STS.U16 [R3+UR4+0x13400], R47 ;  /* 0x0134002f03007988 */ /* 0x0041e80008000404 */
[----:B-1----:R-:W2:Y:S04]  /*2e270*/  LDL.LU R46, [R1+0x7ec] ;  /* 0x0007ec00012e7983 */ /* 0x002ea80000300800 */
[----:B0-----:R-:W4:Y:S04]  /*2e280*/  LDL.LU R47, [R1+0x7c0] ;  /* 0x0007c000012f7983 */ /* 0x001f280000300800 */
[----:B------:R0:W-:Y:S04]  /*2e290*/  STS.U16 [R3+UR4+0x1b800], R55 ;  /* 0x01b8003703007988 */ /* 0x0001e80008000404 */
[----:B0-----:R-:W4:Y:S04]  /*2e2a0*/  LDL.LU R55, [R1+0x7bc] ;  /* 0x0007bc0001377983 */ /* 0x001f280000300800 */
[----:B------:R0:W-:Y:S04]  /*2e2b0*/  STS.U16 [R3+UR4+0x13800], R48 ;  /* 0x0138003003007988 */ /* 0x0001e80008000404 */
[----:B------:R-:W-:Y:S01]  /*2e2c0*/  STS.U16 [R3+UR4+0x1b400], R19 ;  /* 0x01b4001303007988 */ /* 0x000fe20008000404 */
[----:B0-----:R-:W-:-:S03]  /*2e2d0*/  LOP3.LUT R48, R3, 0x10, RZ, 0x3c, !PT ;  /* 0x0000001003307812 */ /* 0x001fc600078e3cff */
        /* <DEDUP_REMOVED lines=16> */
[----:B------:R0:W-:Y:S04]  /*2e3e0*/  STS.U16 [R48+UR4+0x19880], R63 ;  /* 0x0198803f30007988 */ /* 0x0001e80008000404 */
[----:B-1----:R-:W4:Y:S04]  /*2e3f0*/  LDL.LU R56, [R1+0x78c] ;  /* 0x00078c0001387983 */ /* 0x002f280000300800 */
[----:B0-----:R-:W4:Y:S04]  /*2e400*/  LDL.LU R63, [R1+0x760] ;  /* 0x00076000013f7983 */ /* 0x001f280000300800 */
[----:B------:R-:W4:Y:S04]  /*2e410*/  LDL.LU R34, [R1+0x75c] ;  /* 0x00075c0001227983 */ /* 0x000f280000300800 */
[----:B------:R-:W4:Y:S04]  /*2e420*/  LDL.LU R52, [R1+0x730] ;  /* 0x0007300001347983 */ /* 0x000f280000300800 */
[----:B------:R-:W-:Y:S04]  /*2e430*/  STS.U16 [R48+UR4+0x11c80], R42 ;  /* 0x011c802a30007988 */ /* 0x000fe80008000404 */
[----:B------:R-:W4:Y:S04]  /*2e440*/  LDL.LU R50, [R1+0x72c] ;  /* 0x00072c0001327983 */ /* 0x000f280000300800 */
[----:B------:R-:W-:Y:S04]  /*2e450*/  STS.U16 [R48+UR4+0x19c80], R45 ;  /* 0x019c802d30007988 */ /* 0x000fe80008000404 */
[----:B------:R-:W4:Y:S04]  /*2e460*/  LDL.LU R87, [R1+0x700] ;  /* 0x0007000001577983 */ /* 0x000f280000300800 */
[----:B------:R-:W-:Y:S04]  /*2e470*/  STS.U16 [R48+UR4+0x12080], R44 ;  /* 0x0120802c30007988 */ /* 0x000fe80008000404 */
[----:B------:R0:W-:Y:S04]  /*2e480*/  STS.U16 [R48+UR4+0x1a080], R51 ;  /* 0x01a0803330007988 */ /* 0x0001e80008000404 */
[----:B------:R-:W4:Y:S04]  /*2e490*/  LDL.LU R53, [R1+0x6fc] ;  /* 0x0006fc0001357983 */ /* 0x000f280000300800 */
[----:B0-----:R-:W4:Y:S04]  /*2e4a0*/  LDL.LU R51, [R1+0x6d0] ;  /* 0x0006d00001337983 */ /* 0x001f280000300800 */
[----:B---3--:R-:W-:Y:S04]  /*2e4b0*/  STS.U16 [R48+UR4+0x12480], R49 ;  /* 0x0124803130007988 */ /* 0x008fe80008000404 */
[----:B--2---:R0:W-:Y:S04]  /*2e4c0*/  STS.U16 [R48+UR4+0x1a480], R46 ;  /* 0x01a4802e30007988 */ /* 0x0041e80008000404 */
[----:B----4-:R1:W-:Y:S04]  /*2e4d0*/  STS.U16 [R48+UR4+0x12880], R47 ;  /* 0x0128802f30007988 */ /* 0x0103e80008000404 */
[----:B0-----:R-:W2:Y:S04]  /*2e4e0*/  LDL.LU R46, [R1+0x6cc] ;  /* 0x0006cc00012e7983 */ /* 0x001ea80000300800 */
[----:B-1----:R-:W3:Y:S04]  /*2e4f0*/  LDL.LU R47, [R1+0x9b8] ;  /* 0x0009b800012f7983 */ /* 0x002ee80000300800 */
[----:B------:R0:W-:Y:S04]  /*2e500*/  STS.U16 [R48+UR4+0x1a880], R55 ;  /* 0x01a8803730007988 */ /* 0x0001e80008000404 */
[----:B0-----:R-:W4:Y:S04]  /*2e510*/  LDL.LU R55, [R1+0x9b4] ;  /* 0x0009b40001377983 */ /* 0x001f280000300800 */
        /* <DEDUP_REMOVED lines=15> */
[----:B------:R0:W-:Y:S04]  /*2e610*/  STS.U16 [R48+UR4+0x12c80], R59 ;  /* 0x012c803b30007988 */ /* 0x0001e80008000404 */
[----:B------:R1:W-:Y:S04]  /*2e620*/  STS.U16 [R48+UR4+0x1ac80], R56 ;  /* 0x01ac803830007988 */ /* 0x0003e80008000404 */
[----:B0-----:R-:W4:Y:S04]  /*2e630*/  LDL.LU R59, [R1+0x814] ;  /* 0x00081400013b7983 */ /* 0x001f280000300800 */
[----:B------:R0:W-:Y:S04]  /*2e640*/  STS.U16 [R48+UR4+0x13080], R63 ;  /* 0x0130803f30007988 */ /* 0x0001e80008000404 */
[----:B------:R0:W-:Y:S04]  /*2e650*/  STS.U16 [R48+UR4+0x1b080], R34 ;  /* 0x01b0802230007988 */ /* 0x0001e80008000404 */
[----:B------:R0:W-:Y:S04]  /*2e660*/  STS.U16 [R48+UR4+0x13480], R52 ;  /* 0x0134803430007988 */ /* 0x0001e80008000404 */
[----:B-1----:R-:W4:Y:S04]  /*2e670*/  LDL.LU R56, [R1+0x7e8] ;  /* 0x0007e80001387983 */ /* 0x002f280000300800 */
[----:B------:R-:W-:Y:S04]  /*2e680*/  STS.U16 [R48+UR4+0x1b480], R50 ;  /* 0x01b4803230007988 */ /* 0x000fe80008000404 */
[----:B0-----:R-:W4:Y:S04]  /*2e690*/  LDL.LU R63, [R1+0x7e4] ;  /* 0x0007e400013f7983 */ /* 0x001f280000300800 */
[----:B------:R0:W-:Y:S04]  /*2e6a0*/  STS.U16 [R48+UR4+0x13880], R87 ;  /* 0x0138805730007988 */ /* 0x0001e80008000404 */
[----:B------:R-:W4:Y:S04]  /*2e6b0*/  LDL.LU R34, [R1+0x151c] ;  /* 0x00151c0001227983 */ /* 0x000f280000300800 */
[----:B------:R-:W4:Y:S01]  /*2e6c0*/  LDL.LU R52, [R1+0x1518] ;  /* 0x0015180001347983 */ /* 0x000f220000300800 */
[----:B0-----:R-:W-:-:S03]  /*2e6d0*/  LOP3.LUT R87, R3, 0x20, RZ, 0x3c, !PT ;  /* 0x0000002003577812 */ /* 0x001fc600078e3cff */
[----:B------:R0:W-:Y:S04]  /*2e6e0*/  STS.U16 [R48+UR4+0x1b880], R53 ;  /* 0x01b8803530007988 */ /* 0x0001e80008000404 */
[----:B------:R1:W-:Y:S04]  /*2e6f0*/  STS.U16 [R48+UR4+0x13c80], R51 ;  /* 0x013c803330007988 */ /* 0x0003e80008000404 */
[----:B------:R-:W4:Y:S04]  /*2e700*/  LDL.LU R50, [R1+0x1514] ;  /* 0x0015140001327983 */ /* 0x000f280000300800 */
[----:B0-----:R-:W4:Y:S04]  /*2e710*/  LDL.LU R53, [R1+0x1510] ;  /* 0x0015100001357983 */ /* 0x001f280000300800 */
[----:B-1----:R-:W4:Y:S04]  /*2e720*/  LDL.LU R51, [R1+0x150c] ;  /* 0x00150c0001337983 */ /* 0x002f280000300800 */
[----:B--2---:R0:W-:Y:S04]  /*2e730*/  STS.U16 [R48+UR4+0x1bc80], R46 ;  /* 0x01bc802e30007988 */ /* 0x0041e80008000404 */
[----:B---3--:R1:W-:Y:S04]  /*2e740*/  STS.U16 [R87+UR4+0x10100], R47 ;  /* 0x0101002f57007988 */ /* 0x0083e80008000404 */
[----:B0-----:R-:W2:Y:S04]  /*2e750*/  LDL.LU R48, [R1+0x1508] ;  /* 0x0015080001307983 */ /* 0x001ea80000300800 */
[----:B------:R-:W3:Y:S04]  /*2e760*/  LDL.LU R46, [R1+0x1504] ;  /* 0x00150400012e7983 */ /* 0x000ee80000300800 */
[----:B-1----:R-:W2:Y:S04]  /*2e770*/  LDL.LU R47, [R1+0x1500] ;  /* 0x00150000012f7983 */ /* 0x002ea80000300800 */
[----:B----4-:R0:W-:Y:S04]  /*2e780*/  STS.U16 [R87+UR4+0x18100], R55 ;  /* 0x0181003757007988 */ /* 0x0101e80008000404 */
        /* <DEDUP_REMOVED lines=8> */
[----:B0-----:R-:W4:Y:S04]  /*2e810*/  LDL.LU R55, [R1+0x14fc] ;  /* 0x0014fc0001377983 */ /* 0x001f280000300800 */
[----:B------:R-:W-:Y:S04]  /*2e820*/  STS.U16 [R87+UR4+0x11500], R32 ;  /* 0x0115002057007988 */ /* 0x000fe80008000404 */
[----:B------:R-:W-:Y:S04]  /*2e830*/  STS.U16 [R87+UR4+0x19500], R35 ;  /* 0x0195002357007988 */ /* 0x000fe80008000404 */
[----:B------:R0:W-:Y:S04]  /*2e840*/  STS.U16 [R87+UR4+0x11900], R49 ;  /* 0x0119003157007988 */ /* 0x0001e80008000404 */
[----:B0-----:R-:W3:Y:S04]  /*2e850*/  LDL.LU R49, [R1+0x784] ;  /* 0x0007840001317983 */ /* 0x001ee80000300800 */
        /* <DEDUP_REMOVED lines=9> */
[----:B------:R0:W-:Y:S04]  /*2e8f0*/  STS.U16 [R87+UR4+0x19900], R54 ;  /* 0x0199003657007988 */ /* 0x0001e80008000404 */
[----:B------:R-:W3:Y:S04]  /*2e900*/  LDL.LU R35, [R1+0x908] ;  /* 0x0009080001237983 */ /* 0x000ee80000300800 */
        /* <DEDUP_REMOVED lines=12> */
[----:B0-----:R-:W3:Y:S04]  /*2e9d0*/  LDL.LU R63, [R1+0x86c] ;  /* 0x00086c00013f7983 */ /* 0x001ee80000300800 */
[----:B----4-:R0:W-:Y:S04]  /*2e9e0*/  STS.U16 [R87+UR4+0x12900], R55 ;  /* 0x0129003757007988 */ /* 0x0101e80008000404 */
[----:B--2---:R1:W-:Y:S04]  /*2e9f0*/  STS.U16 [R87+UR4+0x1a900], R47 ;  /* 0x01a9002f57007988 */ /* 0x0043e80008000404 */
[----:B---3--:R2:W-:Y:S04]  /*2ea00*/  STS.U16 [R87+UR4+0x12d00], R46 ;  /* 0x012d002e57007988 */ /* 0x0085e80008000404 */
[----:B0-----:R-:W3:Y:S04]  /*2ea10*/  LDL.LU R55, [R1+0x840] ;  /* 0x0008400001377983 */ /* 0x001ee80000300800 */
[----:B-1----:R-:W4:Y:S04]  /*2ea20*/  LDL.LU R47, [R1+0x83c] ;  /* 0x00083c00012f7983 */ /* 0x002f280000300800 */
[----:B--2---:R-:W2:Y:S04]  /*2ea30*/  LDL.LU R46, [R1+0x810] ;  /* 0x00081000012e7983 */ /* 0x004ea80000300800 */
[----:B------:R0:W-:Y:S04]  /*2ea40*/  STS.U16 [R87+UR4+0x1ad00], R49 ;  /* 0x01ad003157007988 */ /* 0x0001e80008000404 */
[----:B0-----:R-:W2:Y:S04]  /*2ea50*/  LDL.LU R49, [R1+0x14f8] ;  /* 0x0014f80001317983 */ /* 0x001ea80000300800 */
[----:B------:R0:W-:Y:S04]  /*2ea60*/  STS.U16 [R87+UR4+0x13100], R68 ;  /* 0x0131004457007988 */ /* 0x0001e80008000404 */
[----:B------:R-:W-:Y:S01]  /*2ea70*/  STS.U16 [R87+UR4+0x1b100], R19 ;  /* 0x01b1001357007988 */ /* 0x000fe20008000404 */
[----:B0-----:R-:W-:-:S03]  /*2ea80*/  LOP3.LUT R68, R3, 0x30, RZ, 0x3c, !PT ;  /* 0x0000003003447812 */ /* 0x001fc600078e3cff */
[----:B--2---:R0:W-:Y:S04]  /*2ea90*/  STS.U16 [R87+UR4+0x13500], R49 ;  /* 0x0135003157007988 */ /* 0x0041e80008000404 */
[----:B------:R1:W-:Y:S04]  /*2eaa0*/  STS.U16 [R87+UR4+0x1b500], R48 ;  /* 0x01b5003057007988 */ /* 0x0003e80008000404 */
[----:B------:R2:W-:Y:S04]  /*2eab0*/  STS.U16 [R87+UR4+0x13900], R51 ;  /* 0x0139003357007988 */ /* 0x0005e80008000404 */
[----:B0-----:R-:W4:Y:S04]  /*2eac0*/  LDL.LU R49, [R1+0x80c] ;  /* 0x00080c0001317983 */ /* 0x001f280000300800 */
[----:B-1----:R-:W4:Y:S04]  /*2ead0*/  LDL.LU R48, [R1+0x7e0] ;  /* 0x0007e00001307983 */ /* 0x002f280000300800 */
[----:B------:R-:W-:Y:S04]  /*2eae0*/  STS.U16 [R87+UR4+0x1b900], R29 ;  /* 0x01b9001d57007988 */ /* 0x000fe80008000404 */
[----:B--2---:R-:W2:Y:S04]  /*2eaf0*/  LDL.LU R51, [R1+0x7dc] ;  /* 0x0007dc0001337983 */ /* 0x004ea80000300800 */
[----:B------:R0:W-:Y:S04]  /*2eb00*/  STS.U16 [R87+UR4+0x13d00], R53 ;  /* 0x013d003557007988 */ /* 0x0001e80008000404 */
[----:B------:R1:W-:Y:S04]  /*2eb10*/  STS.U16 [R87+UR4+0x1bd00], R50 ;  /* 0x01bd003257007988 */ /* 0x0003e80008000404 */
[----:B0-----:R-:W2:Y:S04]  /*2eb20*/  LDL.LU R53, [R1+0x14f4] ;  /* 0x0014f40001357983 */ /* 0x001ea80000300800 */
[----:B-1----:R-:W2:Y:S04]  /*2eb30*/  LDL.LU R50, [R1+0x14f0] ;  /* 0x0014f00001327983 */ /* 0x002ea80000300800 */
[----:B------:R-:W-:Y:S04]  /*2eb40*/  STL [R1+0x1314], R87 ;  /* 0x0013145701007387 */ /* 0x000fe80000100800 */
        /* <DEDUP_REMOVED lines=10> */
[----:B------:R-:W2:Y:S04]  /*2ebf0*/  LDL.LU R19, [R1+0x6f0] ;  /* 0x0006f00001137983 */ /* 0x000ea80000300800 */
[----:B0-----:R-:W2:Y:S04]  /*2ec00*/  LDL.LU R33, [R1+0x6ec] ;  /* 0x0006ec0001217983 */ /* 0x001ea80000300800 */
[----:B------:R-:W-:Y:S04]  /*2ec10*/  STS.U16 [R68+UR4+0x18980], R32 ;  /* 0x0189802044007988 */ /* 0x000fe80008000404 */
[----:B------:R-:W-:Y:S04]  /*2ec20*/  STS.U16 [R68+UR4+0x10d80], R35 ;  /* 0x010d802344007988 */ /* 0x000fe80008000404 */
[----:B------:R0:W-:Y:S04]  /*2ec30*/  STS.U16 [R68+UR4+0x18d80], R54 ;  /* 0x018d803644007988 */ /* 0x0001e80008000404 */
[----:B------:R-:W-:Y:S04]  /*2ec40*/  STS.U16 [R68+UR4+0x11180], R42 ;  /* 0x0111802a44007988 */ /* 0x000fe80008000404 */
[----:B------:R-:W-:Y:S04]  /*2ec50*/  STS.U16 [R68+UR4+0x19180], R45 ;  /* 0x0191802d44007988 */ /* 0x000fe80008000404 */
[----:B------:R-:W-:Y:S04]  /*2ec60*/  STS.U16 [R68+UR4+0x11580], R44 ;  /* 0x0115802c44007988 */ /* 0x000fe80008000404 */
[----:B------:R-:W-:Y:S04]  /*2ec70*/  STS.U16 [R68+UR4+0x19580], R59 ;  /* 0x0195803b44007988 */ /* 0x000fe80008000404 */
[----:B------:R-:W-:Y:S04]  /*2ec80*/  STS.U16 [R68+UR4+0x11980], R56 ;  /* 0x0119803844007988 */ /* 0x000fe80008000404 */
[----:B------:R1:W-:Y:S04]  /*2ec90*/  STS.U16 [R68+UR4+0x19980], R63 ;  /* 0x0199803f44007988 */ /* 0x0003e80008000404 */
[----:B0-----:R-:W2:Y:S04]  /*2eca0*/  LDL.LU R54, [R1+0x9a8] ;  /* 0x0009a80001367983 */ /* 0x001ea80000300800 */
[----:B---3--:R0:W-:Y:S04]  /*2ecb0*/  STS.U16 [R68+UR4+0x11d80], R55 ;  /* 0x011d803744007988 */ /* 0x0081e80008000404 */
[----:B-1----:R-:W3:Y:S04]  /*2ecc0*/  LDL.LU R63, [R1+0x9a4] ;  /* 0x0009a400013f7983 */ /* 0x002ee80000300800 */
[----:B0-----:R-:W3:Y:S04]  /*2ecd0*/  LDL.LU R55, [R1+0x970] ;  /* 0x0009700001377983 */ /* 0x001ee80000300800 */
[----:B------:R-:W3:Y:S04]  /*2ece0*/  LDL.LU R32, [R1+0x96c] ;  /* 0x00096c0001207983 */ /* 0x000ee80000300800 */
[----:B------:R-:W3:Y:S04]  /*2ecf0*/  LDL.LU R35, [R1+0x938] ;  /* 0x0009380001237983 */ /* 0x000ee80000300800 */
[----:B------:R-:W3:Y:S04]  /*2ed00*/  LDL.LU R42, [R1+0x934] ;  /* 0x00093400012a7983 */ /* 0x000ee80000300800 */
[----:B------:R-:W3:Y:S04]  /*2ed10*/  LDL.LU R45, [R1+0x900] ;  /* 0x00090000012d7983 */ /* 0x000ee80000300800 */
[----:B------:R-:W3:Y:S04]  /*2ed20*/  LDL.LU R44, [R1+0x8fc] ;  /* 0x0008fc00012c7983 */ /* 0x000ee80000300800 */
[----:B----4-:R0:W-:Y:S04]  /*2ed30*/  STS.U16 [R68+UR4+0x19d80], R47 ;  /* 0x019d802f44007988 */ /* 0x0101e80008000404 */
[----:B------:R-:W4:Y:S04]  /*2ed40*/  LDL.LU R59, [R1+0x8c8] ;  /* 0x0008c800013b7983 */ /* 0x000f280000300800 */
[----:B------:R1:W-:Y:S04]  /*2ed50*/  STS.U16 [R68+UR4+0x12180], R46 ;  /* 0x0121802e44007988 */ /* 0x0003e80008000404 */
[----:B------:R-:W3:Y:S04]  /*2ed60*/  LDL.LU R56, [R1+0x8c4] ;  /* 0x0008c40001387983 */ /* 0x000ee80000300800 */
[----:B0-----:R-:W3:Y:S04]  /*2ed70*/  LDL.LU R47, [R1+0x898] ;  /* 0x00089800012f7983 */ /* 0x001ee80000300800 */
[----:B-1----:R-:W3:Y:S04]  /*2ed80*/  LDL.LU R46, [R1+0x894] ;  /* 0x00089400012e7983 */ /* 0x002ee80000300800 */
[----:B------:R0:W-:Y:S04]  /*2ed90*/  STS.U16 [R68+UR4+0x1a180], R49 ;  /* 0x01a1803144007988 */ /* 0x0001e80008000404 */
[----:B------:R1:W-:Y:S04]  /*2eda0*/  STS.U16 [R68+UR4+0x12580], R48 ;  /* 0x0125803044007988 */ /* 0x0003e80008000404 */
[----:B0-----:R-:W3:Y:S04]  /*2edb0*/  LDL.LU R49, [R1+0x868] ;  /* 0x0008680001317983 */ /* 0x001ee80000300800 */
[----:B--2---:R0:W-:Y:S04]  /*2edc0*/  STS.U16 [R68+UR4+0x1a580], R51 ;  /* 0x01a5803344007988 */ /* 0x0041e80008000404 */
        /* <DEDUP_REMOVED lines=17> */
[----:B------:R-:W-:Y:S04]  /*2eee0*/  STS.U16 [R68+UR4+0x13980], R19 ;  /* 0x0139801344007988 */ /* 0x000fe80008000404 */
[----:B0-----:R-:W2:Y:S04]  /*2eef0*/  LDL.LU R30, [R1+0x14dc] ;  /* 0x0014dc00011e7983 */ /* 0x001ea80000300800 */
[----:B------:R0:W-:Y:S04]  /*2ef00*/  STS.U16 [R68+UR4+0x1b980], R33 ;  /* 0x01b9802144007988 */ /* 0x0001e80008000404 */
[----:B0-----:R-:W2:Y:S01]  /*2ef10*/  LDL.LU R33, [R1+0x14d8] ;  /* 0x0014d80001217983 */ /* 0x001ea20000300800 */
[----:B------:R-:W-:-:S03]  /*2ef20*/  LOP3.LUT R19, R3, 0x40, RZ, 0x3c, !PT ;  /* 0x0000004003137812 */ /* 0x000fc600078e3cff */
[----:B--2---:R0:W-:Y:S04]  /*2ef30*/  STS.U16 [R68+UR4+0x13d80], R33 ;  /* 0x013d802144007988 */ /* 0x0041e80008000404 */
[----:B------:R1:W-:Y:S04]  /*2ef40*/  STS.U16 [R68+UR4+0x1bd80], R57 ;  /* 0x01bd803944007988 */ /* 0x0003e80008000404 */
[----:B------:R2:W-:Y:S04]  /*2ef50*/  STS.U16 [R19+UR4+0x10200], R54 ;  /* 0x0102003613007988 */ /* 0x0005e80008000404 */
[----:B0-----:R-:W4:Y:S04]  /*2ef60*/  LDL.LU R33, [R1+0x14d4] ;  /* 0x0014d40001217983 */ /* 0x001f280000300800 */
[----:B-1----:R-:W4:Y:S04]  /*2ef70*/  LDL.LU R57, [R1+0x14d0] ;  /* 0x0014d00001397983 */ /* 0x002f280000300800 */
[----:B------:R-:W-:Y:S04]  /*2ef80*/  STL [R1+0x12ec], R68 ;  /* 0x0012ec4401007387 */ /* 0x000fe80000100800 */
[----:B--2---:R-:W2:Y:S04]  /*2ef90*/  LDL.LU R54, [R1+0x14cc] ;  /* 0x0014cc0001367983 */ /* 0x004ea80000300800 */
[----:B---3--:R0:W-:Y:S04]  /*2efa0*/  STS.U16 [R19+UR4+0x18200], R63 ;  /* 0x0182003f13007988 */ /* 0x0081e80008000404 */
[----:B------:R1:W-:Y:S04]  /*2efb0*/  STS.U16 [R19+UR4+0x10600], R55 ;  /* 0x0106003713007988 */ /* 0x0003e80008000404 */
[----:B0-----:R-:W3:Y:S04]  /*2efc0*/  LDL.LU R63, [R1+0x14c8] ;  /* 0x0014c800013f7983 */ /* 0x001ee80000300800 */
[----:B-1----:R-:W2:Y:S04]  /*2efd0*/  LDL.LU R55, [R1+0x14c4] ;  /* 0x0014c40001377983 */ /* 0x002ea80000300800 */
[----:B------:R0:W-:Y:S04]  /*2efe0*/  STS.U16 [R19+UR4+0x18600], R32 ;  /* 0x0186002013007988 */ /* 0x0001e80008000404 */
[----:B------:R1:W-:Y:S04]  /*2eff0*/  STS.U16 [R19+UR4+0x10a00], R35 ;  /* 0x010a002313007988 */ /* 0x0003e80008000404 */
[----:B------:R4:W-:Y:S04]  /*2f000*/  STS.U16 [R19+UR4+0x18a00], R42 ;  /* 0x018a002a13007988 */ /* 0x0009e80008000404 */
[----:B0-----:R-:W3:Y:S04]  /*2f010*/  LDL.LU R32, [R1+0x778] ;  /* 0x0007780001207983 */ /* 0x001ee80000300800 */
[----:B-1----:R-:W3:Y:S04]  /*2f020*/  LDL.LU R35, [R1+0x774] ;  /* 0x0007740001237983 */ /* 0x002ee80000300800 */
[----:B------:R0:W-:Y:S04]  /*2f030*/  STS.U16 [R19+UR4+0x10e00], R45 ;  /* 0x010e002d13007988 */ /* 0x0001e80008000404 */
[----:B------:R1:W-:Y:S04]  /*2f040*/  STS.U16 [R19+UR4+0x18e00], R44 ;  /* 0x018e002c13007988 */ /* 0x0003e80008000404 */
        /* <DEDUP_REMOVED lines=9> */
[----:B------:R-:W3:Y:S04]  /*2f0e0*/  LDL.LU R42, [R1+0x9a0] ;  /* 0x0009a000012a7983 */ /* 0x000ee80000300800 */
[----:B------:R-:W-:Y:S04]  /*2f0f0*/  STS.U16 [R19+UR4+0x1a200], R52 ;  /* 0x01a2003413007988 */ /* 0x000fe80008000404 */
[----:B0-----:R-:W3:Y:S04]  /*2f100*/  LDL.LU R45, [R1+0x99c] ;  /* 0x00099c00012d7983 */ /* 0x001ee80000300800 */
[----:B-1----:R-:W3:Y:S04]  /*2f110*/  LDL.LU R44, [R1+0x968] ;  /* 0x00096800012c7983 */ /* 0x002ee80000300800 */
[----:B----4-:R-:W4:Y:S04]  /*2f120*/  LDL.LU R59, [R1+0x964] ;  /* 0x00096400013b7983 */ /* 0x010f280000300800 */
[----:B--2---:R-:W-:Y:S04]  /*2f130*/  STS.U16 [R19+UR4+0x12600], R55 ;  /* 0x0126003713007988 */ /* 0x004fe80008000404 */
[----:B---3--:R0:W-:Y:S04]  /*2f140*/  STS.U16 [R19+UR4+0x1a600], R63 ;  /* 0x01a6003f13007988 */ /* 0x0081e80008000404 */
[----:B0-----:R-:W2:Y:S04]  /*2f150*/  LDL.LU R63, [R1+0x930] ;  /* 0x00093000013f7983 */ /* 0x001ea80000300800 */
        /* <DEDUP_REMOVED lines=10> */
[----:B------:R-:W3:Y:S04]  /*2f200*/  LDL.LU R52, [R1+0x830] ;  /* 0x0008300001347983 */ /* 0x000ee80000300800 */
[----:B------:R-:W3:Y:S04]  /*2f210*/  LDL.LU R55, [R1+0x82c] ;  /* 0x00082c0001377983 */ /* 0x000ee80000300800 */
[----:B------:R1:W-:Y:S04]  /*2f220*/  STS.U16 [R19+UR4+0x12e00], R32 ;  /* 0x012e002013007988 */ /* 0x0003e80008000404 */
[----:B0-----:R-:W3:Y:S04]  /*2f230*/  LDL.LU R54, [R1+0x800] ;  /* 0x0008000001367983 */ /* 0x001ee80000300800 */
[----:B------:R0:W-:Y:S04]  /*2f240*/  STS.U16 [R19+UR4+0x1ae00], R35 ;  /* 0x01ae002313007988 */ /* 0x0001e80008000404 */
[----:B-1----:R-:W3:Y:S04]  /*2f250*/  LDL.LU R57, [R1+0x7fc] ;  /* 0x0007fc0001397983 */ /* 0x002ee80000300800 */
[----:B------:R1:W-:Y:S04]  /*2f260*/  STS.U16 [R19+UR4+0x13200], R34 ;  /* 0x0132002213007988 */ /* 0x0003e80008000404 */
        /* <DEDUP_REMOVED lines=9> */
[----:B-1----:R-:W3:Y:S01]  /*2f300*/  LDL.LU R38, [R1+0x14ac] ;  /* 0x0014ac0001267983 */ /* 0x002ee20000300800 */
[----:B----4-:R-:W-:-:S03]  /*2f310*/  LOP3.LUT R36, R3, 0x50, RZ, 0x3c, !PT ;  /* 0x0000005003247812 */ /* 0x010fc600078e3cff */
[----:B------:R0:W-:Y:S04]  /*2f320*/  STS.U16 [R19+UR4+0x1ba00], R41 ;  /* 0x01ba002913007988 */ /* 0x0001e80008000404 */
[----:B------:R1:W-:Y:S04]  /*2f330*/  STS.U16 [R19+UR4+0x13e00], R40 ;  /* 0x013e002813007988 */ /* 0x0003e80008000404 */
[----:B------:R4:W-:Y:S04]  /*2f340*/  STS.U16 [R19+UR4+0x1be00], R43 ;  /* 0x01be002b13007988 */ /* 0x0009e80008000404 */
[----:B0-----:R-:W3:Y:S04]  /*2f350*/  LDL.LU R41, [R1+0x14a8] ;  /* 0x0014a80001297983 */ /* 0x001ee80000300800 */
[----:B-1----:R-:W3:Y:S04]  /*2f360*/  LDL.LU R40, [R1+0x14a4] ;  /* 0x0014a40001287983 */ /* 0x002ee80000300800 */
[----:B----4-:R-:W4:Y:S04]  /*2f370*/  LDL.LU R43, [R1+0x14a0] ;  /* 0x0014a000012b7983 */ /* 0x010f280000300800 */
[----:B------:R-:W-:Y:S04]  /*2f380*/  STL [R1+0x12f0], R19 ;  /* 0x0012f01301007387 */ /* 0x000fe80000100800 */
[----:B------:R0:W-:Y:S04]  /*2f390*/  STS.U16 [R36+UR4+0x10280], R42 ;  /* 0x0102802a24007988 */ /* 0x0001e80008000404 */
[----:B------:R1:W-:Y:S04]  /*2f3a0*/  STS.U16 [R36+UR4+0x18280], R45 ;  /* 0x0182802d24007988 */ /* 0x0003e80008000404 */
[----:B------:R1:W-:Y:S04]  /*2f3b0*/  STS.U16 [R36+UR4+0x10680], R44 ;  /* 0x0106802c24007988 */ /* 0x0003e80008000404 */
[----:B0-----:R-:W3:Y:S04]  /*2f3c0*/  LDL.LU R42, [R1+0x149c] ;  /* 0x00149c00012a7983 */ /* 0x001ee80000300800 */
[----:B-1----:R-:W3:Y:S04]  /*2f3d0*/  LDL.LU R45, [R1+0x1498] ;  /* 0x00149800012d7983 */ /* 0x002ee80000300800 */
[----:B------:R-:W3:Y:S04]  /*2f3e0*/  LDL.LU R44, [R1+0x1494] ;  /* 0x00149400012c7983 */ /* 0x000ee80000300800 */
[----:B------:R0:W-:Y:S04]  /*2f3f0*/  STS.U16 [R36+UR4+0x18680], R59 ;  /* 0x0186803b24007988 */ /* 0x0001e80008000404 */
[----:B0-----:R-:W3:Y:S04]  /*2f400*/  LDL.LU R59, [R1+0x1490] ;  /* 0x00149000013b7983 */ /* 0x001ee80000300800 */
[----:B--2---:R0:W-:Y:S04]  /*2f410*/  STS.U16 [R36+UR4+0x10a80], R63 ;  /* 0x010a803f24007988 */ /* 0x0041e80008000404 */
[----:B0-----:R-:W2:Y:S04]  /*2f420*/  LDL.LU R63, [R1+0x148c] ;  /* 0x00148c00013f7983 */ /* 0x001ea80000300800 */
[----:B--2---:R0:W-:Y:S04]  /*2f430*/  STS.U16 [R36+UR4+0x18a80], R63 ;  /* 0x018a803f24007988 */ /* 0x0041e80008000404 */
[----:B---3--:R1:W-:Y:S04]  /*2f440*/  STS.U16 [R36+UR4+0x10e80], R56 ;  /* 0x010e803824007988 */ /* 0x0083e80008000404 */
[----:B0-----:R-:W2:Y:S04]  /*2f450*/  LDL.LU R63, [R1+0x998] ;  /* 0x00099800013f7983 */ /* 0x001ea80000300800 */
[----:B-1----:R-:W3:Y:S04]  /*2f460*/  LDL.LU R56, [R1+0x1488] ;  /* 0x0014880001387983 */ /* 0x002ee80000300800 */
[----:B------:R0:W-:Y:S04]  /*2f470*/  STS.U16 [R36+UR4+0x18e80], R47 ;  /* 0x018e802f24007988 */ /* 0x0001e80008000404 */
[----:B------:R1:W-:Y:S04]  /*2f480*/  STS.U16 [R36+UR4+0x11280], R46 ;  /* 0x0112802e24007988 */ /* 0x0003e80008000404 */
[----:B------:R0:W-:Y:S04]  /*2f490*/  STS.U16 [R36+UR4+0x19280], R49 ;  /* 0x0192803124007988 */ /* 0x0001e80008000404 */
[----:B------:R1:W-:Y:S04]  /*2f4a0*/  STS.U16 [R36+UR4+0x11680], R48 ;  /* 0x0116803024007988 */ /* 0x0003e80008000404 */
[----:B------:R1:W-:Y:S04]  /*2f4b0*/  STS.U16 [R36+UR4+0x19680], R51 ;  /* 0x0196803324007988 */ /* 0x0003e80008000404 */
[----:B0-----:R-:W2:Y:S04]  /*2f4c0*/  LDL.LU R47, [R1+0x1484] ;  /* 0x00148400012f7983 */ /* 0x001ea80000300800 */
[----:B------:R0:W-:Y:S04]  /*2f4d0*/  STS.U16 [R36+UR4+0x11a80], R50 ;  /* 0x011a803224007988 */ /* 0x0001e80008000404 */
[----:B-1----:R-:W2:Y:S04]  /*2f4e0*/  LDL.LU R46, [R1+0x1480] ;  /* 0x00148000012e7983 */ /* 0x002ea80000300800 */
[----:B------:R1:W-:Y:S04]  /*2f4f0*/  STS.U16 [R36+UR4+0x19a80], R53 ;  /* 0x019a803524007988 */ /* 0x0003e80008000404 */
[----:B------:R-:W2:Y:S04]  /*2f500*/  LDL.LU R49, [R1+0x147c] ;  /* 0x00147c0001317983 */ /* 0x000ea80000300800 */
[----:B------:R0:W-:Y:S04]  /*2f510*/  STS.U16 [R36+UR4+0x11e80], R52 ;  /* 0x011e803424007988 */ /* 0x0001e80008000404 */
[----:B------:R-:W2:Y:S04]  /*2f520*/  LDL.LU R48, [R1+0x1478] ;  /* 0x0014780001307983 */ /* 0x000ea80000300800 */
[----:B------:R0:W-:Y:S04]  /*2f530*/  STS.U16 [R36+UR4+0x19e80], R55 ;  /* 0x019e803724007988 */ /* 0x0001e80008000404 */
[----:B------:R-:W2:Y:S04]  /*2f540*/  LDL.LU R51, [R1+0x1474] ;  /* 0x0014740001337983 */ /* 0x000ea80000300800 */
[----:B------:R1:W-:Y:S04]  /*2f550*/  STS.U16 [R36+UR4+0x12280], R54 ;  /* 0x0122803624007988 */ /* 0x0003e80008000404 */
[----:B0-----:R-:W2:Y:S04]  /*2f560*/  LDL.LU R50, [R1+0x1470] ;  /* 0x0014700001327983 */ /* 0x001ea80000300800 */
[----:B------:R0:W-:Y:S04]  /*2f570*/  STS.U16 [R36+UR4+0x1a280], R57 ;  /* 0x01a2803924007988 */ /* 0x0001e80008000404 */
[----:B-1----:R-:W2:Y:S04]  /*2f580*/  LDL.LU R53, [R1+0x146c] ;  /* 0x00146c0001357983 */ /* 0x002ea80000300800 */
[----:B------:R-:W2:Y:S04]  /*2f590*/  LDL.LU R52, [R1+0x1468] ;  /* 0x0014680001347983 */ /* 0x000ea80000300800 */
[----:B------:R-:W2:Y:S04]  /*2f5a0*/  LDL.LU R55, [R1+0x1464] ;  /* 0x0014640001377983 */ /* 0x000ea80000300800 */
[----:B------:R-:W2:Y:S04]  /*2f5b0*/  LDL.LU R54, [R1+0x1460] ;  /* 0x0014600001367983 */ /* 0x000ea80000300800 */
[----:B0-----:R-:W2:Y:S04]  /*2f5c0*/  LDL.LU R57, [R1+0x145c] ;  /* 0x00145c0001397983 */ /* 0x001ea80000300800 */
[----:B---3--:R0:W-:Y:S04]  /*2f5d0*/  STS.U16 [R36+UR4+0x12680], R56 ;  /* 0x0126803824007988 */ /* 0x0081e80008000404 */
[----:B------:R1:W-:Y:S04]  /*2f5e0*/  STS.U16 [R36+UR4+0x1a680], R59 ;  /* 0x01a6803b24007988 */ /* 0x0003e80008000404 */
[----:B------:R3:W-:Y:S04]  /*2f5f0*/  STS.U16 [R36+UR4+0x12a80], R58 ;  /* 0x012a803a24007988 */ /* 0x0007e80008000404 */
[----:B------:R1:W-:Y:S04]  /*2f600*/  STS.U16 [R36+UR4+0x1aa80], R61 ;  /* 0x01aa803d24007988 */ /* 0x0003e80008000404 */
[----:B------:R1:W-:Y:S04]  /*2f610*/  STS.U16 [R36+UR4+0x12e80], R60 ;  /* 0x012e803c24007988 */ /* 0x0003e80008000404 */
[----:B0-----:R-:W4:Y:S04]  /*2f620*/  LDL.LU R56, [R1+0x1458] ;  /* 0x0014580001387983 */ /* 0x001f280000300800 */
[----:B------:R0:W-:Y:S04]  /*2f630*/  STS.U16 [R36+UR4+0x1ae80], R66 ;  /* 0x01ae804224007988 */ /* 0x0001e80008000404 */
[----:B-1----:R-:W4:Y:S04]  /*2f640*/  LDL.LU R59, [R1+0x1454] ;  /* 0x00145400013b7983 */ /* 0x002f280000300800 */
[----:B------:R1:W-:Y:S04]  /*2f650*/  STS.U16 [R36+UR4+0x13280], R0 ;  /* 0x0132800024007988 */ /* 0x0003e80008000404 */
[----:B---3--:R-:W3:Y:S04]  /*2f660*/  LDL.LU R58, [R1+0x1450] ;  /* 0x00145000013a7983 */ /* 0x008ee80000300800 */
[----:B------:R0:W-:Y:S04]  /*2f670*/  STS.U16 [R36+UR4+0x1b280], R67 ;  /* 0x01b2804324007988 */ /* 0x0001e80008000404 */
[----:B------:R-:W3:Y:S04]  /*2f680*/  LDL.LU R61, [R1+0x144c] ;  /* 0x00144c00013d7983 */ /* 0x000ee80000300800 */
[----:B------:R0:W-:Y:S04]  /*2f690*/  STS.U16 [R36+UR4+0x13680], R64 ;  /* 0x0136804024007988 */ /* 0x0001e80008000404 */
[----:B------:R-:W3:Y:S04]  /*2f6a0*/  LDL.LU R60, [R1+0x1448] ;  /* 0x00144800013c7983 */ /* 0x000ee80000300800 */
[----:B------:R-:W-:Y:S04]  /*2f6b0*/  STS.U16 [R36+UR4+0x1b680], R65 ;  /* 0x01b6804124007988 */ /* 0x000fe80008000404 */
[----:B0-----:R-:W3:Y:S04]  /*2f6c0*/  LDL.LU R66, [R1+0x1444] ;  /* 0x0014440001427983 */ /* 0x001ee80000300800 */
[----:B------:R-:W-:Y:S04]  /*2f6d0*/  STS.U16 [R36+UR4+0x13a80], R62 ;  /* 0x013a803e24007988 */ /* 0x000fe80008000404 */
[----:B-1----:R-:W3:Y:S04]  /*2f6e0*/  LDL.LU R0, [R1+0x1440] ;  /* 0x0014400001007983 */ /* 0x002ee80000300800 */
[----:B------:R0:W-:Y:S04]  /*2f6f0*/  STS.U16 [R36+UR4+0x1ba80], R2 ;  /* 0x01ba800224007988 */ /* 0x0001e80008000404 */
[----:B------:R-:W3:Y:S04]  /*2f700*/  LDL.LU R67, [R1+0x143c] ;  /* 0x00143c0001437983 */ /* 0x000ee80000300800 */
[----:B------:R-:W3:Y:S01]  /*2f710*/  LDL.LU R64, [R1+0x1438] ;  /* 0x0014380001407983 */ /* 0x000ee20000300800 */
[----:B0-----:R-:W-:-:S03]  /*2f720*/  LOP3.LUT R2, R3, 0x60, RZ, 0x3c, !PT ;  /* 0x0000006003027812 */ /* 0x001fc600078e3cff */
[----:B------:R-:W3:Y:S04]  /*2f730*/  LDL.LU R65, [R1+0x1434] ;  /* 0x0014340001417983 */ /* 0x000ee80000300800 */
[----:B------:R0:W-:Y:S04]  /*2f740*/  STS.U16 [R36+UR4+0x13e80], R93 ;  /* 0x013e805d24007988 */ /* 0x0001e80008000404 */
[----:B------:R-:W3:Y:S04]  /*2f750*/  LDL.LU R62, [R1+0x1430] ;  /* 0x00143000013e7983 */ /* 0x000ee80000300800 */
[----:B------:R1:W-:Y:S04]  /*2f760*/  STS.U16 [R36+UR4+0x1be80], R92 ;  /* 0x01be805c24007988 */ /* 0x0003e80008000404 */
[----:B0-----:R-:W3:Y:S04]  /*2f770*/  LDL R93, [R1+0xba4] ;  /* 0x000ba400015d7983 */ /* 0x001ee80000100800 */
[----:B--2---:R0:W-:Y:S04]  /*2f780*/  STS.U16 [R2+UR4+0x10300], R63 ;  /* 0x0103003f02007988 */ /* 0x0041e80008000404 */
[----:B-1----:R-:W2:Y:S04]  /*2f790*/  LDL R92, [R1+0xba0] ;  /* 0x000ba000015c7983 */ /* 0x002ea80000100800 */
[----:B------:R-:W-:Y:S04]  /*2f7a0*/  STL [R1+0x12f4], R36 ;  /* 0x0012f42401007387 */ /* 0x000fe80000100800 */
[----:B0-----:R-:W2:Y:S04]  /*2f7b0*/  LDL.LU R63, [R1+0x142c] ;  /* 0x00142c00013f7983 */ /* 0x001ea80000300800 */
[----:B--2---:R0:W-:Y:S04]  /*2f7c0*/  STS.U16 [R2+UR4+0x18300], R63 ;  /* 0x0183003f02007988 */ /* 0x0041e80008000404 */
[----:B---3--:R1:W-:Y:S04]  /*2f7d0*/  STS.U16 [R2+UR4+0x10700], R62 ;  /* 0x0107003e02007988 */ /* 0x0083e80008000404 */
[----:B------:R2:W-:Y:S04]  /*2f7e0*/  STS.U16 [R2+UR4+0x18700], R65 ;  /* 0x0187004102007988 */ /* 0x0005e80008000404 */
[----:B0-----:R-:W3:Y:S04]  /*2f7f0*/  LDL.LU R63, [R1+0x1428] ;  /* 0x00142800013f7983 */ /* 0x001ee80000300800 */
[----:B-1----:R-:W3:Y:S04]  /*2f800*/  LDL.LU R62, [R1+0x1424] ;  /* 0x00142400013e7983 */ /* 0x002ee80000300800 */
[----:B--2---:R-:W2:Y:S04]  /*2f810*/  LDL.LU R65, [R1+0x1420] ;  /* 0x0014200001417983 */ /* 0x004ea80000300800 */
[----:B------:R0:W-:Y:S04]  /*2f820*/  STS.U16 [R2+UR4+0x10b00], R64 ;  /* 0x010b004002007988 */ /* 0x0001e80008000404 */
[----:B------:R1:W-:Y:S04]  /*2f830*/  STS.U16 [R2+UR4+0x18b00], R67 ;  /* 0x018b004302007988 */ /* 0x0003e80008000404 */
[----:B0-----:R-:W2:Y:S04]  /*2f840*/  LDL.LU R64, [R1+0x141c] ;  /* 0x00141c0001407983 */ /* 0x001ea80000300800 */
[----:B-1----:R-:W2:Y:S01]  /*2f850*/  LDL.LU R67, [R1+0x1418] ;  /* 0x0014180001437983 */ /* 0x002ea20000300800 */
[----:B------:R-:W-:-:S04]  /*2f860*/  @!P4 LOP3.LUT R93, R93, R92, RZ, 0x3c, !PT ;  /* 0x0000005c5d5dc212 */ /* 0x000fc800078e3cff */
[----:B------:R-:W-:-:S04]  /*2f870*/  @!P4 LOP3.LUT R92, R93, R92, RZ, 0x3c, !PT ;  /* 0x0000005c5d5cc212 */ /* 0x000fc800078e3cff */
[----:B------:R-:W-:Y:S02]  /*2f880*/  @!P4 LOP3.LUT R93, R93, R92, RZ, 0x3c, !PT ;  /* 0x0000005c5d5dc212 */ /* 0x000fe400078e3cff */
[----:B--2---:R-:W-:-:S06]  /*2f890*/  PRMT R67, RZ, 0x7610, R67 ;  /* 0x00007610ff437816 */ /* 0x004fcc0000000043 */
[----:B------:R-:W2:Y:S04]  /*2f8a0*/  @!P4 LDG.E.U16 R67, desc[UR20][R92.64] ;  /* 0x000000145c43c981 */ /* 0x000ea8000c1e1500 */
[----:B------:R0:W-:Y:S04]  /*2f8b0*/  STS.U16 [R2+UR4+0x10f00], R0 ;  /* 0x010f000002007988 */ /* 0x0001e80008000404 */
[----:B------:R1:W-:Y:S04]  /*2f8c0*/  STS.U16 [R2+UR4+0x18f00], R66 ;  /* 0x018f004202007988 */ /* 0x0003e80008000404 */
[----:B0-----:R-:W3:Y:S04]  /*2f8d0*/  LDL.LU R0, [R1+0x1414] ;  /* 0x0014140001007983 */ /* 0x001ee80000300800 */
[----:B-1----:R-:W3:Y:S04]  /*2f8e0*/  LDL.LU R2, [R1+0x1410] ;  /* 0x0014100001027983 */ /* 0x002ee80000300800 */
[----:B------:R-:W3:Y:S04]  /*2f8f0*/  LDL.LU R66, [R1+0x140c] ;  /* 0x00140c0001427983 */ /* 0x000ee80000300800 */
[----:B--2---:R0:W-:Y:S04]  /*2f900*/  STL [R1+0x8b0], R67 ;  /* 0x0008b04301007387 */ /* 0x0041e80000100800 */
[----:B0-----:R-:W2:Y:S04]  /*2f910*/  LDL.LU R67, [R1+0x1408] ;  /* 0x0014080001437983 */ /* 0x001ea80000300800 */
[----:B------:R-:W2:Y:S04]  /*2f920*/  LDL R92, [R1+0xbe0] ;  /* 0x000be000015c7983 */ /* 0x000ea80000100800 */
[----:B------:R-:W2:Y:S01]  /*2f930*/  LDL R93, [R1+0xbe4] ;  /* 0x000be400015d7983 */ /* 0x000ea20000100800 */
[----:B---3--:R-:W-:-:S02]  /*2f940*/  PRMT R66, RZ, 0x7610, R66 ;  /* 0x00007610ff427816 */ /* 0x008fc40000000042 */
[----:B--2---:R-:W-:-:S04]  /*2f950*/  @!P4 LOP3.LUT R93, R93, R92, RZ, 0x3c, !PT ;  /* 0x0000005c5d5dc212 */ /* 0x004fc800078e3cff */
[----:B------:R-:W-:-:S04]  /*2f960*/  @!P4 LOP3.LUT R92, R93, R92, RZ, 0x3c, !PT ;  /* 0x0000005c5d5cc212 */ /* 0x000fc800078e3cff */
[----:B------:R-:W-:-:S05]  /*2f970*/  @!P4 LOP3.LUT R93, R93, R92, RZ, 0x3c, !PT ;  /* 0x0000005c5d5dc212 */ /* 0x000fca00078e3cff */
[----:B------:R-:W2:Y:S04]  /*2f980*/  @!P4 LDG.E.U16 R66, desc[UR20][R92.64] ;  /* 0x000000145c42c981 */ /* 0x000ea8000c1e1500 */
[----:B--2---:R0:W-:Y:S04]  /*2f990*/  STL [R1+0x8ac], R66 ;  /* 0x0008ac4201007387 */ /* 0x0041e80000100800 */
[----:B0-----:R-:W2:Y:S04]  /*2f9a0*/  LDL.LU R66, [R1+0x1404] ;  /* 0x0014040001427983 */ /* 0x001ea80000300800 */
[----:B------:R-:W3:Y:S04]  /*2f9b0*/  LDL R92, [R1+0xc20] ;  /* 0x000c2000015c7983 */ /* 0x000ee80000100800 */
[----:B------:R-:W3:Y:S01]  /*2f9c0*/  LDL R93, [R1+0xc24] ;  /* 0x000c2400015d7983 */ /* 0x000ee20000100800 */
[----:B------:R-:W-:-:S02]  /*2f9d0*/  PRMT R67, RZ, 0x7610, R67 ;  /* 0x00007610ff437816 */ /* 0x000fc40000000043 */
[----:B---3--:R-:W-:-:S04]  /*2f9e0*/  @!P4 LOP3.LUT R93, R93, R92, RZ, 0x3c, !PT ;  /* 0x0000005c5d5dc212 */ /* 0x008fc800078e3cff */
[----:B------:R-:W-:-:S04]  /*2f9f0*/  @!P4 LOP3.LUT R92, R93, R92, RZ, 0x3c, !PT ;  /* 0x0000005c5d5cc212 */ /* 0x000fc800078e3cff */
[----:B------:R-:W-:-:S05]  /*2fa00*/  @!P4 LOP3.LUT R93, R93, R92, RZ, 0x3c, !PT ;  /* 0x0000005c5d5dc212 */ /* 0x000fca00078e3cff */
[----:B------:R-:W3:Y:S04]  /*2fa10*/  @!P4 LDG.E.U16 R67, desc[UR20][R92.64] ;  /* 0x000000145c43c981 */ /* 0x000ee8000c1e1500 */
[----:B---3--:R0:W-:Y:S04]  /*2fa20*/  STL [R1+0x8a8], R67 ;  /* 0x0008a84301007387 */ /* 0x0081e80000100800 */
[----:B0-----:R-:W3:Y:S04]  /*2fa30*/  LDL.LU R67, [R1+0x1400] ;  /* 0x0014000001437983 */ /* 0x001ee80000300800 */
[----:B------:R-:W3:Y:S04]  /*2fa40*/  LDL R92, [R1+0xc60] ;  /* 0x000c6000015c7983 */ /* 0x000ee80000100800 */
[----:B------:R-:W3:Y:S01]  /*2fa50*/  LDL R93, [R1+0xc64] ;  /* 0x000c6400015d7983 */ /* 0x000ee20000100800 */
[----:B--2---:R-:W-:-:S02]  /*2fa60*/  PRMT R66, RZ, 0x7610, R66 ;  /* 0x00007610ff427816 */ /* 0x004fc40000000042 */
[----:B---3--:R-:W-:-:S04]  /*2fa70*/  @!P4 LOP3.LUT R93, R93, R92, RZ, 0x3c, !PT ;  /* 0x0000005c5d5dc212 */ /* 0x008fc800078e3cff */
        /* <DEDUP_REMOVED lines=248> */
[----:B------:R-:W2:Y:S04]  /*30a00*/  LDL R92, [R1+0xb70] ;  /* 0x000b7000015c7983 */ /* 0x000ea80000100800 */
[----:B------:R-:W2:Y:S01]  /*30a10*/  LDL R93, [R1+0xb74] ;  /* 0x000b7400015d7983 */ /* 0x000ea20000100800 */
[----:B------:R-:W-:-:S02]  /*30a20*/  PRMT R87, RZ, 0x7610, R87 ;  /* 0x00007610ff577816 */ /* 0x000fc40000000057 */
[----:B--2---:R-:W-:-:S04]  /*30a30*/  @!P4 LOP3.LUT R93, R93, R92, RZ, 0x3c, !PT ;  /* 0x0000005c5d5dc212 */ /* 0x004fc800078e3cff */
[----:B------:R-:W-:-:S04]  /*30a40*/  @!P4 LOP3.LUT R92, R93, R92, RZ, 0x3c, !PT ;  /* 0x0000005c5d5cc212 */ /* 0x000fc800078e3cff */
[----:B------:R-:W-:-:S05]  /*30a50*/  @!P4 LOP3.LUT R93, R93, R92, RZ, 0x3c, !PT ;  /* 0x0000005c5d5dc212 */ /* 0x000fca00078e3cff */
[----:B------:R0:W2:Y:S04]  /*30a60*/  @!P4 LDG.E.U16 R87, desc[UR20][R92.64] ;  /* 0x000000145c57c981 */ /* 0x0000a8000c1e1500 */
[----:B------:R-:W0:Y:S04]  /*30a70*/  LDL R92, [R1+0xbb0] ;  /* 0x000bb000015c7983 */ /* 0x000e280000100800 */
[----:B------:R-:W0:Y:S01]  /*30a80*/  LDL R93, [R1+0xbb4] ;  /* 0x000bb400015d7983 */ /* 0x000e220000100800 */
[----:B---3--:R-:W-:Y:S02]  /*30a90*/  PRMT R67, RZ, 0x7610, R67 ;  /* 0x00007610ff437816 */ /* 0x008fe40000000043 */
[----:B0-----:R-:W-:-:S04]  /*30aa0*/  @!P4 LOP3.LUT R93, R93, R92, RZ, 0x3c, !PT ;  /* 0x0000005c5d5dc212 */ /* 0x001fc800078e3cff */
[----:B------:R-:W-:-:S04]  /*30ab0*/  @!P4 LOP3.LUT R92, R93, R92, RZ, 0x3c, !PT ;  /* 0x0000005c5d5cc212 */ /* 0x000fc800078e3cff */
[----:B------:R-:W-:-:S05]  /*30ac0*/  @!P4 LOP3.LUT R93, R93, R92, RZ, 0x3c, !PT ;  /* 0x0000005c5d5dc212 */ /* 0x000fca00078e3cff */
[----:B------:R-:W3:Y:S04]  /*30ad0*/  @!P4 LDG.E.U16 R67, desc[UR20][R92.64] ;  /* 0x000000145c43c981 */ /* 0x000ee8000c1e1500 */
[----:B--2---:R0:W-:Y:S04]  /*30ae0*/  STL [R1+0x131c], R87 ;  /* 0x00131c5701007387 */ /* 0x0041e80000100800 */
[----:B0-----:R-:W2:Y:S04]  /*30af0*/  LDL R87, [R1+0xc74] ;  /* 0x000c740001577983 */ /* 0x001ea80000100800 */
        /* <DEDUP_REMOVED lines=8> */
[----:B------:R-:W2:Y:S04]  /*30b80*/  @!P4 LDG.E.U16 R66, desc[UR20][R92.64] ;  /* 0x000000145c42c981 */ /* 0x000ea8000c1e1500 */
        /* <DEDUP_REMOVED lines=8> */
[----:B------:R-:W2:Y:S01]  /*30c10*/  @!P4 LDG.E.U16 R67, desc[UR20][R92.64] ;  /* 0x000000145c43c981 */ /* 0x000ea2000c1e1500 */
[----:B------:R-:W-:-:S03]  /*30c20*/  PRMT R66, RZ, 0x7610, R66 ;  /* 0x00007610ff427816 */ /* 0x000fc60000000042 */
[----:B--2---:R0:W-:Y:S04]  /*30c30*/  STL [R1+0x828], R67 ;  /* 0x0008284301007387 */ /* 0x0041e80000100800 */
[----:B0-----:R-:W2:Y:S04]  /*30c40*/  LDL.LU R67, [R1+0x1384] ;  /* 0x0013840001437983 */ /* 0x001ea80000300800 */
[----:B------:R-:W3:Y:S01]  /*30c50*/  LDL R93, [R1+0xc70] ;  /* 0x000c7000015d7983 */ /* 0x000ee20000100800 */
[----:B------:R-:W-:-:S03]  /*30c60*/  @!P4 IMAD.MOV.U32 R92, RZ, RZ, R87 ;  /* 0x000000ffff5cc224 */ /* 0x000fc600078e0057 */
[----:B------:R-:W2:Y:S04]  /*30c70*/  LDL R87, [R1+0xdb4] ;  /* 0x000db40001577983 */ /* 0x000ea80000100800 */
[----:B---3--:R-:W3:Y:S04]  /*30c80*/  @!P4 LDG.E.U16 R66, desc[UR20][R92.64] ;  /* 0x000000145c42c981 */ /* 0x008ee8000c1e1500 */
        /* <DEDUP_REMOVED lines=35> */
[----:B------:R0:W3:Y:S04]  /*30ec0*/  @!P4 LDG.E.U16 R36, desc[UR20][R92.64] ;  /* 0x000000145c24c981 */ /* 0x0000e8000c1e1500 */
[----:B------:R-:W2:Y:S01]  /*30ed0*/  LDL R93, [R1+0xdb0] ;  /* 0x000db000015d7983 */ /* 0x000ea20000100800 */
[----:B------:R-:W-:Y:S02]  /*30ee0*/  PRMT R19, RZ, 0x7610, R19 ;  /* 0x00007610ff137816 */ /* 0x000fe40000000013 */
[----:B0-----:R-:W-:Y:S01]  /*30ef0*/  @!P4 MOV R92, R87 ;  /* 0x00000057005cc202 */ /* 0x001fe20000000f00 */
[----:B---3--:R0:W-:Y:S01]  /*30f00*/  STL [R1+0x12f8], R36 ;  /* 0x0012f82401007387 */ /* 0x0081e20000100800 */
[----:B------:R-:W-:-:S03]  /*30f10*/  PRMT R68, RZ, 0x7610, R68 ;  /* 0x00007610ff447816 */ /* 0x000fc60000000044 */
[----:B------:R-:W3:Y:S04]  /*30f20*/  LDL R87, [R1+0xabc] ;  /* 0x000abc0001577983 */ /* 0x000ee80000100800 */
[----:B--2---:R1:W2:Y:S04]  /*30f30*/  @!P4 LDG.E.U16 R19, desc[UR20][R92.64] ;  /* 0x000000145c13c981 */ /* 0x0042a8000c1e1500 */
[----:B0-----:R-:W2:Y:S04]  /*30f40*/  LDL R36, [R1+0xa3c] ;  /* 0x000a3c0001247983 */ /* 0x001ea80000100800 */
[----:B------:R-:W1:Y:S04]  /*30f50*/  LDL R92, [R1+0x9f8] ;  /* 0x0009f800015c7983 */ /* 0x000e680000100800 */
[----:B------:R-:W1:Y:S02]  /*30f60*/  LDL R93, [R1+0x9fc] ;  /* 0x0009fc00015d7983 */ /* 0x000e640000100800 */
[----:B-1----:R-:W-:-:S04]  /*30f70*/  @!P4 LOP3.LUT R93, R93, R92, RZ, 0x3c, !PT ;  /* 0x0000005c5d5dc212 */ /* 0x002fc800078e3cff */
[----:B------:R-:W-:-:S04]  /*30f80*/  @!P4 LOP3.LUT R92, R93, R92, RZ, 0x3c, !PT ;  /* 0x0000005c5d5cc212 */ /* 0x000fc800078e3cff */
[----:B------:R-:W-:Y:S01]  /*30f90*/  @!P4 LOP3.LUT R93, R93, R92, RZ, 0x3c, !PT ;  /* 0x0000005c5d5dc212 */ /* 0x000fe200078e3cff */
[----:B--2---:R0:W-:Y:S04]  /*30fa0*/  STL [R1+0x12fc], R19 ;  /* 0x0012fc1301007387 */ /* 0x0041e80000100800 */
[----:B------:R1:W2:Y:S01]  /*30fb0*/  @!P4 LDG.E.U16 R68, desc[UR20][R92.64] ;  /* 0x000000145c44c981 */ /* 0x0002a2000c1e1500 */
[----:B------:R-:W-:-:S03]  /*30fc0*/  PRMT R90, RZ, 0x7610, R90 ;  /* 0x00007610ff5a7816 */ /* 0x000fc6000000005a */
[----:B0-----:R-:W3:Y:S04]  /*30fd0*/  LDL R19, [R1+0xab8] ;  /* 0x000ab80001137983 */ /* 0x001ee80000100800 */
[----:B------:R-:W3:Y:S01]  /*30fe0*/  LDL R93, [R1+0xa38] ;  /* 0x000a3800015d7983 */ /* 0x000ee20000100800 */
[----:B-1----:R-:W-:-:S03]  /*30ff0*/  @!P4 IMAD.MOV.U32 R92, RZ, RZ, R36 ;  /* 0x000000ffff5cc224 */ /* 0x002fc600078e0024 */
[----:B--2---:R0:W-:Y:S01]  /*31000*/  STL [R1+0x1300], R68 ;  /* 0x0013004401007387 */ /* 0x0041e20000100800 */
[----:B------:R-:W-:Y:S02]  /*31010*/  PRMT R91, RZ, 0x7610, R91 ;  /* 0x00007610ff5b7816 */ /* 0x000fe4000000005b */
[----:B------:R-:W-:Y:S01]  /*31020*/  PRMT R88, RZ, 0x7610, R88 ;  /* 0x00007610ff587816 */ /* 0x000fe20000000058 */
[----:B------:R-:W2:Y:S04]  /*31030*/  LDL R36, [R1+0xb3c] ;  /* 0x000b3c0001247983 */ /* 0x000ea80000100800 */
[----:B0-----:R-:W2:Y:S04]  /*31040*/  LDL R68, [R1+0xa7c] ;  /* 0x000a7c0001447983 */ /* 0x001ea80000100800 */
[----:B---3--:R2:W3:Y:S04]  /*31050*/  @!P4 LDG.E.U16 R90, desc[UR20][R92.64] ;  /* 0x000000145c5ac981 */ /* 0x0084e8000c1e1500 */
[----:B------:R-:W3:Y:S01]  /*31060*/  LDL R93, [R1+0xa78] ;  /* 0x000a7800015d7983 */ /* 0x000ee20000100800 */
[----:B--2---:R-:W-:-:S05]  /*31070*/  @!P4 IMAD.MOV.U32 R92, RZ, RZ, R68 ;  /* 0x000000ffff5cc224 */ /* 0x004fca00078e0044 */
[----:B---3--:R0:W2:Y:S04]  /*31080*/  @!P4 LDG.E.U16 R91, desc[UR20][R92.64] ;  /* 0x000000145c5bc981 */ /* 0x0080a8000c1e1500 */
[----:B------:R1:W-:Y:S04]  /*31090*/  STL [R1+0x1304], R90 ;  /* 0x0013045a01007387 */ /* 0x0003e80000100800 */
[----:B------:R-:W3:Y:S01]  /*310a0*/  LDL R68, [R1+0xb78] ;  /* 0x000b780001447983 */ /* 0x000ee20000100800 */
[----:B0-----:R-:W-:Y:S02]  /*310b0*/  @!P4 IMAD.MOV.U32 R92, RZ, RZ, R87 ;  /* 0x000000ffff5cc224 */ /* 0x001fe400078e0057 */
[----:B------:R-:W-:Y:S01]  /*310c0*/  @!P4 IMAD.MOV.U32 R93, RZ, RZ, R19 ;  /* 0x000000ffff5dc224 */ /* 0x000fe200078e0013 */
[----:B-1----:R-:W3:Y:S04]  /*310d0*/  LDL R90, [R1+0xb38] ;  /* 0x000b3800015a7983 */ /* 0x002ee80000100800 */
[----:B------:R0:W3:Y:S04]  /*310e0*/  @!P4 LDG.E.U16 R88, desc[UR20][R92.64] ;  /* 0x000000145c58c981 */ /* 0x0000e8000c1e1500 */
[----:B--2---:R1:W-:Y:S04]  /*310f0*/  STL [R1+0x1308], R91 ;  /* 0x0013085b01007387 */ /* 0x0043e80000100800 */
[----:B------:R-:W0:Y:S04]  /*31100*/  LDL R92, [R1+0xaf8] ;  /* 0x000af800015c7983 */ /* 0x000e280000100800 */
[----:B------:R-:W0:Y:S04]  /*31110*/  LDL R93, [R1+0xafc] ;  /* 0x000afc00015d7983 */ /* 0x000e280000100800 */
[----:B-1----:R-:W2:Y:S01]  /*31120*/  LDL R91, [R1+0x9d4] ;  /* 0x0009d400015b7983 */ /* 0x002ea20000100800 */
[----:B------:R-:W-:-:S02]  /*31130*/  PRMT R89, RZ, 0x7610, R89 ;  /* 0x00007610ff597816 */ /* 0x000fc40000000059 */
[----:B------:R-:W-:Y:S01]  /*31140*/  PRMT R86, RZ, 0x7610, R86 ;  /* 0x00007610ff567816 */ /* 0x000fe20000000056 */
[----:B------:R-:W2:Y:S01]  /*31150*/  LDL R87, [R1+0xbb8] ;  /* 0x000bb80001577983 */ /* 0x000ea20000100800 */
[----:B------:R-:W-:-:S03]  /*31160*/  PRMT R84, RZ, 0x7610, R84 ;  /* 0x00007610ff547816 */ /* 0x000fc60000000054 */
[----:B------:R-:W2:Y:S01]  /*31170*/  LDL R19, [R1+0xbbc] ;  /* 0x000bbc0001137983 */ /* 0x000ea20000100800 */
[----:B0-----:R-:W-:-:S04]  /*31180*/  @!P4 LOP3.LUT R93, R93, R92, RZ, 0x3c, !PT ;  /* 0x0000005c5d5dc212 */ /* 0x001fc800078e3cff */
[----:B------:R-:W-:-:S04]  /*31190*/  @!P4 LOP3.LUT R92, R93, R92, RZ, 0x3c, !PT ;  /* 0x0000005c5d5cc212 */ /* 0x000fc800078e3cff */
[----:B------:R-:W-:-:S05]  /*311a0*/  @!P4 LOP3.LUT R93, R93, R92, RZ, 0x3c, !PT ;  /* 0x0000005c5d5dc212 */ /* 0x000fca00078e3cff */
[----:B------:R0:W4:Y:S02]  /*311b0*/  @!P4 LDG.E.U16 R89, desc[UR20][R92.64] ;  /* 0x000000145c59c981 */ /* 0x000124000c1e1500 */
[----:B0-----:R-:W-:Y:S02]  /*311c0*/  @!P4 IMAD.MOV.U32 R92, RZ, RZ, R36 ;  /* 0x000000ffff5cc224 */ /* 0x001fe400078e0024 */
[----:B---3--:R-:W-:-:S05]  /*311d0*/  @!P4 IMAD.MOV.U32 R93, RZ, RZ, R90 ;  /* 0x000000ffff5dc224 */ /* 0x008fca00078e005a */
[----:B------:R0:W3:Y:S02]  /*311e0*/  @!P4 LDG.E.U16 R86, desc[UR20][R92.64] ;  /* 0x000000145c56c981 */ /* 0x0000e4000c1e1500 */
[----:B0-----:R-:W-:Y:S02]  /*311f0*/  @!P4 IMAD.MOV.U32 R92, RZ, RZ, R68 ;  /* 0x000000ffff5cc224 */ /* 0x001fe400078e0044 */
[----:B--2---:R-:W-:-:S05]  /*31200*/  @!P4 IMAD.MOV.U32 R93, RZ, RZ, R91 ;  /* 0x000000ffff5dc224 */ /* 0x004fca00078e005b */
[----:B------:R0:W2:Y:S04]  /*31210*/  @!P4 LDG.E.U16 R84, desc[UR20][R92.64] ;  /* 0x000000145c54c981 */ /* 0x0000a8000c1e1500 */
[----:B------:R-:W-:Y:S01]  /*31220*/  STL [R1+0x130c], R88 ;  /* 0x00130c5801007387 */ /* 0x000fe20000100800 */
[----:B0-----:R-:W-:Y:S01]  /*31230*/  @!P4 IMAD.MOV.U32 R93, RZ, RZ, R87 ;  /* 0x000000ffff5dc224 */ /* 0x001fe200078e0057 */
[----:B------:R-:W-:Y:S01]  /*31240*/  PRMT R85, RZ, 0x7610, R85 ;  /* 0x00007610ff557816 */ /* 0x000fe20000000055 */
[----:B------:R-:W-:-:S05]  /*31250*/  @!P4 IMAD.MOV.U32 R92, RZ, RZ, R19 ;  /* 0x000000ffff5cc224 */ /* 0x000fca00078e0013 */
[----:B------:R-:W2:Y:S04]  /*31260*/  @!P4 LDG.E.U16 R85, desc[UR20][R92.64] ;  /* 0x000000145c55c981 */ /* 0x000ea8000c1e1500 */
[----:B----4-:R0:W-:Y:S04]  /*31270*/  STL [R1+0x1310], R89 ;  /* 0x0013105901007387 */ /* 0x0101e80000100800 */
[----:B------:R-:W4:Y:S04]  /*31280*/  LDL R90, [R1+0xbf8] ;  /* 0x000bf800015a7983 */ /* 0x000f280000100800 */
[----:B------:R-:W4:Y:S04]  /*31290*/  LDL R36, [R1+0xbfc] ;  /* 0x000bfc0001247983 */ /* 0x000f280000100800 */
[----:B---3--:R1:W-:Y:S04]  /*312a0*/  STL [R1+0x1318], R86 ;  /* 0x0013185601007387 */ /* 0x0083e80000100800 */
[----:B0-----:R-:W3:Y:S04]  /*312b0*/  LDL R89, [R1+0xc38] ;  /* 0x000c380001597983 */ /* 0x001ee80000100800 */
[----:B------:R-:W3:Y:S04]  /*312c0*/  LDL R68, [R1+0xc3c] ;  /* 0x000c3c0001447983 */ /* 0x000ee80000100800 */
[----:B--2---:R-:W-:Y:S04]  /*312d0*/  STL [R1+0x1320], R84 ;  /* 0x0013205401007387 */ /* 0x004fe80000100800 */
[----:B------:R-:W2:Y:S04]  /*312e0*/  LDL R88, [R1+0xc78] ;  /* 0x000c780001587983 */ /* 0x000ea80000100800 */
[----:B------:R-:W2:Y:S04]  /*312f0*/  LDL R87, [R1+0xc7c] ;  /* 0x000c7c0001577983 */ /* 0x000ea80000100800 */
[----:B-1----:R-:W2:Y:S04]  /*31300*/  LDL R86, [R1+0xcb8] ;  /* 0x000cb80001567983 */ /* 0x002ea80000100800 */
[----:B------:R-:W2:Y:S01]  /*31310*/  LDL R19, [R1+0xcbc] ;  /* 0x000cbc0001137983 */ /* 0x000ea20000100800 */
[----:B------:R-:W-:-:S02]  /*31320*/  PRMT R82, RZ, 0x7610, R82 ;  /* 0x00007610ff527816 */ /* 0x000fc40000000052 */
[----:B------:R-:W-:Y:S02]  /*31330*/  PRMT R83, RZ, 0x7610, R83 ;  /* 0x00007610ff537816 */ /* 0x000fe40000000053 */
[----:B------:R-:W-:Y:S02]  /*31340*/  PRMT R80, RZ, 0x7610, R80 ;  /* 0x00007610ff507816 */ /* 0x000fe40000000050 */
[----:B------:R-:W-:Y:S01]  /*31350*/  PRMT R81, RZ, 0x7610, R81 ;  /* 0x00007610ff517816 */ /* 0x000fe20000000051 */
[----:B------:R0:W-:Y:S04]  /*31360*/  STL [R1+0x1324], R85 ;  /* 0x0013245501007387 */ /* 0x0001e80000100800 */
[----:B0-----:R-:W2:Y:S01]  /*31370*/  LDL R85, [R1+0xcf8] ;  /* 0x000cf80001557983 */ /* 0x001ea20000100800 */
[----:B----4-:R-:W-:Y:S01]  /*31380*/  @!P4 MOV R93, R90 ;  /* 0x0000005a005dc202 */ /* 0x010fe20000000f00 */
[----:B------:R-:W-:-:S02]  /*31390*/  @!P4 IMAD.MOV.U32 R92, RZ, RZ, R36 ;  /* 0x000000ffff5cc224 */ /* 0x000fc400078e0024 */
[----:B------:R-:W4:Y:S04]  /*313a0*/  LDL R36, [R1+0xcfc] ;  /* 0x000cfc0001247983 */ /* 0x000f280000100800 */
[----:B------:R3:W4:Y:S02]  /*313b0*/  @!P4 LDG.E.U16 R82, desc[UR20][R92.64] ;  /* 0x000000145c52c981 */ /* 0x000724000c1e1500 */
[----:B---3--:R-:W-:Y:S02]  /*313c0*/  @!P4 IMAD.MOV.U32 R93, RZ, RZ, R89 ;  /* 0x000000ffff5dc224 */ /* 0x008fe400078e0059 */
[----:B------:R-:W-:-:S05]  /*313d0*/  @!P4 IMAD.MOV.U32 R92, RZ, RZ, R68 ;  /* 0x000000ffff5cc224 */ /* 0x000fca00078e0044 */
[----:B------:R2:W3:Y:S02]  /*313e0*/  @!P4 LDG.E.U16 R83, desc[UR20][R92.64] ;  /* 0x000000145c53c981 */ /* 0x0004e4000c1e1500 */
[----:B--2---:R-:W-:Y:S02]  /*313f0*/  @!P4 IMAD.MOV.U32 R93, RZ, RZ, R88 ;  /* 0x000000ffff5dc224 */ /* 0x004fe400078e0058 */
[----:B------:R-:W-:-:S05]  /*31400*/  @!P4 IMAD.MOV.U32 R92, RZ, RZ, R87 ;  /* 0x000000ffff5cc224 */ /* 0x000fca00078e0057 */
[----:B------:R0:W2:Y:S02]  /*31410*/  @!P4 LDG.E.U16 R80, desc[UR20][R92.64] ;  /* 0x000000145c50c981 */ /* 0x0000a4000c1e1500 */
[----:B0-----:R-:W-:Y:S02]  /*31420*/  @!P4 IMAD.MOV.U32 R92, RZ, RZ, R19 ;  /* 0x000000ffff5cc224 */ /* 0x001fe400078e0013 */
[----:B------:R-:W-:-:S05]  /*31430*/  @!P4 IMAD.MOV.U32 R93, RZ, RZ, R86 ;  /* 0x000000ffff5dc224 */ /* 0x000fca00078e0056 */
[----:B------:R0:W2:Y:S01]  /*31440*/  @!P4 LDG.E.U16 R81, desc[UR20][R92.64] ;  /* 0x000000145c51c981 */ /* 0x0000a2000c1e1500 */
[----:B------:R-:W-:Y:S01]  /*31450*/  PRMT R78, RZ, 0x7610, R78 ;  /* 0x00007610ff4e7816 */ /* 0x000fe2000000004e */
[----:B0-----:R-:W-:Y:S02]  /*31460*/  @!P4 IMAD.MOV.U32 R93, RZ, RZ, R85 ;  /* 0x000000ffff5dc224 */ /* 0x001fe400078e0055 */
[----:B----4-:R-:W-:Y:S04]  /*31470*/  STL [R1+0x1328], R82 ;  /* 0x0013285201007387 */ /* 0x010fe80000100800 */
[----:B------:R-:W4:Y:S04]  /*31480*/  LDL R84, [R1+0xd38] ;  /* 0x000d380001547983 */ /* 0x000f280000100800 */
[----:B------:R-:W4:Y:S04]  /*31490*/  LDL R68, [R1+0xd3c] ;  /* 0x000d3c0001447983 */ /* 0x000f280000100800 */
[----:B---3--:R0:W-:Y:S01]  /*314a0*/  STL [R1+0x132c], R83 ;  /* 0x00132c5301007387 */ /* 0x0081e20000100800 */
[----:B------:R-:W-:-:S05]  /*314b0*/  @!P4 IMAD.MOV.U32 R92, RZ, RZ, R36 ;  /* 0x000000ffff5cc224 */ /* 0x000fca00078e0024 */
[----:B------:R4:W3:Y:S04]  /*314c0*/  @!P4 LDG.E.U16 R78, desc[UR20][R92.64] ;  /* 0x000000145c4ec981 */ /* 0x0008e8000c1e1500 */
[----:B--2---:R1:W-:Y:S04]  /*314d0*/  STL [R1+0x1330], R80 ;  /* 0x0013305001007387 */ /* 0x0043e80000100800 */
[----:B0-----:R-:W2:Y:S04]  /*314e0*/  LDL R83, [R1+0xd78] ;  /* 0x000d780001537983 */ /* 0x001ea80000100800 */
[----:B------:R-:W3:Y:S04]  /*314f0*/  LDL R19, [R1+0xd7c] ;  /* 0x000d7c0001137983 */ /* 0x000ee80000100800 */
[----:B------:R0:W-:Y:S04]  /*31500*/  STL [R1+0x1334], R81 ;  /* 0x0013345101007387 */ /* 0x0001e80000100800 */
[----:B------:R-:W3:Y:S04]  /*31510*/  LDL R82, [R1+0xdb8] ;  /* 0x000db80001527983 */ /* 0x000ee80000100800 */
[----:B------:R-:W3:Y:S01]  /*31520*/  LDL R36, [R1+0xdbc] ;  /* 0x000dbc0001247983 */ /* 0x000ee20000100800 */
[----:B------:R-:W-:-:S02]  /*31530*/  PRMT R79, RZ, 0x7610, R79 ;  /* 0x00007610ff4f7816 */ /* 0x000fc4000000004f */
[----:B------:R-:W-:Y:S02]  /*31540*/  PRMT R76, RZ, 0x7610, R76 ;  /* 0x00007610ff4c7816 */ /* 0x000fe4000000004c */
[----:B------:R-:W-:Y:S01]  /*31550*/  PRMT R77, RZ, 0x7610, R77 ;  /* 0x00007610ff4d7816 */ /* 0x000fe2000000004d */
[----:B----4-:R-:W-:Y:S02]  /*31560*/  @!P4 IMAD.MOV.U32 R93, RZ, RZ, R84 ;  /* 0x000000ffff5dc224 */ /* 0x010fe400078e0054 */
[----:B------:R-:W-:-:S05]  /*31570*/  @!P4 IMAD.MOV.U32 R92, RZ, RZ, R68 ;  /* 0x000000ffff5cc224 */ /* 0x000fca00078e0044 */
[----:B------:R2:W4:Y:S02]  /*31580*/  @!P4 LDG.E.U16 R79, desc[UR20][R92.64] ;  /* 0x000000145c4fc981 */ /* 0x000524000c1e1500 */
[----:B--2---:R-:W-:Y:S01]  /*31590*/  @!P4 MOV R93, R83 ;  /* 0x00000053005dc202 */ /* 0x004fe20000000f00 */
[----:B---3--:R-:W-:-:S05]  /*315a0*/  @!P4 IMAD.MOV.U32 R92, RZ, RZ, R19 ;  /* 0x000000ffff5cc224 */ /* 0x008fca00078e0013 */
[----:B------:R2:W3:Y:S04]  /*315b0*/  @!P4 LDG.E.U16 R76, desc[UR20][R92.64] ;  /* 0x000000145c4cc981 */ /* 0x0004e8000c1e1500 */
[----:B------:R-:W-:Y:S04]  /*315c0*/  STL [R1+0x1338], R78 ;  /* 0x0013384e01007387 */ /* 0x000fe80000100800 */
[----:B-1----:R-:W3:Y:S01]  /*315d0*/  LDL R80, [R1+0xa04] ;  /* 0x000a040001507983 */ /* 0x002ee20000100800 */
[----:B--2---:R-:W-:Y:S02]  /*315e0*/  @!P4 IMAD.MOV.U32 R93, RZ, RZ, R82 ;  /* 0x000000ffff5dc224 */ /* 0x004fe400078e0052 */
[----:B------:R-:W-:Y:S01]  /*315f0*/  @!P4 IMAD.MOV.U32 R92, RZ, RZ, R36 ;  /* 0x000000ffff5cc224 */ /* 0x000fe200078e0024 */
[----:B0-----:R-:W2:Y:S04]  /*31600*/  LDL R81, [R1+0xa00] ;  /* 0x000a000001517983 */ /* 0x001ea80000100800 */
[----:B------:R0:W2:Y:S04]  /*31610*/  @!P4 LDG.E.U16 R77, desc[UR20][R92.64] ;  /* 0x000000145c4dc981 */ /* 0x0000a8000c1e1500 */
[----:B------:R-:W2:Y:S04]  /*31620*/  LDL R68, [R1+0xa44] ;  /* 0x000a440001447983 */ /* 0x000ea80000100800 */
[----:B----4-:R1:W-:Y:S04]  /*31630*/  STL [R1+0x133c], R79 ;  /* 0x00133c4f01007387 */ /* 0x0103e80000100800 */
[----:B------:R-:W4:Y:S04]  /*31640*/  LDL R19, [R1+0xa84] ;  /* 0x000a840001137983 */ /* 0x000f280000100800 */
[----:B-1----:R-:W4:Y:S04]  /*31650*/  LDL R79, [R1+0xa40] ;  /* 0x000a4000014f7983 */ /* 0x002f280000100800 */
[----:B---3--:R1:W-:Y:S04]  /*31660*/  STL [R1+0x1340], R76 ;  /* 0x0013404c01007387 */ /* 0x0083e80000100800 */
[----:B------:R-:W3:Y:S04]  /*31670*/  LDL R36, [R1+0xa80] ;  /* 0x000a800001247983 */ /* 0x000ee80000100800 */
[----:B------:R-:W3:Y:S01]  /*31680*/  LDL R78, [R1+0xac4] ;  /* 0x000ac400014e7983 */ /* 0x000ee20000100800 */
[----:B0-----:R-:W-:-:S03]  /*31690*/  @!P4 IMAD.MOV.U32 R92, RZ, RZ, R80 ;  /* 0x000000ffff5cc224 */ /* 0x001fc600078e0050 */
[----:B--2---:R0:W-:Y:S04]  /*316a0*/  STL [R1+0x1344], R77 ;  /* 0x0013444d01007387 */ /* 0x0041e80000100800 */
[----:B------:R-:W2:Y:S01]  /*316b0*/  LDL R80, [R1+0xac0] ;  /* 0x000ac00001507983 */ /* 0x000ea20000100800 */
[----:B------:R-:W-:Y:S01]  /*316c0*/  PRMT R74, RZ, 0x7610, R74 ;  /* 0x00007610ff4a7816 */ /* 0x000fe2000000004a */
[----:B------:R-:W-:Y:S02]  /*316d0*/  @!P4 IMAD.MOV.U32 R93, RZ, RZ, R81 ;  /* 0x000000ffff5dc224 */ /* 0x000fe400078e0051 */
[----:B-1----:R-:W2:Y:S04]  /*316e0*/  LDL R76, [R1+0xb04] ;  /* 0x000b0400014c7983 */ /* 0x002ea80000100800 */
[----:B0-----:R-:W2:Y:S04]  /*316f0*/  LDL R77, [R1+0xb00] ;  /* 0x000b0000014d7983 */ /* 0x001ea80000100800 */
[----:B------:R0:W2:Y:S01]  /*31700*/  @!P4 LDG.E.U16 R74, desc[UR20][R92.64] ;  /* 0x000000145c4ac981 */ /* 0x0000a2000c1e1500 */
[----:B------:R-:W-:-:S02]  /*31710*/  PRMT R75, RZ, 0x7610, R75 ;  /* 0x00007610ff4b7816 */ /* 0x000fc4000000004b */
[----:B------:R-:W-:Y:S01]  /*31720*/  PRMT R72, RZ, 0x7610, R72 ;  /* 0x00007610ff487816 */ /* 0x000fe20000000048 */
[----:B0-----:R-:W-:Y:S01]  /*31730*/  @!P4 IMAD.MOV.U32 R92, RZ, RZ, R68 ;  /* 0x000000ffff5cc224 */ /* 0x001fe200078e0044 */
[----:B------:R-:W-:Y:S01]  /*31740*/  PRMT R73, RZ, 0x7610, R73 ;  /* 0x00007610ff497816 */ /* 0x000fe20000000049 */
[----:B----4-:R-:W-:-:S05]  /*31750*/  @!P4 IMAD.MOV.U32 R93, RZ, RZ, R79 ;  /* 0x000000ffff5dc224 */ /* 0x010fca00078e004f */
[----:B------:R0:W4:Y:S02]  /*31760*/  @!P4 LDG.E.U16 R75, desc[UR20][R92.64] ;  /* 0x000000145c4bc981 */ /* 0x000124000c1e1500 */
[----:B0-----:R-:W-:Y:S02]  /*31770*/  @!P4 IMAD.MOV.U32 R92, RZ, RZ, R19 ;  /* 0x000000ffff5cc224 */ /* 0x001fe400078e0013 */
[----:B---3--:R-:W-:-:S05]  /*31780*/  @!P4 IMAD.MOV.U32 R93, RZ, RZ, R36 ;  /* 0x000000ffff5dc224 */ /* 0x008fca00078e0024 */
[----:B------:R0:W3:Y:S02]  /*31790*/  @!P4 LDG.E.U16 R72, desc[UR20][R92.64] ;  /* 0x000000145c48c981 */ /* 0x0000e4000c1e1500 */
[----:B0-----:R-:W-:Y:S02]  /*317a0*/  @!P4 IMAD.MOV.U32 R92, RZ, RZ, R78 ;  /* 0x000000ffff5cc224 */ /* 0x001fe400078e004e */
[----:B--2---:R-:W-:-:S05]  /*317b0*/  @!P4 IMAD.MOV.U32 R93, RZ, RZ, R80 ;  /* 0x000000ffff5dc224 */ /* 0x004fca00078e0050 */
[----:B------:R0:W2:Y:S01]  /*317c0*/  @!P4 LDG.E.U16 R73, desc[UR20][R92.64] ;  /* 0x000000145c49c981 */ /* 0x0000a2000c1e1500 */
[----:B------:R-:W-:Y:S01]  /*317d0*/  PRMT R70, RZ, 0x7610, R70 ;  /* 0x00007610ff467816 */ /* 0x000fe20000000046 */
[----:B0-----:R-:W-:Y:S01]  /*317e0*/  @!P4 IMAD.MOV.U32 R92, RZ, RZ, R76 ;  /* 0x000000ffff5cc224 */ /* 0x001fe200078e004c */
[----:B------:R-:W-:Y:S01]  /*317f0*/  @!P4 MOV R93, R77 ;  /* 0x0000004d005dc202 */ /* 0x000fe20000000f00 */
[----:B------:R-:W-:Y:S04]  /*31800*/  STL [R1+0x1348], R74 ;  /* 0x0013484a01007387 */ /* 0x000fe80000100800 */
[----:B------:R-:W2:Y:S04]  /*31810*/  LDL R68, [R1+0xb44] ;  /* 0x000b440001447983 */ /* 0x000ea80000100800 */
[----:B------:R0:W2:Y:S04]  /*31820*/  @!P4 LDG.E.U16 R70, desc[UR20][R92.64] ;  /* 0x000000145c46c981 */ /* 0x0000a8000c1e1500 */
[----:B------:R-:W2:Y:S04]  /*31830*/  LDL R79, [R1+0xb40] ;  /* 0x000b4000014f7983 */ /* 0x000ea80000100800 */
[----:B----4-:R1:W-:Y:S04]  /*31840*/  STL [R1+0x134c], R75 ;  /* 0x00134c4b01007387 */ /* 0x0103e80000100800 */
[----:B------:R-:W4:Y:S04]  /*31850*/  LDL R36, [R1+0x9d8] ;  /* 0x0009d80001247983 */ /* 0x000f280000100800 */
[----:B------:R-:W4:Y:S04]  /*31860*/  LDL R19, [R1+0xb7c] ;  /* 0x000b7c0001137983 */ /* 0x000f280000100800 */
[----:B---3--:R-:W-:Y:S04]  /*31870*/  STL [R1+0x1350], R72 ;  /* 0x0013504801007387 */ /* 0x008fe80000100800 */
[----:B-1----:R-:W3:Y:S04]  /*31880*/  LDL R75, [R1+0xbc0] ;  /* 0x000bc000014b7983 */ /* 0x002ee80000100800 */
[----:B------:R-:W3:Y:S04]  /*31890*/  LDL R74, [R1+0xbc4] ;  /* 0x000bc400014a7983 */ /* 0x000ee80000100800 */
[----:B--2---:R1:W-:Y:S04]  /*318a0*/  STL [R1+0x1354], R73 ;  /* 0x0013544901007387 */ /* 0x0043e80000100800 */
[----:B------:R-:W2:Y:S04]  /*318b0*/  LDL R78, [R1+0xc00] ;  /* 0x000c0000014e7983 */ /* 0x000ea80000100800 */
[----:B------:R-:W2:Y:S04]  /*318c0*/  LDL R77, [R1+0xc04] ;  /* 0x000c0400014d7983 */ /* 0x000ea80000100800 */
[----:B------:R-:W2:Y:S04]  /*318d0*/  LDL R76, [R1+0xc40] ;  /* 0x000c4000014c7983 */ /* 0x000ea80000100800 */
[----:B-1----:R-:W2:Y:S01]  /*318e0*/  LDL R73, [R1+0xc44] ;  /* 0x000c440001497983 */ /* 0x002ea20000100800 */
[----:B0-----:R-:W-:-:S03]  /*318f0*/  @!P4 IMAD.MOV.U32 R92, RZ, RZ, R68 ;  /* 0x000000ffff5cc224 */ /* 0x001fc600078e0044 */
[----:B------:R-:W-:Y:S04]  /*31900*/  STL [R1+0x1358], R70 ;  /* 0x0013584601007387 */ /* 0x000fe80000100800 */
[----:B------:R-:W2:Y:S04]  /*31910*/  LDL R72, [R1+0xc80] ;  /* 0x000c800001487983 */ /* 0x000ea80000100800 */
[----:B------:R-:W2:Y:S01]  /*31920*/  LDL R68, [R1+0xc84] ;  /* 0x000c840001447983 */ /* 0x000ea20000100800 */
[----:B------:R-:W-:Y:S01]  /*31930*/  PRMT R71, RZ, 0x7610, R71 ;  /* 0x00007610ff477816 */ /* 0x000fe20000000047 */
[----:B------:R-:W-:Y:S01]  /*31940*/  @!P4 IMAD.MOV.U32 R93, RZ, RZ, R79 ;  /* 0x000000ffff5dc224 */ /* 0x000fe200078e004f */
[----:B------:R-:W-:-:S04]  /*31950*/  PRMT R69, RZ, 0x7610, R69 ;  /* 0x00007610ff457816 */ /* 0x000fc80000000045 */
[----:B------:R4:W2:Y:S01]  /*31960*/  @!P4 LDG.E.U16 R71, desc[UR20][R92.64] ;  /* 0x000000145c47c981 */ /* 0x0008a2000c1e1500 */
[----:B------:R-:W-:Y:S02]  /*31970*/  PRMT R4, RZ, 0x7610, R4 ;  /* 0x00007610ff047816 */ /* 0x000fe40000000004 */
[----:B------:R-:W-:Y:S01]  /*31980*/  PRMT R5, RZ, 0x7610, R5 ;  /* 0x00007610ff057816 */ /* 0x000fe20000000005 */
[----:B----4-:R-:W-:Y:S02]  /*31990*/  @!P4 IMAD.MOV.U32 R93, RZ, RZ, R36 ;  /* 0x000000ffff5dc224 */ /* 0x010fe400078e0024 */
[----:B------:R-:W-:-:S05]  /*319a0*/  @!P4 IMAD.MOV.U32 R92, RZ, RZ, R19 ;  /* 0x000000ffff5cc224 */ /* 0x000fca00078e0013 */
[----:B------:R3:W4:Y:S02]  /*319b0*/  @!P4 LDG.E.U16 R69, desc[UR20][R92.64] ;  /* 0x000000145c45c981 */ /* 0x000724000c1e1500 */
[----:B---3--:R-:W-:Y:S02]  /*319c0*/  @!P4 IMAD.MOV.U32 R93, RZ, RZ, R75 ;  /* 0x000000ffff5dc224 */ /* 0x008fe400078e004b */
[----:B------:R-:W-:-:S05]  /*319d0*/  @!P4 IMAD.MOV.U32 R92, RZ, RZ, R74 ;  /* 0x000000ffff5cc224 */ /* 0x000fca00078e004a */
[----:B------:R2:W3:Y:S02]  /*319e0*/  @!P4 LDG.E.U16 R4, desc[UR20][R92.64] ;  /* 0x000000145c04c981 */ /* 0x0004e4000c1e1500 */
[----:B--2---:R-:W-:Y:S02]  /*319f0*/  @!P4 IMAD.MOV.U32 R93, RZ, RZ, R78 ;  /* 0x000000ffff5dc224 */ /* 0x004fe400078e004e */
[----:B------:R-:W-:-:S05]  /*31a00*/  @!P4 IMAD.MOV.U32 R92, RZ, RZ, R77 ;  /* 0x000000ffff5cc224 */ /* 0x000fca00078e004d */
[----:B------:R0:W2:Y:S01]  /*31a10*/  @!P4 LDG.E.U16 R5, desc[UR20][R92.64] ;  /* 0x000000145c05c981 */ /* 0x0000a2000c1e1500 */
[----:B------:R-:W-:Y:S02]  /*31a20*/  PRMT R6, RZ, 0x7610, R6 ;  /* 0x00007610ff067816 */ /* 0x000fe40000000006 */
[----:B------:R-:W-:Y:S01]  /*31a30*/  PRMT R7, RZ, 0x7610, R7 ;  /* 0x00007610ff077816 */ /* 0x000fe20000000007 */
[----:B0-----:R-:W-:Y:S02]  /*31a40*/  @!P4 IMAD.MOV.U32 R92, RZ, RZ, R73 ;  /* 0x000000ffff5cc224 */ /* 0x001fe400078e0049 */
[----:B------:R-:W-:-:S05]  /*31a50*/  @!P4 IMAD.MOV.U32 R93, RZ, RZ, R76 ;  /* 0x000000ffff5dc224 */ /* 0x000fca00078e004c */
[----:B------:R0:W2:Y:S02]  /*31a60*/  @!P4 LDG.E.U16 R6, desc[UR20][R92.64] ;  /* 0x000000145c06c981 */ /* 0x0000a4000c1e1500 */
[----:B0-----:R-:W-:Y:S01]  /*31a70*/  @!P4 IMAD.MOV.U32 R92, RZ, RZ, R68 ;  /* 0x000000ffff5cc224 */ /* 0x001fe200078e0044 */
[----:B------:R-:W-:-:S05]  /*31a80*/  @!P4 MOV R93, R72 ;  /* 0x00000048005dc202 */ /* 0x000fca0000000f00 */
[----:B------:R-:W2:Y:S04]  /*31a90*/  @!P4 LDG.E.U16 R7, desc[UR20][R92.64] ;  /* 0x000000145c07c981 */ /* 0x000ea8000c1e1500 */
[----:B------:R0:W-:Y:S04]  /*31aa0*/  STL [R1+0x135c], R71 ;  /* 0x00135c4701007387 */ /* 0x0001e80000100800 */
[----:B------:R-:W2:Y:S04]  /*31ab0*/  LDL R36, [R1+0xcc0] ;  /* 0x000cc00001247983 */ /* 0x000ea80000100800 */
[----:B------:R-:W2:Y:S04]  /*31ac0*/  LDL R19, [R1+0xcc4] ;  /* 0x000cc40001137983 */ /* 0x000ea80000100800 */
[----:B----4-:R-:W-:Y:S04]  /*31ad0*/  STL [R1+0x1360], R69 ;  /* 0x0013604501007387 */ /* 0x010fe80000100800 */
[----:B------:R-:W4:Y:S04]  /*31ae0*/  LDL R75, [R1+0xd00] ;  /* 0x000d0000014b7983 */ /* 0x000f280000100800 */
[----:B------:R-:W4:Y:S04]  /*31af0*/  LDL R74, [R1+0xd04] ;  /* 0x000d0400014a7983 */ /* 0x000f280000100800 */
[----:B---3--:R1:W-:Y:S04]  /*31b00*/  STL [R1+0x1364], R4 ;  /* 0x0013640401007387 */ /* 0x0083e80000100800 */
[----:B0-----:R-:W3:Y:S04]  /*31b10*/  LDL R71, [R1+0xd40] ;  /* 0x000d400001477983 */ /* 0x001ee80000100800 */
[----:B-1----:R-:W3:Y:S04]  /*31b20*/  LDL R4, [R1+0xd44] ;  /* 0x000d440001047983 */ /* 0x002ee80000100800 */
[----:B--2---:R0:W-:Y:S04]  /*31b30*/  STL [R1+0x1368], R5 ;  /* 0x0013680501007387 */ /* 0x0041e80000100800 */
[----:B------:R-:W2:Y:S04]  /*31b40*/  LDL R70, [R1+0xd80] ;  /* 0x000d800001467983 */ /* 0x000ea80000100800 */
[----:B0-----:R-:W2:Y:S04]  /*31b50*/  LDL R5, [R1+0xd84] ;  /* 0x000d840001057983 */ /* 0x001ea80000100800 */
[----:B------:R-:W-:Y:S04]  /*31b60*/  STL [R1+0x136c], R6 ;  /* 0x00136c0601007387 */ /* 0x000fe80000100800 */
[----:B------:R-:W2:Y:S04]  /*31b70*/  LDL R69, [R1+0xdc0] ;  /* 0x000dc00001457983 */ /* 0x000ea80000100800 */
[----:B------:R-:W2:Y:S01]  /*31b80*/  LDL R68, [R1+0xdc4] ;  /* 0x000dc40001447983 */ /* 0x000ea20000100800 */
[----:B------:R-:W-:-:S03]  /*31b90*/  PRMT R8, RZ, 0x7610, R8 ;  /* 0x00007610ff087816 */ /* 0x000fc60000000008 */
[----:B------:R0:W-:Y:S04]  /*31ba0*/  STL [R1+0x1370], R7 ;  /* 0x0013700701007387 */ /* 0x0001e80000100800 */
[----:B------:R-:W2:Y:S04]  /*31bb0*/  LDL R73, [R1+0xa08] ;  /* 0x000a080001497983 */ /* 0x000ea80000100800 */
[----:B------:R-:W2:Y:S01]  /*31bc0*/  LDL R72, [R1+0xa0c] ;  /* 0x000a0c0001487983 */ /* 0x000ea20000100800 */
[----:B------:R-:W-:Y:S02]  /*31bd0*/  @!P4 IMAD.MOV.U32 R93, RZ, RZ, R36 ;  /* 0x000000ffff5dc224 */ /* 0x000fe400078e0024 */
[----:B------:R-:W-:Y:S01]  /*31be0*/  @!P4 IMAD.MOV.U32 R92, RZ, RZ, R19 ;  /* 0x000000ffff5cc224 */ /* 0x000fe200078e0013 */
[----:B------:R-:W2:Y:S04]  /*31bf0*/  LDL R36, [R1+0xa48] ;  /* 0x000a480001247983 */ /* 0x000ea80000100800 */
[----:B------:R-:W2:Y:S01]  /*31c00*/  LDL R19, [R1+0xa4c] ;  /* 0x000a4c0001137983 */ /* 0x000ea20000100800 */
[----:B------:R-:W-:-:S03]  /*31c10*/  PRMT R9, RZ, 0x7610, R9 ;  /* 0x00007610ff097816 */ /* 0x000fc60000000009 */
[----:B------:R4:W2:Y:S04]  /*31c20*/  @!P4 LDG.E.U16 R8, desc[UR20][R92.64] ;  /* 0x000000145c08c981 */ /* 0x0008a8000c1e1500 */
[----:B0-----:R-:W2:Y:S04]  /*31c30*/  LDL R7, [R1+0xa88] ;  /* 0x000a880001077983 */ /* 0x001ea80000100800 */
[----:B------:R-:W2:Y:S01]  /*31c40*/  LDL R6, [R1+0xa8c] ;  /* 0x000a8c0001067983 */ /* 0x000ea20000100800 */
[----:B------:R-:W-:Y:S02]  /*31c50*/  PRMT R10, RZ, 0x7610, R10 ;  /* 0x00007610ff0a7816 */ /* 0x000fe4000000000a */
[----:B------:R-:W-:Y:S01]  /*31c60*/  PRMT R11, RZ, 0x7610, R11 ;  /* 0x00007610ff0b7816 */ /* 0x000fe2000000000b */
[----:B------:R-:W2:Y:S01]  /*31c70*/  LDL R77, [R1+0xa20] ;  /* 0x000a2000014d7983 */ /* 0x000ea20000100800 */
[----:B------:R-:W-:-:S02]  /*31c80*/  PRMT R12, RZ, 0x7610, R12 ;  /* 0x00007610ff0c7816 */ /* 0x000fc4000000000c */
[----:B------:R-:W-:Y:S01]  /*31c90*/  PRMT R13, RZ, 0x7610, R13 ;  /* 0x00007610ff0d7816 */ /* 0x000fe2000000000d */
[----:B------:R-:W2:Y:S01]  /*31ca0*/  LDL R76, [R1+0xa24] ;  /* 0x000a2400014c7983 */ /* 0x000ea20000100800 */
[----:B----4-:R-:W-:Y:S01]  /*31cb0*/  @!P4 IMAD.MOV.U32 R93, RZ, RZ, R75 ;  /* 0x000000ffff5dc224 */ /* 0x010fe200078e004b */
[----:B------:R-:W-:Y:S02]  /*31cc0*/  PRMT R14, RZ, 0x7610, R14 ;  /* 0x00007610ff0e7816 */ /* 0x000fe4000000000e */
[----:B------:R-:W4:Y:S01]  /*31cd0*/  LDL R75, [R1+0xa60] ;  /* 0x000a6000014b7983 */ /* 0x000f220000100800 */
[----:B------:R-:W-:Y:S01]  /*31ce0*/  @!P4 IMAD.MOV.U32 R92, RZ, RZ, R74 ;  /* 0x000000ffff5cc224 */ /* 0x000fe200078e004a */
[----:B------:R-:W-:Y:S02]  /*31cf0*/  PRMT R15, RZ, 0x7610, R15 ;  /* 0x00007610ff0f7816 */ /* 0x000fe4000000000f */
[----:B------:R-:W4:Y:S04]  /*31d00*/  LDL R74, [R1+0xa64] ;  /* 0x000a6400014a7983 */ /* 0x000f280000100800 */
[----:B------:R3:W4:Y:S02]  /*31d10*/  @!P4 LDG.E.U16 R9, desc[UR20][R92.64] ;  /* 0x000000145c09c981 */ /* 0x000724000c1e1500 */
[----:B---3--:R-:W-:-:S02]  /*31d20*/  @!P4 IMAD.MOV.U32 R93, RZ, RZ, R71 ;  /* 0x000000ffff5dc224 */ /* 0x008fc400078e0047 */
[----:B------:R-:W3:Y:S01]  /*31d30*/  LDL R71, [R1+0xac8] ;  /* 0x000ac80001477983 */ /* 0x000ee20000100800 */
[----:B------:R-:W-:-:S03]  /*31d40*/  @!P4 IMAD.MOV.U32 R92, RZ, RZ, R4 ;  /* 0x000000ffff5cc224 */ /* 0x000fc600078e0004 */
[----:B------:R-:W4:Y:S04]  /*31d50*/  LDL R4, [R1+0xacc] ;  /* 0x000acc0001047983 */ /* 0x000f280000100800 */
[----:B------:R2:W4:Y:S02]  /*31d60*/  @!P4 LDG.E.U16 R10, desc[UR20][R92.64] ;  /* 0x000000145c0ac981 */ /* 0x000524000c1e1500 */
[----:B--2---:R-:W-:Y:S02]  /*31d70*/  @!P4 IMAD.MOV.U32 R92, RZ, RZ, R5 ;  /* 0x000000ffff5cc224 */ /* 0x004fe400078e0005 */
[----:B------:R-:W2:Y:S01]  /*31d80*/  LDL R5, [R1+0xb0c] ;  /* 0x000b0c0001057983 */ /* 0x000ea20000100800 */
[----:B------:R-:W-:-:S03]  /*31d90*/  @!P4 IMAD.MOV.U32 R93, RZ, RZ, R70 ;  /* 0x000000ffff5dc224 */ /* 0x000fc600078e0046 */
[----:B------:R-:W2:Y:S04]  /*31da0*/  LDL R70, [R1+0xb08] ;  /* 0x000b080001467983 */ /* 0x000ea80000100800 */
[----:B------:R0:W2:Y:S02]  /*31db0*/  @!P4 LDG.E.U16 R11, desc[UR20][R92.64] ;  /* 0x000000145c0bc981 */ /* 0x0000a4000c1e1500 */
[----:B0-----:R-:W-:Y:S02]  /*31dc0*/  @!P4 IMAD.MOV.U32 R92, RZ, RZ, R68 ;  /* 0x000000ffff5cc224 */ /* 0x001fe400078e0044 */
[----:B------:R-:W-:Y:S01]  /*31dd0*/  @!P4 IMAD.MOV.U32 R93, RZ, RZ, R69 ;  /* 0x000000ffff5dc224 */ /* 0x000fe200078e0045 */
[----:B------:R-:W2:Y:S04]  /*31de0*/  LDL R68, [R1+0xb4c] ;  /* 0x000b4c0001447983 */ /* 0x000ea80000100800 */
[----:B------:R0:W2:Y:S04]  /*31df0*/  @!P4 LDG.E.U16 R12, desc[UR20][R92.64] ;  /* 0x000000145c0cc981 */ /* 0x0000a8000c1e1500 */
[----:B------:R-:W2:Y:S01]  /*31e00*/  LDL R69, [R1+0xb48] ;  /* 0x000b480001457983 */ /* 0x000ea20000100800 */
[----:B0-----:R-:W-:Y:S01]  /*31e10*/  @!P4 IMAD.MOV.U32 R92, RZ, RZ, R72 ;  /* 0x000000ffff5cc224 */ /* 0x001fe200078e0048 */
[----:B------:R-:W-:-:S02]  /*31e20*/  @!P4 MOV R93, R73 ;  /* 0x00000049005dc202 */ /* 0x000fc40000000f00 */
[----:B------:R-:W2:Y:S04]  /*31e30*/  LDL R72, [R1+0xc8c] ;  /* 0x000c8c0001487983 */ /* 0x000ea80000100800 */
[----:B------:R0:W2:Y:S01]  /*31e40*/  @!P4 LDG.E.U16 R13, desc[UR20][R92.64] ;  /* 0x000000145c0dc981 */ /* 0x0000a2000c1e1500 */
[----:B------:R-:W-:Y:S02]  /*31e50*/  PRMT R16, RZ, 0x7610, R16 ;  /* 0x00007610ff107816 */ /* 0x000fe40000000010 */
[----:B------:R-:W-:Y:S01]  /*31e60*/  PRMT R17, RZ, 0x7610, R17 ;  /* 0x00007610ff117816 */ /* 0x000fe20000000011 */
[----:B------:R-:W2:Y:S01]  /*31e70*/  LDL R73, [R1+0xc88] ;  /* 0x000c880001497983 */ /* 0x000ea20000100800 */
[----:B0-----:R-:W-:Y:S02]  /*31e80*/  @!P4 IMAD.MOV.U32 R92, RZ, RZ, R19 ;  /* 0x000000ffff5cc224 */ /* 0x001fe400078e0013 */
[----:B------:R-:W-:Y:S01]  /*31e90*/  @!P4 IMAD.MOV.U32 R93, RZ, RZ, R36 ;  /* 0x000000ffff5dc224 */ /* 0x000fe200078e0024 */
[----:B------:R-:W2:Y:S04]  /*31ea0*/  LDL R19, [R1+0xb80] ;  /* 0x000b800001137983 */ /* 0x000ea80000100800 */
[----:B------:R-:W2:Y:S04]  /*31eb0*/  LDL R36, [R1+0x9dc] ;  /* 0x0009dc0001247983 */ /* 0x000ea80000100800 */
[----:B------:R0:W2:Y:S02]  /*31ec0*/  @!P4 LDG.E.U16 R14, desc[UR20][R92.64] ;  /* 0x000000145c0ec981 */ /* 0x0000a4000c1e1500 */
[----:B0-----:R-:W-:-:S02]  /*31ed0*/  @!P4 IMAD.MOV.U32 R92, RZ, RZ, R6 ;  /* 0x000000ffff5cc224 */ /* 0x001fc400078e0006 */
[----:B------:R-:W-:Y:S01]  /*31ee0*/  @!P4 IMAD.MOV.U32 R93, RZ, RZ, R7 ;  /* 0x000000ffff5dc224 */ /* 0x000fe200078e0007 */
[----:B------:R-:W2:Y:S04]  /*31ef0*/  LDL R6, [R1+0xbcc] ;  /* 0x000bcc0001067983 */ /* 0x000ea80000100800 */
[----:B------:R-:W2:Y:S04]  /*31f00*/  LDL R7, [R1+0xbc8] ;  /* 0x000bc80001077983 */ /* 0x000ea80000100800 */
[----:B------:R3:W2:Y:S02]  /*31f10*/  @!P4 LDG.E.U16 R15, desc[UR20][R92.64] ;  /* 0x000000145c0fc981 */ /* 0x0006a4000c1e1500 */
[----:B---3--:R-:W-:-:S02]  /*31f20*/  @!P4 IMAD.MOV.U32 R93, RZ, RZ, R71 ;  /* 0x000000ffff5dc224 */ /* 0x008fc400078e0047 */
[----:B------:R-:W3:Y:S01]  /*31f30*/  LDL R71, [R1+0xc08] ;  /* 0x000c080001477983 */ /* 0x000ee20000100800 */
[----:B----4-:R-:W-:-:S03]  /*31f40*/  @!P4 IMAD.MOV.U32 R92, RZ, RZ, R4 ;  /* 0x000000ffff5cc224 */ /* 0x010fc600078e0004 */
[----:B------:R-:W4:Y:S04]  /*31f50*/  LDL R4, [R1+0xc0c] ;  /* 0x000c0c0001047983 */ /* 0x000f280000100800 */
[----:B------:R2:W4:Y:S02]  /*31f60*/  @!P4 LDG.E.U16 R16, desc[UR20][R92.64] ;  /* 0x000000145c10c981 */ /* 0x000524000c1e1500 */
[----:B--2---:R-:W-:Y:S02]  /*31f70*/  @!P4 IMAD.MOV.U32 R92, RZ, RZ, R5 ;  /* 0x000000ffff5cc224 */ /* 0x004fe400078e0005 */
[----:B------:R-:W2:Y:S01]  /*31f80*/  LDL R5, [R1+0xc4c] ;  /* 0x000c4c0001057983 */ /* 0x000ea20000100800 */
[----:B------:R-:W-:-:S03]  /*31f90*/  @!P4 IMAD.MOV.U32 R93, RZ, RZ, R70 ;  /* 0x000000ffff5dc224 */ /* 0x000fc600078e0046 */
[----:B------:R-:W2:Y:S01]  /*31fa0*/  LDL R70, [R1+0xc48] ;  /* 0x000c480001467983 */ /* 0x000ea20000100800 */
[----:B------:R-:W-:-:S03]  /*31fb0*/  PRMT R18, RZ, 0x7610, R18 ;  /* 0x00007610ff127816 */ /* 0x000fc60000000012 */
[----:B------:R0:W2:Y:S01]  /*31fc0*/  @!P4 LDG.E.U16 R17, desc[UR20][R92.64] ;  /* 0x000000145c11c981 */ /* 0x0000a2000c1e1500 */
[----:B------:R-:W-:Y:S01]  /*31fd0*/  PRMT R20, RZ, 0x7610, R20 ;  /* 0x00007610ff147816 */ /* 0x000fe20000000014 */
[----:B0-----:R-:W-:Y:S02]  /*31fe0*/  @!P4 IMAD.MOV.U32 R92, RZ, RZ, R68 ;  /* 0x000000ffff5cc224 */ /* 0x001fe400078e0044 */
[----:B------:R-:W2:Y:S01]  /*31ff0*/  LDL R68, [R1+0xccc] ;  /* 0x000ccc0001447983 */ /* 0x000ea20000100800 */
[----:B------:R-:W-:-:S03]  /*32000*/  @!P4 IMAD.MOV.U32 R93, RZ, RZ, R69 ;  /* 0x000000ffff5dc224 */ /* 0x000fc600078e0045 */
[----:B------:R-:W2:Y:S04]  /*32010*/  LDL R69, [R1+0xcc8] ;  /* 0x000cc80001457983 */ /* 0x000ea80000100800 */
[----:B------:R0:W2:Y:S01]  /*32020*/  @!P4 LDG.E.U16 R18, desc[UR20][R92.64] ;  /* 0x000000145c12c981 */ /* 0x0000a2000c1e1500 */
[----:B------:R-:W-:Y:S01]  /*32030*/  PRMT R21, RZ, 0x7610, R21 ;  /* 0x00007610ff157816 */ /* 0x000fe20000000015 */
[----:B0-----:R-:W-:Y:S02]  /*32040*/  @!P4 IMAD.MOV.U32 R92, RZ, RZ, R19 ;  /* 0x000000ffff5cc224 */ /* 0x001fe400078e0013 */
[----:B------:R-:W2:Y:S01]  /*32050*/  LDL R19, [R1+0xd0c] ;  /* 0x000d0c0001137983 */ /* 0x000ea20000100800 */
[----:B------:R-:W-:-:S03]  /*32060*/  @!P4 MOV R93, R36 ;  /* 0x00000024005dc202 */ /* 0x000fc60000000f00 */
[----:B------:R-:W2:Y:S04]  /*32070*/  LDL R36, [R1+0xd08] ;  /* 0x000d080001247983 */ /* 0x000ea80000100800 */
[----:B------:R0:W2:Y:S02]  /*32080*/  @!P4 LDG.E.U16 R20, desc[UR20][R92.64] ;  /* 0x000000145c14c981 */ /* 0x0000a4000c1e1500 */
[----:B0-----:R-:W-:Y:S02]  /*32090*/  @!P4 IMAD.MOV.U32 R92, RZ, RZ, R6 ;  /* 0x000000ffff5cc224 */ /* 0x001fe400078e0006 */
[----:B------:R-:W2:Y:S01]  /*320a0*/  LDL R6, [R1+0xd4c] ;  /* 0x000d4c0001067983 */ /* 0x000ea20000100800 */
[----:B------:R-:W-:-:S03]  /*320b0*/  @!P4 IMAD.MOV.U32 R93, RZ, RZ, R7 ;  /* 0x000000ffff5dc224 */ /* 0x000fc600078e0007 */
[----:B------:R-:W2:Y:S04]  /*320c0*/  LDL R7, [R1+0xd48] ;  /* 0x000d480001077983 */ /* 0x000ea80000100800 */
[----:B------:R3:W2:Y:S01]  /*320d0*/  @!P4 LDG.E.U16 R21, desc[UR20][R92.64] ;  /* 0x000000145c15c981 */ /* 0x0006a2000c1e1500 */
[----:B------:R-:W-:Y:S01]  /*320e0*/  PRMT R22, RZ, 0x7610, R22 ;  /* 0x00007610ff167816 */ /* 0x000fe20000000016 */
[----:B---3--:R-:W-:Y:S02]  /*320f0*/  @!P4 IMAD.MOV.U32 R93, RZ, RZ, R71 ;  /* 0x000000ffff5dc224 */ /* 0x008fe400078e0047 */
[----:B------:R-:W3:Y:S01]  /*32100*/  LDL R71, [R1+0xd88] ;  /* 0x000d880001477983 */ /* 0x000ee20000100800 */
[----:B----4-:R-:W-:-:S03]  /*32110*/  @!P4 IMAD.MOV.U32 R92, RZ, RZ, R4 ;  /* 0x000000ffff5cc224 */ /* 0x010fc600078e0004 */
[----:B------:R-:W4:Y:S04]  /*32120*/  LDL R4, [R1+0xd8c] ;  /* 0x000d8c0001047983 */ /* 0x000f280000100800 */
[----:B------:R2:W4:Y:S02]  /*32130*/  @!P4 LDG.E.U16 R22, desc[UR20][R92.64] ;  /* 0x000000145c16c981 */ /* 0x000524000c1e1500 */
[----:B--2---:R-:W-:Y:S02]  /*32140*/  @!P4 IMAD.MOV.U32 R92, RZ, RZ, R5 ;  /* 0x000000ffff5cc224 */ /* 0x004fe400078e0005 */
[----:B------:R-:W2:Y:S01]  /*32150*/  LDL R5, [R1+0xdcc] ;  /* 0x000dcc0001057983 */ /* 0x000ea20000100800 */
[----:B------:R-:W-:Y:S01]  /*32160*/  PRMT R23, RZ, 0x7610, R23 ;  /* 0x00007610ff177816 */ /* 0x000fe20000000017 */
[----:B------:R-:W-:Y:S01]  /*32170*/  @!P4 IMAD.MOV.U32 R93, RZ, RZ, R70 ;  /* 0x000000ffff5dc224 */ /* 0x000fe200078e0046 */
[----:B------:R-:W-:Y:S01]  /*32180*/  PRMT R24, RZ, 0x7610, R24 ;  /* 0x00007610ff187816 */ /* 0x000fe20000000018 */
[----:B------:R-:W2:Y:S04]  /*32190*/  LDL R70, [R1+0xdc8] ;  /* 0x000dc80001467983 */ /* 0x000ea80000100800 */
[----:B------:R0:W2:Y:S01]  /*321a0*/  @!P4 LDG.E.U16 R23, desc[UR20][R92.64] ;  /* 0x000000145c17c981 */ /* 0x0000a2000c1e1500 */
[----:B------:R-:W-:Y:S01]  /*321b0*/  PRMT R25, RZ, 0x7610, R25 ;  /* 0x00007610ff197816 */ /* 0x000fe20000000019 */
[----:B0-----:R-:W-:-:S02]  /*321c0*/  @!P4 IMAD.MOV.U32 R92, RZ, RZ, R72 ;  /* 0x000000ffff5cc224 */ /* 0x001fc400078e0048 */
[----:B------:R-:W-:Y:S01]  /*321d0*/  @!P4 IMAD.MOV.U32 R93, RZ, RZ, R73 ;  /* 0x000000ffff5dc224 */ /* 0x000fe200078e0049 */
[----:B------:R-:W-:Y:S01]  /*321e0*/  PRMT R26, RZ, 0x7610, R26 ;  /* 0x00007610ff1a7816 */ /* 0x000fe2000000001a */
[----:B------:R-:W2:Y:S04]  /*321f0*/  LDL R73, [R1+0xb10] ;  /* 0x000b100001497983 */ /* 0x000ea80000100800 */
[----:B------:R0:W2:Y:S01]  /*32200*/  @!P4 LDG.E.U16 R24, desc[UR20][R92.64] ;  /* 0x000000145c18c981 */ /* 0x0000a2000c1e1500 */
[----:B------:R-:W-:Y:S02]  /*32210*/  PRMT R27, RZ, 0x7610, R27 ;  /* 0x00007610ff1b7816 */ /* 0x000fe4000000001b */
[----:B------:R-:W-:Y:S01]  /*32220*/  PRMT R28, RZ, 0x7610, R28 ;  /* 0x00007610ff1c7816 */ /* 0x000fe2000000001c */
[----:B------:R-:W2:Y:S01]  /*32230*/  LDL R72, [R1+0xb14] ;  /* 0x000b140001487983 */ /* 0x000ea20000100800 */
[----:B0-----:R-:W-:-:S02]  /*32240*/  @!P4 IMAD.MOV.U32 R92, RZ, RZ, R68 ;  /* 0x000000ffff5cc224 */ /* 0x001fc400078e0044 */
[----:B------:R-:W-:Y:S01]  /*32250*/  @!P4 IMAD.MOV.U32 R93, RZ, RZ, R69 ;  /* 0x000000ffff5dc224 */ /* 0x000fe200078e0045 */
[----:B------:R-:W2:Y:S04]  /*32260*/  LDL R68, [R1+0xa14] ;  /* 0x000a140001447983 */ /* 0x000ea80000100800 */
[----:B------:R-:W2:Y:S04]  /*32270*/  LDL R69, [R1+0xa10] ;  /* 0x000a100001457983 */ /* 0x000ea80000100800 */
[----:B------:R0:W2:Y:S02]  /*32280*/  @!P4 LDG.E.U16 R25, desc[UR20][R92.64] ;  /* 0x000000145c19c981 */ /* 0x0000a4000c1e1500 */
[----:B0-----:R-:W-:Y:S01]  /*32290*/  @!P4 IMAD.MOV.U32 R92, RZ, RZ, R19 ;  /* 0x000000ffff5cc224 */ /* 0x001fe200078e0013 */
[----:B------:R-:W-:Y:S01]  /*322a0*/  @!P4 MOV R93, R36 ;  /* 0x00000024005dc202 */ /* 0x000fe20000000f00 */
        /* <DEDUP_REMOVED lines=15> */
[----:B------:R-:W-:Y:S01]  /*323a0*/  PRMT R29, RZ, 0x7610, R29 ;  /* 0x00007610ff1d7816 */ /* 0x000fe2000000001d */
[----:B------:R-:W-:-:S02]  /*323b0*/  @!P4 IMAD.MOV.U32 R93, RZ, RZ, R70 ;  /* 0x000000ffff5dc224 */ /* 0x000fc400078e0046 */
[----:B------:R-:W2:Y:S01]  /*323c0*/  LDL R70, [R1+0xb50] ;  /* 0x000b500001467983 */ /* 0x000ea20000100800 */
[----:B------:R-:W-:-:S03]  /*323d0*/  PRMT R30, RZ, 0x7610, R30 ;  /* 0x00007610ff1e7816 */ /* 0x000fc6000000001e */
[----:B------:R0:W2:Y:S01]  /*323e0*/  @!P4 LDG.E.U16 R29, desc[UR20][R92.64] ;  /* 0x000000145c1dc981 */ /* 0x0000a2000c1e1500 */
[----:B------:R-:W-:Y:S02]  /*323f0*/  PRMT R31, RZ, 0x7610, R31 ;  /* 0x00007610ff1f7816 */ /* 0x000fe4000000001f */
[----:B------:R-:W-:Y:S02]  /*32400*/  PRMT R32, RZ, 0x7610, R32 ;  /* 0x00007610ff207816 */ /* 0x000fe40000000020 */
[----:B------:R-:W-:Y:S01]  /*32410*/  PRMT R33, RZ, 0x7610, R33 ;  /* 0x00007610ff217816 */ /* 0x000fe20000000021 */
[----:B0-----:R-:W-:Y:S02]  /*32420*/  @!P4 IMAD.MOV.U32 R92, RZ, RZ, R68 ;  /* 0x000000ffff5cc224 */ /* 0x001fe400078e0044 */
[----:B------:R-:W2:Y:S01]  /*32430*/  LDL R68, [R1+0xb84] ;  /* 0x000b840001447983 */ /* 0x000ea20000100800 */
[----:B------:R-:W-:-:S03]  /*32440*/  @!P4 IMAD.MOV.U32 R93, RZ, RZ, R69 ;  /* 0x000000ffff5dc224 */ /* 0x000fc600078e0045 */
[----:B------:R-:W2:Y:S04]  /*32450*/  LDL R69, [R1+0x9e0] ;  /* 0x0009e00001457983 */ /* 0x000ea80000100800 */
[----:B------:R0:W2:Y:S02]  /*32460*/  @!P4 LDG.E.U16 R30, desc[UR20][R92.64] ;  /* 0x000000145c1ec981 */ /* 0x0000a4000c1e1500 */
[----:B0-----:R-:W-:Y:S02]  /*32470*/  @!P4 IMAD.MOV.U32 R92, RZ, RZ, R19 ;  /* 0x000000ffff5cc224 */ /* 0x001fe400078e0013 */
[----:B------:R-:W2:Y:S01]  /*32480*/  LDL R19, [R1+0xbd4] ;  /* 0x000bd40001137983 */ /* 0x000ea20000100800 */
[----:B------:R-:W-:-:S03]  /*32490*/  @!P4 IMAD.MOV.U32 R93, RZ, RZ, R36 ;  /* 0x000000ffff5dc224 */ /* 0x000fc600078e0024 */
[----:B------:R-:W2:Y:S04]  /*324a0*/  LDL R36, [R1+0xbd0] ;  /* 0x000bd00001247983 */ /* 0x000ea80000100800 */
[----:B------:R0:W2:Y:S02]  /*324b0*/  @!P4 LDG.E.U16 R31, desc[UR20][R92.64] ;  /* 0x000000145c1fc981 */ /* 0x0000a4000c1e1500 */
[----:B0-----:R-:W-:Y:S02]  /*324c0*/  @!P4 IMAD.MOV.U32 R92, RZ, RZ, R6 ;  /* 0x000000ffff5cc224 */ /* 0x001fe400078e0006 */
[----:B------:R-:W2:Y:S01]  /*324d0*/  LDL R6, [R1+0xc14] ;  /* 0x000c140001067983 */ /* 0x000ea20000100800 */
[----:B------:R-:W-:-:S03]  /*324e0*/  @!P4 MOV R93, R7 ;  /* 0x00000007005dc202 */ /* 0x000fc60000000f00 */
        /* <DEDUP_REMOVED lines=8> */
[----:B0-----:R-:W-:Y:S02]  /*32570*/  @!P4 IMAD.MOV.U32 R92, RZ, RZ, R72 ;  /* 0x000000ffff5cc224 */ /* 0x001fe400078e0048 */
[----:B------:R-:W-:Y:S01]  /*32580*/  @!P4 IMAD.MOV.U32 R93, RZ, RZ, R73 ;  /* 0x000000ffff5dc224 */ /* 0x000fe200078e0049 */
[----:B------:R-:W-:Y:S01]  /*32590*/  PRMT R35, RZ, 0x7610, R35 ;  /* 0x00007610ff237816 */ /* 0x000fe20000000023 */
[----:B------:R-:W4:Y:S04]  /*325a0*/  LDL R73, [R1+0xd90] ;  /* 0x000d900001497983 */ /* 0x000f280000100800 */
[----:B------:R2:W4:Y:S01]  /*325b0*/  @!P4 LDG.E.U16 R34, desc[UR20][R92.64] ;  /* 0x000000145c22c981 */ /* 0x000522000c1e1500 */
[----:B------:R-:W-:-:S02]  /*325c0*/  PRMT R37, RZ, 0x7610, R37 ;  /* 0x00007610ff257816 */ /* 0x000fc40000000025 */
[----:B------:R-:W-:Y:S01]  /*325d0*/  PRMT R38, RZ, 0x7610, R38 ;  /* 0x00007610ff267816 */ /* 0x000fe20000000026 */
[----:B------:R-:W4:Y:S01]  /*325e0*/  LDL R72, [R1+0xd94] ;  /* 0x000d940001487983 */ /* 0x000f220000100800 */
[----:B--2---:R-:W-:-:S03]  /*325f0*/  @!P4 IMAD.MOV.U32 R92, RZ, RZ, R5 ;  /* 0x000000ffff5cc224 */ /* 0x004fc600078e0005 */
        /* <DEDUP_REMOVED lines=18> */
[----:B------:R-:W2:Y:S01]  /*32720*/  LDL R7, [R1+0xd50] ;  /* 0x000d500001077983 */ /* 0x000ea20000100800 */
[----:B------:R-:W-:-:S03]  /*32730*/  PRMT R40, RZ, 0x7610, R40 ;  /* 0x00007610ff287816 */ /* 0x000fc60000000028 */
[----:B------:R3:W2:Y:S02]  /*32740*/  @!P4 LDG.E.U16 R39, desc[UR20][R92.64] ;  /* 0x000000145c27c981 */ /* 0x0006a4000c1e1500 */
        /* <DEDUP_REMOVED lines=31> */
[----:B0-----:R-:W-:Y:S01]  /*32940*/  @!P4 IMAD.MOV.U32 R92, RZ, RZ, R72 ;  /* 0x000000ffff5cc224 */ /* 0x001fe200078e0048 */
[----:B------:R-:W-:Y:S01]  /*32950*/  @!P4 MOV R93, R73 ;  /* 0x00000049005dc202 */ /* 0x000fe20000000f00 */
[----:B------:R-:W2:Y:S04]  /*32960*/  LDL R72, [R1+0xc1c] ;  /* 0x000c1c0001487983 */ /* 0x000ea80000100800 */
[----:B------:R3:W2:Y:S01]  /*32970*/  @!P4 LDG.E.U16 R45, desc[UR20][R92.64] ;  /* 0x000000145c2dc981 */ /* 0x0006a2000c1e1500 */
[----:B------:R-:W-:-:S02]  /*32980*/  PRMT R47, RZ, 0x7610, R47 ;  /* 0x00007610ff2f7816 */ /* 0x000fc4000000002f */
[----:B------:R-:W-:Y:S01]  /*32990*/  PRMT R48, RZ, 0x7610, R48 ;  /* 0x00007610ff307816 */ /* 0x000fe20000000030 */
[----:B------:R-:W2:Y:S01]  /*329a0*/  LDL R73, [R1+0xc18] ;  /* 0x000c180001497983 */ /* 0x000ea20000100800 */
[----:B---3--:R-:W-:-:S03]  /*329b0*/  @!P4 IMAD.MOV.U32 R93, RZ, RZ, R71 ;  /* 0x000000ffff5dc224 */ /* 0x008fc600078e0047 */
[----:B------:R-:W3:Y:S01]  /*329c0*/  LDL R71, [R1+0xb18] ;  /* 0x000b180001477983 */ /* 0x000ee20000100800 */
[----:B----4-:R-:W-:-:S03]  /*329d0*/  @!P4 IMAD.MOV.U32 R92, RZ, RZ, R4 ;  /* 0x000000ffff5cc224 */ /* 0x010fc600078e0004 */
[----:B------:R-:W4:Y:S04]  /*329e0*/  LDL R4, [R1+0xb1c] ;  /* 0x000b1c0001047983 */ /* 0x000f280000100800 */
[----:B------:R2:W4:Y:S02]  /*329f0*/  @!P4 LDG.E.U16 R46, desc[UR20][R92.64] ;  /* 0x000000145c2ec981 */ /* 0x000524000c1e1500 */
[----:B--2---:R-:W-:Y:S02]  /*32a00*/  @!P4 IMAD.MOV.U32 R92, RZ, RZ, R5 ;  /* 0x000000ffff5cc224 */ /* 0x004fe400078e0005 */
        /* <DEDUP_REMOVED lines=21> */
[----:B------:R3:W2:Y:S02]  /*32b60*/  @!P4 LDG.E.U16 R50, desc[UR20][R92.64] ;  /* 0x000000145c32c981 */ /* 0x0006a4000c1e1500 */
[----:B---3--:R-:W-:Y:S02]  /*32b70*/  @!P4 MOV R93, R71 ;  /* 0x00000047005dc202 */ /* 0x008fe40000000f00 */
        /* <DEDUP_REMOVED lines=12> */
[----:B0-----:R-:W-:Y:S01]  /*32c40*/  @!P4 IMAD.MOV.U32 R92, RZ, RZ, R68 ;  /* 0x000000ffff5cc224 */ /* 0x001fe200078e0044 */
[----:B------:R-:W-:Y:S01]  /*32c50*/  PRMT R55, RZ, 0x7610, R55 ;  /* 0x00007610ff377816 */ /* 0x000fe20000000037 */
[----:B------:R-:W2:Y:S01]  /*32c60*/  LDL R68, [R1+0xd1c] ;  /* 0x000d1c0001447983 */ /* 0x000ea20000100800 */
[----:B------:R-:W-:-:S03]  /*32c70*/  @!P4 IMAD.MOV.U32 R93, RZ, RZ, R69 ;  /* 0x000000ffff5dc224 */ /* 0x000fc600078e0045 */
[----:B------:R-:W2:Y:S04]  /*32c80*/  LDL R69, [R1+0xd18] ;  /* 0x000d180001457983 */ /* 0x000ea80000100800 */
[----:B------:R0:W2:Y:S02]  /*32c90*/  @!P4 LDG.E.U16 R53, desc[UR20][R92.64] ;  /* 0x000000145c35c981 */ /* 0x0000a4000c1e1500 */
[----:B0-----:R-:W-:Y:S01]  /*32ca0*/  @!P4 IMAD.MOV.U32 R92, RZ, RZ, R19 ;  /* 0x000000ffff5cc224 */ /* 0x001fe200078e0013 */
[----:B------:R-:W-:Y:S01]  /*32cb0*/  PRMT R56, RZ, 0x7610, R56 ;  /* 0x00007610ff387816 */ /* 0x000fe20000000038 */
[----:B------:R-:W2:Y:S01]  /*32cc0*/  LDL R19, [R1+0xd5c] ;  /* 0x000d5c0001137983 */ /* 0x000ea20000100800 */
[----:B------:R-:W-:-:S03]  /*32cd0*/  @!P4 IMAD.MOV.U32 R93, RZ, RZ, R36 ;  /* 0x000000ffff5dc224 */ /* 0x000fc600078e0024 */
[----:B------:R-:W2:Y:S04]  /*32ce0*/  LDL R36, [R1+0xd58] ;  /* 0x000d580001247983 */ /* 0x000ea80000100800 */
[----:B------:R0:W2:Y:S02]  /*32cf0*/  @!P4 LDG.E.U16 R54, desc[UR20][R92.64] ;  /* 0x000000145c36c981 */ /* 0x0000a4000c1e1500 */
[----:B0-----:R-:W-:Y:S02]  /*32d00*/  @!P4 IMAD.MOV.U32 R92, RZ, RZ, R72 ;  /* 0x000000ffff5cc224 */ /* 0x001fe400078e0048 */
[----:B------:R-:W-:Y:S01]  /*32d10*/  @!P4 IMAD.MOV.U32 R93, RZ, RZ, R73 ;  /* 0x000000ffff5dc224 */ /* 0x000fe200078e0049 */
[----:B------:R-:W-:Y:S01]  /*32d20*/  PRMT R57, RZ, 0x7610, R57 ;  /* 0x00007610ff397816 */ /* 0x000fe20000000039 */
[----:B------:R-:W2:Y:S04]  /*32d30*/  LDL R73, [R1+0xaa0] ;  /* 0x000aa00001497983 */ /* 0x000ea80000100800 */
[----:B------:R0:W2:Y:S01]  /*32d40*/  @!P4 LDG.E.U16 R55, desc[UR20][R92.64] ;  /* 0x000000145c37c981 */ /* 0x0000a2000c1e1500 */
[----:B------:R-:W-:-:S03]  /*32d50*/  PRMT R58, RZ, 0x7610, R58 ;  /* 0x00007610ff3a7816 */ /* 0x000fc6000000003a */
[----:B------:R-:W2:Y:S01]  /*32d60*/  LDL R72, [R1+0xaa4] ;  /* 0x000aa40001487983 */ /* 0x000ea20000100800 */
[----:B0-----:R-:W-:Y:S02]  /*32d70*/  @!P4 IMAD.MOV.U32 R92, RZ, RZ, R6 ;  /* 0x000000ffff5cc224 */ /* 0x001fe400078e0006 */
[----:B------:R-:W-:Y:S01]  /*32d80*/  @!P4 IMAD.MOV.U32 R93, RZ, RZ, R7 ;  /* 0x000000ffff5dc224 */ /* 0x000fe200078e0007 */
[----:B------:R-:W2:Y:S04]  /*32d90*/  LDL R6, [R1+0xd9c] ;  /* 0x000d9c0001067983 */ /* 0x000ea80000100800 */
[----:B------:R3:W2:Y:S04]  /*32da0*/  @!P4 LDG.E.U16 R56, desc[UR20][R92.64] ;  /* 0x000000145c38c981 */ /* 0x0006a8000c1e1500 */
[----:B------:R-:W2:Y:S01]  /*32db0*/  LDL R7, [R1+0xd98] ;  /* 0x000d980001077983 */ /* 0x000ea20000100800 */
[----:B---3--:R-:W-:-:S02]  /*32dc0*/  @!P4 MOV R93, R71 ;  /* 0x00000047005dc202 */ /* 0x008fc40000000f00 */
[----:B------:R-:W-:Y:S01]  /*32dd0*/  PRMT R59, RZ, 0x7610, R59 ;  /* 0x00007610ff3b7816 */ /* 0x000fe2000000003b */
[----:B------:R-:W3:Y:S01]  /*32de0*/  LDL R71, [R1+0xae0] ;  /* 0x000ae00001477983 */ /* 0x000ee20000100800 */
[----:B----4-:R-:W-:-:S03]  /*32df0*/  @!P4 IMAD.MOV.U32 R92, RZ, RZ, R4 ;  /* 0x000000ffff5cc224 */ /* 0x010fc600078e0004 */
[----:B------:R-:W4:Y:S04]  /*32e00*/  LDL R4, [R1+0xb9c] ;  /* 0x000b9c0001047983 */ /* 0x000f280000100800 */
[----:B------:R2:W3:Y:S02]  /*32e10*/  @!P4 LDG.E.U16 R57, desc[UR20][R92.64] ;  /* 0x000000145c39c981 */ /* 0x0004e4000c1e1500 */
[----:B--2---:R-:W-:Y:S02]  /*32e20*/  @!P4 IMAD.MOV.U32 R92, RZ, RZ, R5 ;  /* 0x000000ffff5cc224 */ /* 0x004fe400078e0005 */
[----:B------:R-:W2:Y:S01]  /*32e30*/  LDL R5, [R1+0xb98] ;  /* 0x000b980001057983 */ /* 0x000ea20000100800 */
[----:B------:R-:W-:-:S03]  /*32e40*/  @!P4 IMAD.MOV.U32 R93, RZ, RZ, R70 ;  /* 0x000000ffff5dc224 */ /* 0x000fc600078e0046 */
[----:B------:R-:W3:Y:S04]  /*32e50*/  LDL R70, [R1+0xae4] ;  /* 0x000ae40001467983 */ /* 0x000ee80000100800 */
[----:B------:R0:W3:Y:S01]  /*32e60*/  @!P4 LDG.E.U16 R58, desc[UR20][R92.64] ;  /* 0x000000145c3ac981 */ /* 0x0000e2000c1e1500 */
[----:B------:R-:W-:Y:S01]  /*32e70*/  PRMT R60, RZ, 0x7610, R60 ;  /* 0x00007610ff3c7816 */ /* 0x000fe2000000003c */
[----:B0-----:R-:W-:Y:S02]  /*32e80*/  @!P4 IMAD.MOV.U32 R92, RZ, RZ, R68 ;  /* 0x000000ffff5cc224 */ /* 0x001fe400078e0044 */
[----:B------:R-:W-:-:S05]  /*32e90*/  @!P4 IMAD.MOV.U32 R93, RZ, RZ, R69 ;  /* 0x000000ffff5dc224 */ /* 0x000fca00078e0045 */
[----:B------:R0:W3:Y:S01]  /*32ea0*/  @!P4 LDG.E.U16 R59, desc[UR20][R92.64] ;  /* 0x000000145c3bc981 */ /* 0x0000e2000c1e1500 */
[----:B------:R-:W-:Y:S01]  /*32eb0*/  PRMT R61, RZ, 0x7610, R61 ;  /* 0x00007610ff3d7816 */ /* 0x000fe2000000003d */
[----:B0-----:R-:W-:Y:S02]  /*32ec0*/  @!P4 IMAD.MOV.U32 R92, RZ, RZ, R19 ;  /* 0x000000ffff5cc224 */ /* 0x001fe400078e0013 */
[----:B------:R-:W-:Y:S02]  /*32ed0*/  @!P4 IMAD.MOV.U32 R93, RZ, RZ, R36 ;  /* 0x000000ffff5dc224 */ /* 0x000fe400078e0024 */
[----:B------:R-:W3:Y:S04]  /*32ee0*/  LDL.LU R36, [R1+0xe8c] ;  /* 0x000e8c0001247983 */ /* 0x000ee80000300800 */
[----:B------:R-:W3:Y:S04]  /*32ef0*/  LDL R69, [R1+0xb20] ;  /* 0x000b200001457983 */ /* 0x000ee80000100800 */
[----:B------:R-:W3:Y:S04]  /*32f00*/  LDL R68, [R1+0xb24] ;  /* 0x000b240001447983 */ /* 0x000ee80000100800 */
[----:B------:R0:W3:Y:S02]  /*32f10*/  @!P4 LDG.E.U16 R60, desc[UR20][R92.64] ;  /* 0x000000145c3cc981 */ /* 0x0000e4000c1e1500 */
[----:B0-----:R-:W-:-:S02]  /*32f20*/  @!P4 IMAD.MOV.U32 R92, RZ, RZ, R6 ;  /* 0x000000ffff5cc224 */ /* 0x001fc400078e0006 */
[----:B------:R-:W3:Y:S04]  /*32f30*/  LDL R6, [R1+0xb64] ;  /* 0x000b640001067983 */ /* 0x000ee80000100800 */
[----:B------:R-:W3:Y:S01]  /*32f40*/  LDL.LU R19, [R1+0xe88] ;  /* 0x000e880001137983 */ /* 0x000ee20000300800 */
[----:B------:R-:W-:-:S03]  /*32f50*/  @!P4 IMAD.MOV.U32 R93, RZ, RZ, R7 ;  /* 0x000000ffff5dc224 */ /* 0x000fc600078e0007 */
[----:B------:R-:W3:Y:S04]  /*32f60*/  LDL R7, [R1+0xb60] ;  /* 0x000b600001077983 */ /* 0x000ee80000100800 */
[----:B------:R4:W3:Y:S02]  /*32f70*/  @!P4 LDG.E.U16 R61, desc[UR20][R92.64] ;  /* 0x000000145c3dc981 */ /* 0x0008e4000c1e1500 */
[----:B----4-:R-:W-:Y:S02]  /*32f80*/  @!P4 IMAD.MOV.U32 R92, RZ, RZ, R4 ;  /* 0x000000ffff5cc224 */ /* 0x010fe400078e0004 */
[----:B------:R-:W4:Y:S01]  /*32f90*/  LDL R4, [R1+0xb8c] ;  /* 0x000b8c0001047983 */ /* 0x000f220000100800 */
[----:B--2---:R-:W-:-:S03]  /*32fa0*/  @!P4 IMAD.MOV.U32 R93, RZ, RZ, R5 ;  /* 0x000000ffff5dc224 */ /* 0x004fc600078e0005 */
[----:B------:R-:W2:Y:S04]  /*32fb0*/  LDL R5, [R1+0xb88] ;  /* 0x000b880001057983 */ /* 0x000ea80000100800 */
[----:B------:R-:W2:Y:S01]  /*32fc0*/  LDL.LU R87, [R1+0xe7c] ;  /* 0x000e7c0001577983 */ /* 0x000ea20000300800 */
[----:B------:R-:W-:Y:S02]  /*32fd0*/  PRMT R62, RZ, 0x7610, R62 ;  /* 0x00007610ff3e7816 */ /* 0x000fe4000000003e */
[----:B------:R-:W-:-:S04]  /*32fe0*/  PRMT R63, RZ, 0x7610, R63 ;  /* 0x00007610ff3f7816 */ /* 0x000fc8000000003f */
[----:B------:R0:W2:Y:S01]  /*32ff0*/  @!P4 LDG.E.U16 R62, desc[UR20][R92.64] ;  /* 0x000000145c3ec981 */ /* 0x0000a2000c1e1500 */
[----:B------:R-:W-:Y:S01]  /*33000*/  PRMT R64, RZ, 0x7610, R64 ;  /* 0x00007610ff407816 */ /* 0x000fe20000000040 */
[----:B0-----:R-:W-:Y:S01]  /*33010*/  @!P4 IMAD.MOV.U32 R92, RZ, RZ, R76 ;  /* 0x000000ffff5cc224 */ /* 0x001fe200078e004c */
[----:B------:R-:W-:-:S05]  /*33020*/  @!P4 MOV R93, R77 ;  /* 0x0000004d005dc202 */ /* 0x000fca0000000f00 */
[----:B------:R0:W2:Y:S01]  /*33030*/  @!P4 LDG.E.U16 R63, desc[UR20][R92.64] ;  /* 0x000000145c3fc981 */ /* 0x0000a2000c1e1500 */
[----:B------:R-:W-:Y:S01]  /*33040*/  PRMT R65, RZ, 0x7610, R65 ;  /* 0x00007610ff417816 */ /* 0x000fe20000000041 */
[----:B0-----:R-:W-:Y:S02]  /*33050*/  @!P4 IMAD.MOV.U32 R92, RZ, RZ, R74 ;  /* 0x000000ffff5cc224 */ /* 0x001fe400078e004a */
[----:B------:R-:W-:-:S05]  /*33060*/  @!P4 IMAD.MOV.U32 R93, RZ, RZ, R75 ;  /* 0x000000ffff5dc224 */ /* 0x000fca00078e004b */
[----:B------:R0:W2:Y:S01]  /*33070*/  @!P4 LDG.E.U16 R64, desc[UR20][R92.64] ;  /* 0x000000145c40c981 */ /* 0x0000a2000c1e1500 */
[----:B------:R-:W-:Y:S01]  /*33080*/  PRMT R67, RZ, 0x7610, R67 ;  /* 0x00007610ff437816 */ /* 0x000fe20000000043 */
[----:B0-----:R-:W-:Y:S02]  /*33090*/  @!P4 IMAD.MOV.U32 R92, RZ, RZ, R72 ;  /* 0x000000ffff5cc224 */ /* 0x001fe400078e0048 */
[----:B------:R-:W-:-:S05]  /*330a0*/  @!P4 IMAD.MOV.U32 R93, RZ, RZ, R73 ;  /* 0x000000ffff5dc224 */ /* 0x000fca00078e0049 */
[----:B------:R3:W2:Y:S01]  /*330b0*/  @!P4 LDG.E.U16 R65, desc[UR20][R92.64] ;  /* 0x000000145c41c981 */ /* 0x0006a2000c1e1500 */
[----:B------:R-:W-:Y:S01]  /*330c0*/  PRMT R66, RZ, 0x7610, R66 ;  /* 0x00007610ff427816 */ /* 0x000fe20000000042 */
[----:B---3--:R-:W-:Y:S02]  /*330d0*/  @!P4 IMAD.MOV.U32 R92, RZ, RZ, R70 ;  /* 0x000000ffff5cc224 */ /* 0x008fe400078e0046 */
[----:B------:R-:W-:-:S05]  /*330e0*/  @!P4 IMAD.MOV.U32 R93, RZ, RZ, R71 ;  /* 0x000000ffff5dc224 */ /* 0x000fca00078e0047 */
[----:B------:R0:W3:Y:S01]  /*330f0*/  @!P4 LDG.E.U16 R67, desc[UR20][R92.64] ;  /* 0x000000145c43c981 */ /* 0x0000e2000c1e1500 */
[----:B------:R-:W-:Y:S01]  /*33100*/  PRMT R2, RZ, 0x7610, R2 ;  /* 0x00007610ff027816 */ /* 0x000fe20000000002 */
[----:B0-----:R-:W-:Y:S02]  /*33110*/  @!P4 IMAD.MOV.U32 R92, RZ, RZ, R68 ;  /* 0x000000ffff5cc224 */ /* 0x001fe400078e0044 */
[----:B------:R-:W-:-:S05]  /*33120*/  @!P4 IMAD.MOV.U32 R93, RZ, RZ, R69 ;  /* 0x000000ffff5dc224 */ /* 0x000fca00078e0045 */
[----:B------:R0:W3:Y:S01]  /*33130*/  @!P4 LDG.E.U16 R66, desc[UR20][R92.64] ;  /* 0x000000145c42c981 */ /* 0x0000e2000c1e1500 */
[----:B------:R-:W-:Y:S01]  /*33140*/  PRMT R0, RZ, 0x7610, R0 ;  /* 0x00007610ff007816 */ /* 0x000fe20000000000 */
[----:B0-----:R-:W-:Y:S02]  /*33150*/  @!P4 IMAD.MOV.U32 R92, RZ, RZ, R6 ;  /* 0x000000ffff5cc224 */ /* 0x001fe400078e0006 */
[----:B------:R-:W-:Y:S01]  /*33160*/  @!P4 IMAD.MOV.U32 R93, RZ, RZ, R7 ;  /* 0x000000ffff5dc224 */ /* 0x000fe200078e0007 */
[----:B------:R-:W3:Y:S04]  /*33170*/  LDL.LU R6, [R1+0xe78] ;  /* 0x000e780001067983 */ /* 0x000ee80000300800 */
[----:B------:R4:W3:Y:S02]  /*33180*/  @!P4 LDG.E.U16 R2, desc[UR20][R92.64] ;  /* 0x000000145c02c981 */ /* 0x0008e4000c1e1500 */
[----:B----4-:R-:W-:Y:S01]  /*33190*/  @!P4 IMAD.MOV.U32 R92, RZ, RZ, R4 ;  /* 0x000000ffff5cc224 */ /* 0x010fe200078e0004 */
[----:B--2---:R-:W-:-:S02]  /*331a0*/  @!P4 MOV R93, R5 ;  /* 0x00000005005dc202 */ /* 0x004fc40000000f00 */
[----:B------:R-:W2:Y:S04]  /*331b0*/  LDL.LU R5, [R1+0xe6c] ;  /* 0x000e6c0001057983 */ /* 0x000ea80000300800 */
[----:B------:R0:W4:Y:S04]  /*331c0*/  @!P4 LDG.E.U16 R0, desc[UR20][R92.64] ;  /* 0x000000145c00c981 */ /* 0x000128000c1e1500 */
[----:B------:R-:W4:Y:S04]  /*331d0*/  LDL.LU R4, [R1+0xe68] ;  /* 0x000e680001047983 */ /* 0x000f280000300800 */
[----:B------:R-:W4:Y:S01]  /*331e0*/  LDL.LU R69, [R1+0xe5c] ;  /* 0x000e5c0001457983 */ /* 0x000f220000300800 */
[----:B0-----:R-:W-:-:S05]  /*331f0*/  LOP3.LUT R93, R3, 0x60, RZ, 0x3c, !PT ;  /* 0x00000060035d7812 */ /* 0x001fca00078e3cff */
        /* <DEDUP_REMOVED lines=24> */
[----:B------:R-:W4:Y:S04]  /*33380*/  LDL.LU R68, [R1+0xe98] ;  /* 0x000e980001447983 */ /* 0x000f280000300800 */
[----:B------:R1:W-:Y:S04]  /*33390*/  STS.U16 [R93+UR4+0x11700], R87 ;  /* 0x011700575d007988 */ /* 0x0003e80008000404 */
[----:B0-----:R-:W4:Y:S04]  /*333a0*/  LDL.LU R19, [R1+0xe94] ;  /* 0x000e940001137983 */ /* 0x001f280000300800 */
[----:B-1----:R-:W4:Y:S04]  /*333b0*/  LDL.LU R87, [R1+0xe90] ;  /* 0x000e900001577983 */ /* 0x002f280000300800 */
[----:B---3--:R-:W-:Y:S01]  /*333c0*/  STS.U16 [R93+UR4+0x19700], R6 ;  /* 0x019700065d007988 */ /* 0x008fe20008000404 */
[----:B------:R-:W-:-:S03]  /*333d0*/  LOP3.LUT R92, R3, 0x70, RZ, 0x3c, !PT ;  /* 0x00000070035c7812 */ /* 0x000fc600078e3cff */
[----:B--2---:R-:W-:Y:S04]  /*333e0*/  STS.U16 [R93+UR4+0x11b00], R5 ;  /* 0x011b00055d007988 */ /* 0x004fe80008000404 */
[----:B----4-:R-:W-:Y:S04]  /*333f0*/  STS.U16 [R93+UR4+0x19b00], R4 ;  /* 0x019b00045d007988 */ /* 0x010fe80008000404 */
        /* <DEDUP_REMOVED lines=22> */
[----:B------:R-:W-:Y:S04]  /*33560*/  STS.U16 [R92+UR4+0x18780], R91 ;  /* 0x0187805b5c007988 */ /* 0x000fe80008000404 */
[----:B------:R-:W-:Y:S04]  /*33570*/  STS.U16 [R92+UR4+0x10b80], R90 ;  /* 0x010b805a5c007988 */ /* 0x000fe80008000404 */
[----:B------:R-:W3:Y:S04]  /*33580*/  LDL.LU R7, [R1+0xe80] ;  /* 0x000e800001077983 */ /* 0x000ee80000300800 */
[----:B------:R-:W-:Y:S04]  /*33590*/  STS.U16 [R92+UR4+0x18b80], R68 ;  /* 0x018b80445c007988 */ /* 0x000fe80008000404 */
[----:B------:R-:W4:Y:S04]  /*335a0*/  LDL.LU R6, [R1+0xe74] ;  /* 0x000e740001067983 */ /* 0x000f280000300800 */
[----:B------:R-:W-:Y:S04]  /*335b0*/  STS.U16 [R92+UR4+0x10f80], R19 ;  /* 0x010f80135c007988 */ /* 0x000fe80008000404 */
[----:B------:R-:W4:Y:S04]  /*335c0*/  LDL.LU R5, [R1+0xe70] ;  /* 0x000e700001057983 */ /* 0x000f280000300800 */
[----:B------:R0:W-:Y:S04]  /*335d0*/  STS.U16 [R92+UR4+0x18f80], R87 ;  /* 0x018f80575c007988 */ /* 0x0001e80008000404 */
[----:B------:R-:W4:Y:S04]  /*335e0*/  LDL.LU R4, [R1+0xe64] ;  /* 0x000e640001047983 */ /* 0x000f280000300800 */
        /* <DEDUP_REMOVED lines=25> */
[----:B--2---:R0:W-:Y:S04]  /*33780*/  STS.U16 [R92+UR4+0x11380], R36 ;  /* 0x011380245c007988 */ /* 0x0041e80008000404 */
[----:B0-----:R-:W2:Y:S04]  /*33790*/  LDL.LU R36, [R1+0x898] ;  /* 0x0008980001247983 */ /* 0x001ea80000300800 */
[----:B---3--:R-:W-:Y:S04]  /*337a0*/  STS.U16 [R92+UR4+0x19380], R7 ;  /* 0x019380075c007988 */ /* 0x008fe80008000404 */
[----:B----4-:R-:W-:Y:S04]  /*337b0*/  STS.U16 [R92+UR4+0x11780], R6 ;  /* 0x011780065c007988 */ /* 0x010fe80008000404 */
[----:B------:R-:W-:Y:S04]  /*337c0*/  STS.U16 [R92+UR4+0x19780], R5 ;  /* 0x019780055c007988 */ /* 0x000fe80008000404 */
[----:B------:R-:W-:Y:S04]  /*337d0*/  STS.U16 [R92+UR4+0x11b80], R4 ;  /* 0x011b80045c007988 */ /* 0x000fe80008000404 */
[----:B------:R0:W-:Y:S04]  /*337e0*/  STS.U16 [R92+UR4+0x19b80], R87 ;  /* 0x019b80575c007988 */ /* 0x0001e80008000404 */
[----:B0-----:R-:W3:Y:S04]  /*337f0*/  LDL.LU R87, [R1+0x894] ;  /* 0x0008940001577983 */ /* 0x001ee80000300800 */
        /* <DEDUP_REMOVED lines=15> */
[----:B------:R-:W4:Y:S04]  /*338f0*/  LDL.LU R7, [R1+0x890] ;  /* 0x0008900001077983 */ /* 0x000f280000300800 */
        /* <DEDUP_REMOVED lines=24> */
[----:B---3--:R0:W-:Y:S04]  /*33a80*/  STS.U16 [R3+UR4+0x29c00], R87 ;  /* 0x029c005703007988 */ /* 0x0081e80008000404 */
[----:B0-----:R-:W3:Y:S04]  /*33a90*/  LDL.LU R87, [R1+0x838] ;  /* 0x0008380001577983 */ /* 0x001ee80000300800 */
[----:B------:R0:W-:Y:S04]  /*33aa0*/  STS.U16 [R3+UR4+0x28000], R89 ;  /* 0x0280005903007988 */ /* 0x0001e80008000404 */
[----:B------:R1:W-:Y:S04]  /*33ab0*/  STS.U16 [R3+UR4+0x28400], R88 ;  /* 0x0284005803007988 */ /* 0x0003e80008000404 */
[----:B------:R2:W-:Y:S04]  /*33ac0*/  STS.U16 [R3+UR4+0x28800], R91 ;  /* 0x0288005b03007988 */ /* 0x0005e80008000404 */
[----:B0-----:R-:W3:Y:S04]  /*33ad0*/  LDL.LU R89, [R1+0x830] ;  /* 0x0008300001597983 */ /* 0x001ee80000300800 */
[----:B-1----:R-:W3:Y:S04]  /*33ae0*/  LDL.LU R88, [R1+0x82c] ;  /* 0x00082c0001587983 */ /* 0x002ee80000300800 */
[----:B------:R0:W-:Y:S04]  /*33af0*/  STS.U16 [R3+UR4+0x28c00], R90 ;  /* 0x028c005a03007988 */ /* 0x0001e80008000404 */
[----:B--2---:R-:W2:Y:S04]  /*33b00*/  LDL.LU R91, [R1+0x828] ;  /* 0x00082800015b7983 */ /* 0x004ea80000300800 */
[----:B------:R1:W-:Y:S04]  /*33b10*/  STS.U16 [R3+UR4+0x29000], R68 ;  /* 0x0290004403007988 */ /* 0x0003e80008000404 */
[----:B0-----:R-:W2:Y:S04]  /*33b20*/  LDL.LU R90, [R1+0x824] ;  /* 0x00082400015a7983 */ /* 0x001ea80000300800 */
[----:B------:R0:W-:Y:S04]  /*33b30*/  STS.U16 [R3+UR4+0x29400], R19 ;  /* 0x0294001303007988 */ /* 0x0001e80008000404 */
[----:B-1----:R-:W2:Y:S04]  /*33b40*/  LDL.LU R68, [R1+0x820] ;  /* 0x0008200001447983 */ /* 0x002ea80000300800 */
[----:B------:R1:W-:Y:S04]  /*33b50*/  STS.U16 [R3+UR4+0x29800], R36 ;  /* 0x0298002403007988 */ /* 0x0003e80008000404 */
[----:B0-----:R-:W2:Y:S04]  /*33b60*/  LDL.LU R19, [R1+0x81c] ;  /* 0x00081c0001137983 */ /* 0x001ea80000300800 */
[----:B----4-:R0:W-:Y:S04]  /*33b70*/  STS.U16 [R3+UR4+0x2a000], R7 ;  /* 0x02a0000703007988 */ /* 0x0101e80008000404 */
[----:B-1----:R-:W4:Y:S04]  /*33b80*/  LDL.LU R36, [R1+0x818] ;  /* 0x0008180001247983 */ /* 0x002f280000300800 */
[----:B------:R1:W-:Y:S04]  /*33b90*/  STS.U16 [R3+UR4+0x2a400], R6 ;  /* 0x02a4000603007988 */ /* 0x0003e80008000404 */
[----:B0-----:R-:W2:Y:S04]  /*33ba0*/  LDL.LU R7, [R1+0x1370] ;  /* 0x0013700001077983 */ /* 0x001ea80000300800 */
[----:B------:R0:W-:Y:S04]  /*33bb0*/  STS.U16 [R3+UR4+0x2a800], R5 ;  /* 0x02a8000503007988 */ /* 0x0001e80008000404 */
[----:B-1----:R-:W2:Y:S04]  /*33bc0*/  LDL.LU R6, [R1+0x136c] ;  /* 0x00136c0001067983 */ /* 0x002ea80000300800 */
[----:B------:R1:W-:Y:S04]  /*33bd0*/  STS.U16 [R3+UR4+0x2ac00], R4 ;  /* 0x02ac000403007988 */ /* 0x0003e80008000404 */
[----:B------:R1:W-:Y:S04]  /*33be0*/  STS.U16 [R3+UR4+0x2b000], R86 ;  /* 0x02b0005603007988 */ /* 0x0003e80008000404 */
[----:B0-----:R-:W2:Y:S04]  /*33bf0*/  LDL.LU R5, [R1+0x1368] ;  /* 0x0013680001057983 */ /* 0x001ea80000300800 */
[----:B-1----:R-:W2:Y:S01]  /*33c00*/  LDL.LU R4, [R1+0x1364] ;  /* 0x0013640001047983 */ /* 0x002ea20000300800 */
[----:B------:R-:W-:-:S03]  /*33c10*/  LOP3.LUT R86, R3, 0x10, RZ, 0x3c, !PT ;  /* 0x0000001003567812 */ /* 0x000fc600078e3cff */
[----:B------:R0:W-:Y:S04]  /*33c20*/  STS.U16 [R3+UR4+0x2b400], R69 ;  /* 0x02b4004503007988 */ /* 0x0001e80008000404 */
[----:B------:R1:W-:Y:S04]  /*33c30*/  STS.U16 [R3+UR4+0x2b800], R71 ;  /* 0x02b8004703007988 */ /* 0x0003e80008000404 */
[----:B------:R1:W-:Y:S04]  /*33c40*/  STS.U16 [R3+UR4+0x2bc00], R70 ;  /* 0x02bc004603007988 */ /* 0x0003e80008000404 */
[----:B0-----:R-:W2:Y:S04]  /*33c50*/  LDL.LU R69, [R1+0x1360] ;  /* 0x0013600001457983 */ /* 0x001ea80000300800 */
[----:B-1----:R-:W2:Y:S04]  /*33c60*/  LDL.LU R71, [R1+0x135c] ;  /* 0x00135c0001477983 */ /* 0x002ea80000300800 */
[----:B------:R-:W2:Y:S04]  /*33c70*/  LDL.LU R70, [R1+0x1358] ;  /* 0x0013580001467983 */ /* 0x000ea80000300800 */
        /* <DEDUP_REMOVED lines=26> */
[----:B0-----:R-:W2:Y:S04]  /*33e20*/  LDL.LU R85, [R1+0x1324] ;  /* 0x0013240001557983 */ /* 0x001ea80000300800 */
[----:B-1----:R-:W2:Y:S04]  /*33e30*/  LDL.LU R84, [R1+0x1320] ;  /* 0x0013200001547983 */ /* 0x002ea80000300800 */
[----:B---3--:R0:W-:Y:S04]  /*33e40*/  STS.U16 [R86+UR4+0x2b880], R87 ;  /* 0x02b8805756007988 */ /* 0x0081e80008000404 */
[----:B0-----:R-:W3:Y:S04]  /*33e50*/  LDL.LU R87, [R1+0x131c] ;  /* 0x00131c0001577983 */ /* 0x001ee80000300800 */
[----:B---3--:R0:W-:Y:S04]  /*33e60*/  STS.U16 [R86+UR4+0x2bc80], R87 ;  /* 0x02bc805756007988 */ /* 0x0081e80008000404 */
[----:B0-----:R-:W3:Y:S04]  /*33e70*/  LDL.LU R86, [R1+0x1318] ;  /* 0x0013180001567983 */ /* 0x001ee80000300800 */
[----:B------:R-:W2:Y:S04]  /*33e80*/  LDL.LU R87, [R1+0x1314] ;  /* 0x0013140001577983 */ /* 0x000ea80000300800 */
[----:B--2---:R0:W-:Y:S04]  /*33e90*/  STS.U16 [R87+UR4+0x28100], R89 ;  /* 0x0281005957007988 */ /* 0x0041e80008000404 */
[----:B------:R1:W-:Y:S04]  /*33ea0*/  STS.U16 [R87+UR4+0x28500], R88 ;  /* 0x0285005857007988 */ /* 0x0003e80008000404 */
[----:B------:R2:W-:Y:S04]  /*33eb0*/  STS.U16 [R87+UR4+0x28900], R91 ;  /* 0x0289005b57007988 */ /* 0x0005e80008000404 */
[----:B0-----:R-:W3:Y:S04]  /*33ec0*/  LDL.LU R89, [R1+0x1310] ;  /* 0x0013100001597983 */ /* 0x001ee80000300800 */
[----:B-1----:R-:W3:Y:S04]  /*33ed0*/  LDL.LU R88, [R1+0x130c] ;  /* 0x00130c0001587983 */ /* 0x002ee80000300800 */
[----:B--2---:R-:W2:Y:S04]  /*33ee0*/  LDL.LU R91, [R1+0x1308] ;  /* 0x00130800015b7983 */ /* 0x004ea80000300800 */
[----:B------:R0:W-:Y:S04]  /*33ef0*/  STS.U16 [R87+UR4+0x28d00], R90 ;  /* 0x028d005a57007988 */ /* 0x0001e80008000404 */
[----:B------:R1:W-:Y:S04]  /*33f00*/  STS.U16 [R87+UR4+0x29100], R68 ;  /* 0x0291004457007988 */ /* 0x0003e80008000404 */
[----:B------:R4:W-:Y:S04]  /*33f10*/  STS.U16 [R87+UR4+0x29500], R19 ;  /* 0x0295001357007988 */ /* 0x0009e80008000404 */
[----:B0-----:R-:W2:Y:S04]  /*33f20*/  LDL.LU R90, [R1+0x1304] ;  /* 0x00130400015a7983 */ /* 0x001ea80000300800 */
[----:B-1----:R-:W2:Y:S04]  /*33f30*/  LDL.LU R68, [R1+0x1300] ;  /* 0x0013000001447983 */ /* 0x002ea80000300800 */
[----:B----4-:R-:W4:Y:S04]  /*33f40*/  LDL.LU R19, [R1+0x12fc] ;  /* 0x0012fc0001137983 */ /* 0x010f280000300800 */
[----:B------:R0:W-:Y:S04]  /*33f50*/  STS.U16 [R87+UR4+0x29900], R36 ;  /* 0x0299002457007988 */ /* 0x0001e80008000404 */
[----:B0-----:R-:W2:Y:S04]  /*33f60*/  LDL.LU R36, [R1+0x12f8] ;  /* 0x0012f80001247983 */ /* 0x001ea80000300800 */
[----:B--2---:R0:W-:Y:S04]  /*33f70*/  STS.U16 [R87+UR4+0x29d00], R36 ;  /* 0x029d002457007988 */ /* 0x0041e80008000404 */
[----:B----4-:R1:W-:Y:S04]  /*33f80*/  STS.U16 [R87+UR4+0x2a100], R19 ;  /* 0x02a1001357007988 */ /* 0x0103e80008000404 */
[----:B------:R2:W-:Y:S04]  /*33f90*/  STS.U16 [R87+UR4+0x2a500], R68 ;  /* 0x02a5004457007988 */ /* 0x0005e80008000404 */
[----:B0-----:R-:W4:Y:S04]  /*33fa0*/  LDL.LU R36, [R1+0x12f4] ;  /* 0x0012f40001247983 */ /* 0x001f280000300800 */
[----:B-1----:R-:W4:Y:S04]  /*33fb0*/  LDL.LU R19, [R1+0x12f0] ;  /* 0x0012f00001137983 */ /* 0x002f280000300800 */
[----:B--2---:R-:W2:Y:S04]  /*33fc0*/  LDL.LU R68, [R1+0x12ec] ;  /* 0x0012ec0001447983 */ /* 0x004ea80000300800 */
[----:B------:R0:W-:Y:S04]  /*33fd0*/  STS.U16 [R87+UR4+0x2a900], R90 ;  /* 0x02a9005a57007988 */ /* 0x0001e80008000404 */
[----:B------:R1:W-:Y:S04]  /*33fe0*/  STS.U16 [R87+UR4+0x2ad00], R91 ;  /* 0x02ad005b57007988 */ /* 0x0003e80008000404 */
[----:B---3--:R3:W-:Y:S04]  /*33ff0*/  STS.U16 [R87+UR4+0x2b100], R88 ;  /* 0x02b1005857007988 */ /* 0x0087e80008000404 */
        /* <DEDUP_REMOVED lines=9> */
[----:B------:R1:W5:Y:S04]  /*34090*/  LDL.LU R84, [R1+0x12d0] ;  /* 0x0012d00001547983 */ /* 0x0003680000300800 */
[----:B--2---:R0:W-:Y:S04]  /*340a0*/  STS.U16 [R68+UR4+0x28180], R85 ;  /* 0x0281805544007988 */ /* 0x0041e80008000404 */
[----:B------:R2:W-:Y:S04]  /*340b0*/  STS.U16 [R68+UR4+0x28580], R82 ;  /* 0x0285805244007988 */ /* 0x0005e80008000404 */
[----:B------:R3:W-:Y:S04]  /*340c0*/  STS.U16 [R68+UR4+0x28980], R83 ;  /* 0x0289805344007988 */ /* 0x0007e80008000404 */
[----:B0-----:R1:W5:Y:S04]  /*340d0*/  LDL.LU R85, [R1+0x12cc] ;  /* 0x0012cc0001557983 */ /* 0x0013680000300800 */
[----:B--2---:R1:W5:Y:S04]  /*340e0*/  LDL.LU R82, [R1+0x12c8] ;  /* 0x0012c80001527983 */ /* 0x0043680000300800 */
[----:B---3--:R1:W5:Y:S04]  /*340f0*/  LDL.LU R83, [R1+0x12c4] ;  /* 0x0012c40001537983 */ /* 0x0083680000300800 */
[----:B------:R0:W-:Y:S04]  /*34100*/  STS.U16 [R68+UR4+0x28d80], R80 ;  /* 0x028d805044007988 */ /* 0x0001e80008000404 */
        /* <DEDUP_REMOVED lines=24> */
[----:B----4-:R2:W-:Y:S04]  /*34290*/  STS.U16 [R19+UR4+0x28200], R4 ;  /* 0x0282000413007988 */ /* 0x0105e80008000404 */
[----:B------:R3:W-:Y:S04]  /*342a0*/  STS.U16 [R19+UR4+0x28600], R5 ;  /* 0x0286000513007988 */ /* 0x0007e80008000404 */
[----:B0-----:R1:W5:Y:S04]  /*342b0*/  LDL.LU R68, [R1+0x1290] ;  /* 0x0012900001447983 */ /* 0x0013680000300800 */
[----:B------:R1:W5:Y:S04]  /*342c0*/  LDL.LU R69, [R1+0x128c] ;  /* 0x00128c0001457983 */ /* 0x0003680000300800 */
        /* <DEDUP_REMOVED lines=31> */
[----:B------:R1:W5:Y:S04]  /*344c0*/  LDL.LU R20, [R1+0x1248] ;  /* 0x0012480001147983 */ /* 0x0003680000300800 */
        /* <DEDUP_REMOVED lines=31> */
[----:B------:R1:W5:Y:S04]  /*346c0*/  LDL.LU R37, [R1+0x1204] ;  /* 0x0012040001257983 */ /* 0x0003680000300800 */
        /* <DEDUP_REMOVED lines=61> */
[----:B------:R2:W-:Y:S01]  /*34aa0*/  STS.U16 [R92+UR4+0x2bf80], R0 ;  /* 0x02bf80005c007988 */ /* 0x0005e20008000404 */
[----:B------:R3:W-:Y:S06]  /*34ab0*/  MEMBAR.ALL.CTA ;  /* 0x0000000000007992 */ /* 0x0007ec0000008000 */
[----:B---3--:R-:W3:Y:S04]  /*34ac0*/  FENCE.VIEW.ASYNC.S ;  /* 0x00000000000073c6 */ /* 0x008ee80000000000 */
[----:B0-----:R1:W5:Y:S04]  /*34ad0*/  LDL.LU R2, [R1+0x1188] ;  /* 0x0011880001027983 */ /* 0x0013680000300800 */
[----:B--2---:R1:W5:Y:S01]  /*34ae0*/  LDL.LU R0, [R1+0x1184] ;  /* 0x0011840001007983 */ /* 0x0043620000300800 */
[----:B------:R-:W-:-:S04]  /*34af0*/  ULEA UR8, UR9, UR4, 0x3 ;  /* 0x0000000409087291 */ /* 0x000fc8000f8e18ff */
[----:B------:R-:W-:Y:S01]  /*34b00*/  UIADD3 UR8, UPT, UPT, UR8, 0x30000, URZ ;  /* 0x0003000008087890 */ /* 0x000fe2000fffe0ff */
[----:B---3--:R-:W-:Y:S06]  /*34b10*/  BAR.SYNC.DEFER_BLOCKING 0x0 ;  /* 0x0000000000007b1d */ /* 0x008fec0000010000 */
[----:B------:R-:W-:Y:S05]  /*34b20*/  @P2 BRA `(.L_x_9) ;  /* 0x0000000000bc2947 */ /* 0x000fea0003800000 */
[----:B------:R-:W-:Y:S01]  /*34b30*/  UMOV UR68, 0x0 ;  /* 0x0000000000447882 */ /* 0x000fe20000000000 */
        /* <DEDUP_REMOVED lines=9> */
[----:B------:R-:W-:Y:S01]  /*34bd0*/  UTCHMMA gdesc[UR12], gdesc[UR16], tmem[UR5], tmem[UR70], idesc[UR71], UPT ;  /* 0x00ff46100c0075ea */ /* 0x000fe2000b800005 */
[----:B------:R-:W-:Y:S01]  /*34be0*/  UMOV UR62, 0x0 ;  /* 0x00000000003e7882 */ /* 0x000fe20000000000 */
[----:B------:R-:W-:Y:S01]  /*34bf0*/  UMOV UR63, 0x8208490 ;  /* 0x08208490003f7882 */ /* 0x000fe20000000000 */
[----:B------:R-:W-:-:S02]  /*34c00*/  UIADD3 UR76, UPT, UPT, UR5, 0x80, URZ ;  /* 0x00000080054c7890 */ /* 0x000fc4000fffe0ff */
[----:B------:R-:W-:Y:S01]  /*34c10*/  UTCHMMA gdesc[UR18], gdesc[UR22], tmem[UR5], tmem[UR60], idesc[UR61], UPT ;  /* 0x00ff3c16120075ea */ /* 0x000fe2000b800005 */
[----:B------:R-:W-:Y:S01]  /*34c20*/  UMOV UR64, 0x0 ;  /* 0x0000000000407882 */ /* 0x000fe20000000000 */
[----:B------:R-:W-:Y:S01]  /*34c30*/  UMOV UR65, 0x8208490 ;  /* 0x0820849000417882 */ /* 0x000fe20000000000 */
[----:B------:R-:W-:Y:S02]  /*34c40*/  UIADD3 UR77, UPT, UPT, UR5, 0x80, URZ ;  /* 0x00000080054d7890 */ /* 0x000fe4000fffe0ff */
[----:B------:R2:W-:Y:S01]  /*34c50*/  UTCHMMA gdesc[UR24], gdesc[UR26], tmem[UR5], tmem[UR72], idesc[UR73], UPT ;  /* 0x00ff481a180075ea */ /* 0x0005e2000b800005 */
[----:B------:R-:W-:Y:S01]  /*34c60*/  UMOV UR74, 0x0 ;  /* 0x00000000004a7882 */ /* 0x000fe20000000000 */
[----:B------:R-:W-:Y:S01]  /*34c70*/  UMOV UR75, 0x8208490 ;  /* 0x08208490004b7882 */ /* 0x000fe20000000000 */
[----:B0-----:R-:W-:Y:S02]  /*34c80*/  UIADD3 UR15, UPT, UPT, UR5, 0x80, URZ ;  /* 0x00000080050f7890 */ /* 0x001fe4000fffe0ff */
[----:B------:R-:W-:Y:S01]  /*34c90*/  UTCHMMA gdesc[UR28], gdesc[UR30], tmem[UR5], tmem[UR62], idesc[UR63], UPT ;  /* 0x00ff3e1e1c0075ea */ /* 0x000fe2000b800005 */
[----:B------:R-:W-:Y:S01]  /*34ca0*/  UTCHMMA gdesc[UR32], gdesc[UR34], tmem[UR5], tmem[UR64], idesc[UR65], UPT ;  /* 0x00ff4022200075ea */ /* 0x000fe2000b800005 */
[----:B------:R0:W-:Y:S01]  /*34cb0*/  UTCHMMA gdesc[UR36], gdesc[UR38], tmem[UR5], tmem[UR74], idesc[UR75], UPT ;  /* 0x00ff4a26240075ea */ /* 0x0001e2000b800005 */
[----:B------:R-:W-:Y:S01]  /*34cc0*/  UMOV UR66, 0x0 ;  /* 0x0000000000427882 */ /* 0x000fe20000000000 */
[----:B------:R-:W-:Y:S01]  /*34cd0*/  UMOV UR67, 0x8208490 ;  /* 0x0820849000437882 */ /* 0x000fe20000000000 */
[----:B--2---:R-:W-:-:S02]  /*34ce0*/  UIADD3 UR72, UPT, UPT, UR5, 0x80, URZ ;  /* 0x0000008005487890 */ /* 0x004fc4000fffe0ff */
[----:B------:R-:W-:Y:S01]  /*34cf0*/  UTCHMMA gdesc[UR40], gdesc[UR42], tmem[UR5], tmem[UR66], idesc[UR67], UPT ;  /* 0x00ff422a280075ea */ /* 0x000fe2000b800005 */
[----:B------:R-:W-:Y:S01]  /*34d00*/  UIADD3 UR73, UPT, UPT, UR5, 0x80, URZ ;  /* 0x0000008005497890 */ /* 0x000fe2000fffe0ff */
[----:B------:R-:W-:Y:S01]  /*34d10*/  UTCHMMA gdesc[UR44], gdesc[UR10], tmem[UR76], tmem[UR68], idesc[UR69], UPT ;  /* 0x00ff440a2c0075ea */ /* 0x000fe2000b80004c */
[----:B------:R2:W-:Y:S01]  /*34d20*/  UTCHMMA gdesc[UR46], gdesc[UR16], tmem[UR77], tmem[UR70], idesc[UR71], UPT ;  /* 0x00ff46102e0075ea */ /* 0x0005e2000b80004d */
[----:B------:R3:W-:Y:S01]  /*34d30*/  UTCHMMA gdesc[UR48], gdesc[UR22], tmem[UR15], tmem[UR60], idesc[UR61], UPT ;  /* 0x00ff3c16300075ea */ /* 0x0007e2000b80000f */
[----:B0-----:R-:W-:Y:S02]  /*34d40*/  UIADD3 UR74, UPT, UPT, UR5, 0x80, URZ ;  /* 0x00000080054a7890 */ /* 0x001fe4000fffe0ff */
[----:B------:R-:W-:Y:S01]  /*34d50*/  UIADD3 UR75, UPT, UPT, UR5, 0x80, URZ ;  /* 0x00000080054b7890 */ /* 0x000fe2000fffe0ff */
[----:B------:R3:W-:Y:S02]  /*34d60*/  UTCHMMA gdesc[UR50], gdesc[UR26], tmem[UR72], tmem[UR62], idesc[UR63], UPT ;  /* 0x00ff3e1a320075ea */ /* 0x0007e4000b800048 */
[----:B------:R3:W-:Y:S01]  /*34d70*/  UTCHMMA gdesc[UR52], gdesc[UR30], tmem[UR73], tmem[UR64], idesc[UR65], UPT ;  /* 0x00ff401e340075ea */ /* 0x0007e2000b800049 */
[----:B--2---:R-:W-:Y:S01]  /*34d80*/  UMOV UR70, UR8 ;  /* 0x0000000800467c82 */ /* 0x004fe20008000000 */
[----:B------:R-:W-:-:S02]  /*34d90*/  UMOV UR71, URZ ;  /* 0x000000ff00477c82 */ /* 0x000fc40008000000 */
[----:B------:R3:W-:Y:S01]  /*34da0*/  UTCHMMA gdesc[UR54], gdesc[UR34], tmem[UR74], tmem[UR66], idesc[UR67], UPT ;  /* 0x00ff4222360075ea */ /* 0x0007e2000b80004a */
[----:B------:R-:W-:Y:S01]  /*34db0*/  UMOV UR77, UR70 ;  /* 0x00000046004d7c82 */ /* 0x000fe20008000000 */
[----:B------:R-:W-:Y:S01]  /*34dc0*/  UMOV UR70, 0x0 ;  /* 0x0000000000467882 */ /* 0x000fe20000000000 */
[----:B------:R-:W-:Y:S01]  /*34dd0*/  UMOV UR71, 0x8208490 ;  /* 0x0820849000477882 */ /* 0x000fe20000000000 */
[----:B------:R3:W-:Y:S01]  /*34de0*/  UTCHMMA gdesc[UR56], gdesc[UR38], tmem[UR75], tmem[UR68], idesc[UR69], UPT ;  /* 0x00ff4426380075ea */ /* 0x0007e2000b80004b */
[----:B------:R3:W-:Y:S01]  /*34df0*/  UTCHMMA gdesc[UR58], gdesc[UR42], tmem[UR76], tmem[UR70], idesc[UR71], UPT ;  /* 0x00ff462a3a0075ea */ /* 0x0007e2000b80004c */
[----:B------:R3:W-:Y:S01]  /*34e00*/  UTCBAR [UR77], URZ ;  /* 0x000000ff4d0073e9 */ /* 0x0007e200080000ff */
[----:B------:R-:W-:Y:S01]  /*34e10*/  NOP ;  /* 0x0000000000007918 */ /* 0x000fe20000000000 */
.L_x_9:
[----:B------:R-:W2:Y:S04]  /*34e20*/  LDL R93, [R1+0x1180] ;  /* 0x00118000015d7983 */ /* 0x000ea80000100800 */
[----:B------:R-:W2:Y:S01]  /*34e30*/  LDL R92, [R1+0x9cc] ;  /* 0x0009cc00015c7983 */ /* 0x000ea20000100800 */
[----:B------:R-:W-:Y:S01]  /*34e40*/  UIADD3 UR9, UPT, UPT, UR9, 0x1, URZ ;  /* 0x0000000109097890 */ /* 0x000fe2000fffe0ff */
[----:B---3--:R-:W-:-:S03]  /*34e50*/  UMOV UR60, UR7 ;  /* 0x00000007003c7c82 */ /* 0x008fc60008000000 */
[----:B------:R-:W-:-:S04]  /*34e60*/  UISETP.GT.AND UP1, UPT, UR9, 0x1, UPT ;  /* 0x000000010900788c */ /* 0x000fc8000bf24270 */
[----:B------:R-:W-:Y:S02]  /*34e70*/  USEL UR15, URZ, 0x1, !UP1 ;  /* 0x00000001ff0f7887 */ /* 0x000fe4000c800000 */
[----:B------:R-:W-:Y:S02]  /*34e80*/  USEL UR9, UR9, URZ, !UP1 ;  /* 0x000000ff09097287 */ /* 0x000fe4000c800000 */
[----:B------:R-:W-:-:S07]  /*34e90*/  ULOP3.LUT UR15, UR7, UR15, URZ, 0x3c, !UPT ;  /* 0x0000000f070f7292 */ /* 0x000fce000f8e3cff */
[----:B------:R-:W-:Y:S01]  /*34ea0*/  UMOV UR7, UR15 ;  /* 0x0000000f00077c82 */ /* 0x000fe20008000000 */
[----:B--2---:R-:W-:-:S13]  /*34eb0*/  ISETP.NE.U32.AND P0, PT, R92, R93, PT ;  /* 0x0000005d5c00720c */ /* 0x004fda0003f05070 */
[----:B------:R-:W-:Y:S05]  /*34ec0*/  @P0 BRA `(.L_x_10) ;  /* 0xfffffe4000d80947 */ /* 0x000fea000383ffff */
.L_x_7:
[----:B------:R-:W0:Y:S02]  /*34ed0*/  LDC R92, c[0x0][0x3a0] ;  /* 0x0000e800ff5c7b82 */ /* 0x000e240000000800 */
[----:B0-----:R-:W-:-:S05]  /*34ee0*/  VIADD R92, R92, 0x7f ;  /* 0x0000007f5c5c7836 */ /* 0x001fca0000000000 */
[----:B------:R-:W-:-:S13]  /*34ef0*/  ISETP.GE.AND P0, PT, R92, 0x80, PT ;  /* 0x000000805c00780c */ /* 0x000fda0003f06270 */
[----:B------:R-:W-:Y:S05]  /*34f00*/  @!P0 BRA `(.L_x_11) ;  /* 0x0000000000108947 */ /* 0x000fea0003800000 */
[----:B------:R-:W-:-:S06]  /*34f10*/  USHF.L.U32 UR60, UR60, 0x1f, URZ ;  /* 0x0000001f3c3c7899 */ /* 0x000fcc00080006ff */
[----:B-----5:R-:W-:-:S04]  /*34f20*/  IMAD.U32 R0, RZ, RZ, UR60 ;  /* 0x0000003cff007e24 */ /* 0x020fc8000f8e00ff */
[----:B------:R-:W0:Y:S02]  /*34f30*/  SYNCS.PHASECHK.TRANS64.TRYWAIT P0, [UR8], R0 ;  /* 0x00000000ff0075a7 */ /* 0x000e240008001108 */
[----:B0-----:R-:W-:Y:S05]  /*34f40*/  @!P0 BRA `(.L_x_12) ;  /* 0x0000008400dc8947 */ /* 0x001fea0003800000 */
.L_x_11:
[----:B------:R-:W-:Y:S06]  /*34f50*/  BAR.SYNC.DEFER_BLOCKING 0x0 ;  /* 0x0000000000007b1d */ /* 0x000fec0000010000 */
[----:B------:R-:W0:Y:S01]  /*34f60*/  LDCU.128 UR32, c[0x0][0x390] ;  /* 0x00007200ff2077ac */ /* 0x000e220008000c00 */
[----:B------:R-:W0:Y:S01]  /*34f70*/  LDL.LU R93, [R1+0x304] ;  /* 0x00030400015d7983 */ /* 0x000e220000300800 */
[----:B------:R-:W2:Y:S03]  /*34f80*/  LDCU.64 UR36, c[0x0][0x398] ;  /* 0x00007300ff2477ac */ /* 0x000ea60008000a00 */
[----:B------:R-:W3:Y:S01]  /*34f90*/  LDL.LU R92, [R1+0x6b0] ;  /* 0x0006b000015c7983 */ /* 0x000ee20000300800 */
[----:B------:R-:W4:Y:S01]  /*34fa0*/  LDCU UR28, c[0x0][0x3b8] ;  /* 0x00007700ff1c77ac */ /* 0x000f220008000800 */
[----:B------:R-:W1:Y:S01]  /*34fb0*/  LDCU.64 UR30, c[0x0][0x398] ;  /* 0x00007300ff1e77ac */ /* 0x000e620008000a00 */
[----:B------:R-:W3:Y:S01]  /*34fc0*/  LDCU.64 UR8, c[0x0][0x398] ;  /* 0x00007300ff0877ac */ /* 0x000ee20008000a00 */
[----:B------:R-:W1:Y:S02]  /*34fd0*/  @!P1 SYNCS.CCTL.IV [UR4+0x30000] ;  /* 0x03000000ff0099b1 */ /* 0x000e640008000004 */
[----:B-1----:R-:W-:Y:S06]  /*34fe0*/  BAR.SYNC.DEFER_BLOCKING 0x0 ;  /* 0x0000000000007b1d */ /* 0x002fec0000010000 */
[----:B------:R-:W1:Y:S01]  /*34ff0*/  LDCU.64 UR12, c[0x0][0x398] ;  /* 0x00007300ff0c77ac */ /* 0x000e620008000a00 */
[----:B-----5:R-:W1:Y:S01]  /*35000*/  LDTM.x64 R4, tmem[UR6] ;  /* 0x00000006000479ee */ /* 0x020e620008340000 */
[----:B------:R-:W0:Y:S01]  /*35010*/  LDCU.64 UR24, c[0x0][0x398] ;  /* 0x00007300ff1877ac */ /* 0x000e220008000a00 */
[----:B------:R-:W0:Y:S01]  /*35020*/  LDCU.64 UR22, c[0x0][0x398] ;  /* 0x00007300ff1677ac */ /* 0x000e220008000a00 */
[----:B------:R-:W0:Y:S01]  /*35030*/  LDCU.64 UR14, c[0x0][0x398] ;  /* 0x00007300ff0e77ac */ /* 0x000e220008000a00 */
[----:B------:R-:W0:Y:S01]  /*35040*/  LDCU.64 UR26, c[0x0][0x398] ;  /* 0x00007300ff1a77ac */ /* 0x000e220008000a00 */
[----:B------:R-:W0:Y:S01]  /*35050*/  @!P1 SYNCS.CCTL.IV [UR4+0x30008] ;  /* 0x03000800ff0099b1 */ /* 0x000e220008000004 */
[----:B------:R-:W0:Y:S01]  /*35060*/  LDCU.64 UR18, c[0x0][0x398] ;  /* 0x00007300ff1277ac */ /* 0x000e220008000a00 */
[----:B------:R-:W0:Y:S01]  /*35070*/  LDCU.64 UR10, c[0x0][0x398] ;  /* 0x00007300ff0a77ac */ /* 0x000e220008000a00 */
[----:B-1----:R-:W-:Y:S01]  /*35080*/  STL.64 [R1+0x200], R4 ;  /* 0x0002000401007387 */ /* 0x002fe20000100a00 */
[----:B------:R-:W1:Y:S03]  /*35090*/  LDCU.64 UR16, c[0x0][0x398] ;  /* 0x00007300ff1077ac */ /* 0x000e660008000a00 */
[----:B------:R-:W-:Y:S01]  /*350a0*/  STL.64 [R1+0x208], R6 ;  /* 0x0002080601007387 */ /* 0x000fe20000100a00 */
[----:B------:R-:W0:Y:S03]  /*350b0*/  LDCU UR4, c[0x0][0x398] ;  /* 0x00007300ff0477ac */ /* 0x000e260008000800 */
[----:B------:R-:W-:Y:S01]  /*350c0*/  STL [R1+0x210], R8 ;  /* 0x0002100801007387 */ /* 0x000fe20000100800 */
[----:B------:R-:W0:Y:S03]  /*350d0*/  LDCU UR29, c[0x0][0x398] ;  /* 0x00007300ff1d77ac */ /* 0x000e260008000800 */
        /* <DEDUP_REMOVED lines=12> */
[----:B------:R-:W-:Y:S04]  /*351a0*/  STL.64 [R1+0x278], R34 ;  /* 0x0002782201007387 */ /* 0x000fe80000100a00 */
[----:B------:R-:W-:Y:S04]  /*351b0*/  STL.64 [R1+0x280], R36 ;  /* 0x0002802401007387 */ /* 0x000fe80000100a00 */
[----:B------:R-:W-:Y:S01]  /*351c0*/  STL.64 [R1+0x288], R38 ;  /* 0x0002882601007387 */ /* 0x000fe20000100a00 */
[----:B-1----:R-:W-:-:S03]  /*351d0*/  IMAD.MOV.U32 R32, RZ, RZ, R9 ;  /* 0x000000ffff207224 */ /* 0x002fc600078e0009 */
        /* <DEDUP_REMOVED lines=15> */
[----:B------:R-:W2:Y:S04]  /*352d0*/  LDL.LU R30, [R1+0x20c] ;  /* 0x00020c00011e7983 */ /* 0x000ea80000300800 */
[----:B------:R-:W3:Y:S04]  /*352e0*/  LDL.LU R29, [R1+0x208] ;  /* 0x00020800011d7983 */ /* 0x000ee80000300800 */
[----:B------:R-:W3:Y:S04]  /*352f0*/  LDL.LU R28, [R1+0x204] ;  /* 0x00020400011c7983 */ /* 0x000ee80000300800 */
        /* <DEDUP_REMOVED lines=20> */
[----:B------:R-:W-:Y:S04]  /*35440*/  STL [R1+0x1208], R32 ;  /* 0x0012082001007387 */ /* 0x000fe80000100800 */
[----:B--2---:R-:W-:Y:S04]  /*35450*/  STL.64 [R1+0x1200], R30 ;  /* 0x0012001e01007387 */ /* 0x004fe80000100a00 */
[----:B---3--:R-:W-:Y:S04]  /*35460*/  STL.64 [R1+0x11f8], R28 ;  /* 0x0011f81c01007387 */ /* 0x008fe80000100a00 */
[----:B----4-:R-:W-:Y:S04]  /*35470*/  STL [R1+0x11f4], R27 ;  /* 0x0011f41b01007387 */ /* 0x010fe80000100800 */
[----:B------:R1:W-:Y:S02]  /*35480*/  STL [R1+0x11f0], R25 ;  /* 0x0011f01901007387 */ /* 0x0003e40000100800 */
[----:B-1----:R-:W1:Y:S02]  /*35490*/  LDTM.x64 R24, tmem[UR6+0x40] ;  /* 0x00004006001879ee */ /* 0x002e640008340000 */
[----:B-1----:R-:W-:Y:S01]  /*354a0*/  STL.64 [R1+0x100], R24 ;  /* 0x0001001801007387 */ /* 0x002fe20000100a00 */
[----:B------:R-:W-:-:S02]  /*354b0*/  IMAD.MOV.U32 R91, RZ, RZ, R87 ;  /* 0x000000ffff5b7224 */ /* 0x000fc400078e0057 */
        /* <DEDUP_REMOVED lines=31> */
[----:B------:R1:W-:Y:S04]  /*356b0*/  STL [R1+0x1f0], R84 ;  /* 0x0001f05401007387 */ /* 0x0003e80000100800 */
[----:B------:R-:W2:Y:S04]  /*356c0*/  LDL.LU.64 R86, [R1+0x1248] ;  /* 0x0012480001567983 */ /* 0x000ea80000300a00 */
[----:B-1----:R-:W3:Y:S04]  /*356d0*/  LDL.LU.64 R84, [R1+0x1240] ;  /* 0x0012400001547983 */ /* 0x002ee80000300a00 */
[----:B------:R-:W4:Y:S04]  /*356e0*/  LDL.LU.64 R82, [R1+0x1238] ;  /* 0x0012380001527983 */ /* 0x000f280000300a00 */
[----:B------:R-:W2:Y:S04]  /*356f0*/  LDL.LU.64 R80, [R1+0x1230] ;  /* 0x0012300001507983 */ /* 0x000ea80000300a00 */
[----:B------:R-:W2:Y:S04]  /*35700*/  LDL.LU.64 R78, [R1+0x1228] ;  /* 0x00122800014e7983 */ /* 0x000ea80000300a00 */
[----:B------:R-:W2:Y:S04]  /*35710*/  LDL.LU.64 R76, [R1+0x1220] ;  /* 0x00122000014c7983 */ /* 0x000ea80000300a00 */
[----:B------:R-:W2:Y:S04]  /*35720*/  LDL.LU.64 R74, [R1+0x1218] ;  /* 0x00121800014a7983 */ /* 0x000ea80000300a00 */
[----:B------:R-:W2:Y:S04]  /*35730*/  LDL.LU.64 R72, [R1+0x1210] ;  /* 0x0012100001487983 */ /* 0x000ea80000300a00 */
[----:B------:R-:W2:Y:S04]  /*35740*/  LDL.LU R32, [R1+0x1208] ;  /* 0x0012080001207983 */ /* 0x000ea80000300800 */
[----:B------:R-:W2:Y:S04]  /*35750*/  LDL.LU.64 R30, [R1+0x1200] ;  /* 0x00120000011e7983 */ /* 0x000ea80000300a00 */
[----:B------:R-:W2:Y:S04]  /*35760*/  LDL.LU.64 R28, [R1+0x11f8] ;  /* 0x0011f800011c7983 */ /* 0x000ea80000300a00 */
[----:B------:R-:W2:Y:S04]  /*35770*/  LDL.LU R27, [R1+0x11f4] ;  /* 0x0011f400011b7983 */ /* 0x000ea80000300800 */
[----:B------:R-:W2:Y:S04]  /*35780*/  LDL.LU R25, [R1+0x11f0] ;  /* 0x0011f00001197983 */ /* 0x000ea80000300800 */
[----:B------:R1:W-:Y:S04]  /*35790*/  STL [R1+0x1184], R91 ;  /* 0x0011845b01007387 */ /* 0x0003e80000100800 */
[----:B-1----:R-:W2:Y:S04]  /*357a0*/  LDL.LU R91, [R1+0x300] ;  /* 0x00030000015b7983 */ /* 0x002ea80000300800 */
[----:B--2---:R-:W-:Y:S04]  /*357b0*/  STL.64 [R1+0x11e8], R90 ;  /* 0x0011e85a01007387 */ /* 0x004fe80000100a00 */
[----:B------:R-:W-:Y:S04]  /*357c0*/  STL.64 [R1+0x11e0], R88 ;  /* 0x0011e05801007387 */ /* 0x000fe80000100a00 */
[----:B------:R-:W-:Y:S04]  /*357d0*/  STL.64 [R1+0x11d8], R86 ;  /* 0x0011d85601007387 */ /* 0x000fe80000100a00 */
[----:B---3--:R-:W-:Y:S04]  /*357e0*/  STL.64 [R1+0x11d0], R84 ;  /* 0x0011d05401007387 */ /* 0x008fe80000100a00 */
[----:B----4-:R-:W-:Y:S04]  /*357f0*/  STL.64 [R1+0x11c8], R82 ;  /* 0x0011c85201007387 */ /* 0x010fe80000100a00 */
[----:B------:R-:W-:Y:S04]  /*35800*/  STL.64 [R1+0x11c0], R80 ;  /* 0x0011c05001007387 */ /* 0x000fe80000100a00 */
[----:B------:R-:W-:Y:S04]  /*35810*/  STL.64 [R1+0x11b8], R78 ;  /* 0x0011b84e01007387 */ /* 0x000fe80000100a00 */
[----:B------:R-:W-:Y:S04]  /*35820*/  STL.64 [R1+0x11b0], R76 ;  /* 0x0011b04c01007387 */ /* 0x000fe80000100a00 */
[----:B------:R-:W-:Y:S04]  /*35830*/  STL.64 [R1+0x11a8], R74 ;  /* 0x0011a84a01007387 */ /* 0x000fe80000100a00 */
[----:B------:R-:W-:Y:S04]  /*35840*/  STL.64 [R1+0x11a0], R72 ;  /* 0x0011a04801007387 */ /* 0x000fe80000100a00 */
[----:B------:R-:W-:Y:S04]  /*35850*/  STL [R1+0x1198], R32 ;  /* 0x0011982001007387 */ /* 0x000fe80000100800 */
[----:B------:R-:W-:Y:S04]  /*35860*/  STL.64 [R1+0x1190], R30 ;  /* 0x0011901e01007387 */ /* 0x000fe80000100a00 */
[----:B------:R1:W-:Y:S02]  /*35870*/  STL.64 [R1+0x1188], R28 ;  /* 0x0011881c01007387 */ /* 0x0003e40000100a00 */
[----:B-1----:R-:W1:Y:S02]  /*35880*/  LDTM.x64 R28, tmem[UR6+0x80] ;  /* 0x00008006001c79ee */ /* 0x002e640008340000 */
[----:B-1----:R-:W-:Y:S01]  /*35890*/  STL [R1+0x4], R29 ;  /* 0x0000041d01007387 */ /* 0x002fe20000100800 */
[----:B------:R-:W-:Y:S01]  /*358a0*/  IMAD.MOV.U32 R6, RZ, RZ, R32 ;  /* 0x000000ffff067224 */ /* 0x000fe200078e0020 */
[----:B0-----:R-:W-:Y:S01]  /*358b0*/  ISETP.GE.AND P0, PT, R93, UR34, PT ;  /* 0x000000225d007c0c */ /* 0x001fe2000bf06270 */
[----:B------:R-:W-:Y:S01]  /*358c0*/  IMAD.MOV.U32 R5, RZ, RZ, R31 ;  /* 0x000000ffff057224 */ /* 0x000fe200078e001f */
[----:B------:R-:W-:Y:S01]  /*358d0*/  STL [R1+0x44], R45 ;  /* 0x0000442d01007387 */ /* 0x000fe20000100800 */
[----:B------:R-:W-:Y:S01]  /*358e0*/  IMAD.MOV.U32 R4, RZ, RZ, R30 ;  /* 0x000000ffff047224 */ /* 0x000fe200078e001e */
[----:B------:R-:W-:Y:S01]  /*358f0*/  MOV R16, R39 ;  /* 0x0000002700107202 */ /* 0x000fe20000000f00 */
[----:B------:R-:W-:Y:S01]  /*35900*/  IMAD.MOV.U32 R14, RZ, RZ, R38 ;  /* 0x000000ffff0e7224 */ /* 0x000fe200078e0026 */
[----:B------:R-:W-:Y:S01]  /*35910*/  STL.64 [R1+0x48], R46 ;  /* 0x0000482e01007387 */ /* 0x000fe20000100a00 */
[----:B------:R-:W-:-:S02]  /*35920*/  IMAD.MOV.U32 R3, RZ, RZ, R35 ;  /* 0x000000ffff037224 */ /* 0x000fc400078e0023 */
[----:B------:R-:W-:Y:S01]  /*35930*/  IMAD.MOV.U32 R26, RZ, RZ, R44 ;  /* 0x000000ffff1a7224 */ /* 0x000fe200078e002c */
[----:B------:R-:W-:Y:S01]  /*35940*/  STL.64 [R1+0x50], R48 ;  /* 0x0000503001007387 */ /* 0x000fe20000100a00 */
[----:B------:R-:W-:Y:S02]  /*35950*/  IMAD.MOV.U32 R24, RZ, RZ, R43 ;  /* 0x000000ffff187224 */ /* 0x000fe400078e002b */
[----:B------:R-:W-:Y:S01]  /*35960*/  IMAD.MOV.U32 R22, RZ, RZ, R42 ;  /* 0x000000ffff167224 */ /* 0x000fe200078e002a */
[----:B------:R-:W-:Y:S01]  /*35970*/  STL.64 [R1+0x58], R50 ;  /* 0x0000583201007387 */ /* 0x000fe20000100a00 */
[----:B------:R-:W-:Y:S02]  /*35980*/  IMAD.MOV.U32 R20, RZ, RZ, R41 ;  /* 0x000000ffff147224 */ /* 0x000fe400078e0029 */
[----:B------:R-:W-:Y:S01]  /*35990*/  IMAD.MOV.U32 R18, RZ, RZ, R40 ;  /* 0x000000ffff127224 */ /* 0x000fe200078e0028 */
[----:B------:R-:W-:Y:S01]  /*359a0*/  STL.64 [R1+0x60], R52 ;  /* 0x0000603401007387 */ /* 0x000fe20000100a00 */
[----:B------:R-:W-:-:S02]  /*359b0*/  IMAD.MOV.U32 R13, RZ, RZ, R37 ;  /* 0x000000ffff0d7224 */ /* 0x000fc400078e0025 */
        /* <DEDUP_REMOVED lines=15> */
[----:B0-----:R-:W-:Y:S01]  /*35ab0*/  IMAD.MOV.U32 R71, RZ, RZ, R28 ;  /* 0x000000ffff477224 */ /* 0x001fe200078e001c */
[----:B------:R-:W0:Y:S02]  /*35ac0*/  LDC R70, c[0x0][0x3b4] ;  /* 0x0000ed00ff467b82 */ /* 0x000e240000000800 */
[----:B------:R-:W-:Y:S04]  /*35ad0*/  STL.64 [R1+0xc8], R78 ;  /* 0x0000c84e01007387 */ /* 0x000fe80000100a00 */
[----:B------:R-:W-:Y:S04]  /*35ae0*/  STL.64 [R1+0xd0], R80 ;  /* 0x0000d05001007387 */ /* 0x000fe80000100a00 */
[----:B------:R-:W-:Y:S04]  /*35af0*/  STL.64 [R1+0xd8], R82 ;  /* 0x0000d85201007387 */ /* 0x000fe80000100a00 */
[----:B------:R-:W-:Y:S04]  /*35b00*/  STL.64 [R1+0xe0], R84 ;  /* 0x0000e05401007387 */ /* 0x000fe80000100a00 */
[----:B------:R-:W-:Y:S04]  /*35b10*/  STL.64 [R1+0xe8], R86 ;  /* 0x0000e85601007387 */ /* 0x000fe80000100a00 */
[----:B------:R-:W-:Y:S04]  /*35b20*/  STL.64 [R1+0xf0], R88 ;  /* 0x0000f05801007387 */ /* 0x000fe80000100a00 */
[----:B------:R1:W-:Y:S04]  /*35b30*/  STL.64 [R1+0xf8], R90 ;  /* 0x0000f85a01007387 */ /* 0x0003e80000100a00 */
[----:B-1----:R-:W2:Y:S04]  /*35b40*/  LDL.LU.64 R90, [R1+0x11e8] ;  /* 0x0011e800015a7983 */ /* 0x002ea80000300a00 */
[----:B------:R-:W3:Y:S04]  /*35b50*/  LDL.LU.64 R88, [R1+0x11e0] ;  /* 0x0011e00001587983 */ /* 0x000ee80000300a00 */
[----:B------:R1:W4:Y:S04]  /*35b60*/  LDL.LU.64 R86, [R1+0x11d8] ;  /* 0x0011d80001567983 */ /* 0x0003280000300a00 */
[----:B------:R1:W4:Y:S04]  /*35b70*/  LDL.LU.64 R84, [R1+0x11d0] ;  /* 0x0011d00001547983 */ /* 0x0003280000300a00 */
[----:B------:R1:W4:Y:S04]  /*35b80*/  LDL.LU.64 R82, [R1+0x11c8] ;  /* 0x0011c80001527983 */ /* 0x0003280000300a00 */
[----:B------:R1:W4:Y:S04]  /*35b90*/  LDL.LU.64 R80, [R1+0x11c0] ;  /* 0x0011c00001507983 */ /* 0x0003280000300a00 */
[----:B------:R1:W4:Y:S04]  /*35ba0*/  LDL.LU.64 R78, [R1+0x11b8] ;  /* 0x0011b800014e7983 */ /* 0x0003280000300a00 */
[----:B------:R1:W4:Y:S04]  /*35bb0*/  LDL.LU.64 R76, [R1+0x11b0] ;  /* 0x0011b000014c7983 */ /* 0x0003280000300a00 */
[----:B------:R1:W4:Y:S04]  /*35bc0*/  LDL.LU.64 R74, [R1+0x11a8] ;  /* 0x0011a800014a7983 */ /* 0x0003280000300a00 */
[----:B------:R1:W4:Y:S04]  /*35bd0*/  LDL.LU.64 R72, [R1+0x11a0] ;  /* 0x0011a00001487983 */ /* 0x0003280000300a00 */
[----:B------:R-:W4:Y:S04]  /*35be0*/  LDL.LU R32, [R1+0x1198] ;  /* 0x0011980001207983 */ /* 0x000f280000300800 */
[----:B------:R-:W4:Y:S04]  /*35bf0*/  LDL.LU.64 R30, [R1+0x1190] ;  /* 0x00119000011e7983 */ /* 0x000f280000300a00 */
[----:B------:R-:W4:Y:S01]  /*35c00*/  LDL.LU.64 R28, [R1+0x1188] ;  /* 0x00118800011c7983 */ /* 0x000f220000300a00 */
[----:B--2---:R-:W-:-:S02]  /*35c10*/  ISETP.LT.AND P0, PT, R91, UR37, !P0 ;  /* 0x000000255b007c0c */ /* 0x004fc4000c701270 */
[----:B---3--:R-:W-:Y:S02]  /*35c20*/  F2FP.BF16.F32.PACK_AB R88, R26, R25 ;  /* 0x000000191a58723e */ /* 0x008fe400000010ff */
[----:B----4-:R-:W-:Y:S02]  /*35c30*/  F2FP.BF16.F32.PACK_AB R87, R24, R23 ;  /* 0x000000171857723e */ /* 0x010fe400000010ff */
[----:B------:R-:W-:Y:S02]  /*35c40*/  F2FP.BF16.F32.PACK_AB R86, R22, R21 ;  /* 0x000000151656723e */ /* 0x000fe400000010ff */
[----:B------:R-:W-:Y:S02]  /*35c50*/  F2FP.BF16.F32.PACK_AB R85, R20, R19 ;  /* 0x000000131455723e */ /* 0x000fe400000010ff */
[----:B------:R-:W-:Y:S02]  /*35c60*/  F2FP.BF16.F32.PACK_AB R84, R18, R17 ;  /* 0x000000111254723e */ /* 0x000fe400000010ff */
[----:B------:R-:W-:Y:S01]  /*35c70*/  F2FP.BF16.F32.PACK_AB R82, R14, R0 ;  /* 0x000000000e52723e */ /* 0x000fe200000010ff */
[----:B0-----:R-:W-:Y:S01]  /*35c80*/  IMAD R0, R93, R70, RZ ;  /* 0x000000465d007224 */ /* 0x001fe200078e02ff */
[----:B------:R-:W-:-:S02]  /*35c90*/  F2FP.BF16.F32.PACK_AB R83, R16, R15 ;  /* 0x0000000f1053723e */ /* 0x000fc400000010ff */
[----:B------:R-:W-:Y:S01]  /*35ca0*/  F2FP.BF16.F32.PACK_AB R81, R13, R12 ;  /* 0x0000000c0d51723e */ /* 0x000fe200000010ff */
[----:B------:R-:W-:Y:S01]  /*35cb0*/  IMAD R70, R70, 0x80, R0 ;  /* 0x0000008046467824 */ /* 0x000fe200078e0200 */
[----:B------:R-:W-:Y:S02]  /*35cc0*/  F2FP.BF16.F32.PACK_AB R79, R11, R10 ;  /* 0x0000000a0b4f723e */ /* 0x000fe400000010ff */
[----:B------:R-:W-:Y:S02]  /*35cd0*/  F2FP.BF16.F32.PACK_AB R77, R3, R2 ;  /* 0x00000002034d723e */ /* 0x000fe400000010ff */
[C---:B------:R-:W-:Y:S02]  /*35ce0*/  LEA R2, P2, R0.reuse, UR32, 0x1 ;  /* 0x0000002000027c11 */ /* 0x040fe4000f8408ff */
[----:B------:R-:W-:Y:S02]  /*35cf0*/  F2FP.BF16.F32.PACK_AB R76, R9, R8 ;  /* 0x00000008094c723e */ /* 0x000fe400000010ff */
[----:B------:R-:W-:Y:S01]  /*35d00*/  LEA.HI.X.SX32 R3, R0, UR33, 0x1, P2 ;  /* 0x0000002100037c11 */ /* 0x000fe200090f0eff */
[----:B------:R-:W-:Y:S01]  /*35d10*/  IMAD R0, R91, UR28, RZ ;  /* 0x0000001c5b007c24 */ /* 0x000fe2000f8e02ff */
[----:B------:R-:W-:-:S02]  /*35d20*/  F2FP.BF16.F32.PACK_AB R74, R7, R6 ;  /* 0x00000006074a723e */ /* 0x000fc400000010ff */
[----:B------:R-:W-:Y:S01]  /*35d30*/  F2FP.BF16.F32.PACK_AB R73, R5, R4 ;  /* 0x000000040549723e */ /* 0x000fe200000010ff */
[----:B------:R-:W-:Y:S01]  /*35d40*/  IMAD.WIDE R68, R0, 0x2, R2 ;  /* 0x0000000200447825 */ /* 0x000fe200078e0202 */
[----:B------:R-:W-:Y:S02]  /*35d50*/  F2FP.BF16.F32.PACK_AB R80, R32, R31 ;  /* 0x0000001f2050723e */ /* 0x000fe400000010ff */
[----:B------:R-:W-:Y:S02]  /*35d60*/  F2FP.BF16.F32.PACK_AB R75, R28, R27 ;  /* 0x0000001b1c4b723e */ /* 0x000fe400000010ff */
[----:B------:R-:W-:Y:S02]  /*35d70*/  F2FP.BF16.F32.PACK_AB R78, R30, R29 ;  /* 0x0000001d1e4e723e */ /* 0x000fe400000010ff */
[----:B------:R-:W0:Y:S01]  /*35d80*/  LDTM.x64 R4, tmem[UR6+0xc0] ;  /* 0x0000c006000479ee */ /* 0x000e220008340000 */
[----:B------:R-:W-:Y:S01]  /*35d90*/  NOP ;  /* 0x0000000000007918 */ /* 0x000fe20000000000 */
[----:B------:R2:W-:Y:S01]  /*35da0*/  @P0 STG.E.U16 desc[UR20][R68.64], R75 ;  /* 0x0000004b44000986 */ /* 0x0005e2000c101514 */
[----:B------:R-:W3:Y:S03]  /*35db0*/  LDCU.64 UR6, c[0x0][0x398] ;  /* 0x00007300ff0677ac */ /* 0x000ee60008000a00 */
[----:B--2---:R-:W2:Y:S01]  /*35dc0*/  LDL.LU R69, [R1+0x4] ;  /* 0x0000040001457983 */ /* 0x004ea20000300800 */
[----:B------:R-:W-:-:S02]  /*35dd0*/  IADD3 R68, PT, PT, R91, 0x7f, RZ ;  /* 0x0000007f5b447810 */ /* 0x000fc40007ffe0ff */
[----:B------:R-:W-:Y:S02]  /*35de0*/  ISETP.GE.AND P0, PT, R91, UR35, PT ;  /* 0x000000235b007c0c */ /* 0x000fe4000bf06270 */
[----:B------:R-:W-:Y:S02]  /*35df0*/  ISETP.GE.AND P2, PT, R68, UR31, PT ;  /* 0x0000001f44007c0c */ /* 0x000fe4000bf46270 */
[----:B------:R-:W-:Y:S02]  /*35e00*/  LEA R68, P1, R70, UR32, 0x1 ;  /* 0x0000002046447c11 */ /* 0x000fe4000f8208ff */
[----:B------:R-:W-:Y:S01]  /*35e10*/  ISETP.LT.AND P0, PT, R92, UR8, !P0 ;  /* 0x000000085c007c0c */ /* 0x000fe2000c701270 */
[----:B------:R-:W4:Y:S01]  /*35e20*/  LDCU UR8, c[0x0][0x398] ;  /* 0x00007300ff0877ac */ /* 0x000f220008000800 */
[----:B--2---:R-:W-:Y:S02]  /*35e30*/  F2FP.BF16.F32.PACK_AB R72, R69, R71 ;  /* 0x000000474548723e */ /* 0x004fe400000010ff */
[----:B------:R-:W-:-:S03]  /*35e40*/  LEA.HI.X.SX32 R69, R70, UR33, 0x1, P1 ;  /* 0x0000002146457c11 */ /* 0x000fc600088f0eff */
[----:B------:R-:W-:-:S04]  /*35e50*/  IMAD.WIDE R70, R0, 0x2, R68 ;  /* 0x0000000200467825 */ /* 0x000fc800078e0244 */
[----:B------:R-:W-:Y:S02]  /*35e60*/  VIADD R0, R0, UR28 ;  /* 0x0000001c00007c36 */ /* 0x000fe40008000000 */
[----:B------:R2:W-:Y:S02]  /*35e70*/  @P0 STG.E.U16 desc[UR20][R70.64], R72 ;  /* 0x0000004846000986 */ /* 0x0005e4000c101514 */
[----:B--2---:R-:W-:Y:S01]  /*35e80*/  VIADD R70, R91, 0x1 ;  /* 0x000000015b467836 */ /* 0x004fe20000000000 */
[----:B------:R-:W-:Y:S02]  /*35e90*/  PRMT R72, R75, 0x7632, R72 ;  /* 0x000076324b487816 */ /* 0x000fe40000000048 */
[----:B------:R-:W2:Y:S02]  /*35ea0*/  LDL.LU R75, [R1+0x248] ;  /* 0x00024800014b7983 */ /* 0x000ea40000300800 */
[----:B------:R-:W-:-:S04]  /*35eb0*/  ISETP.GE.AND P0, PT, R70, UR35, PT ;  /* 0x0000002346007c0c */ /* 0x000fc8000bf06270 */
[----:B------:R-:W-:Y:S01]  /*35ec0*/  ISETP.LT.AND P1, PT, R93, UR12, !P0 ;  /* 0x0000000c5d007c0c */ /* 0x000fe2000c721270 */
[----:B------:R-:W-:Y:S01]  /*35ed0*/  IMAD.WIDE R70, R0, 0x2, R2 ;  /* 0x0000000200467825 */ /* 0x000fe200078e0202 */
[----:B------:R-:W-:Y:S01]  /*35ee0*/  ISETP.LT.AND P0, PT, R92, UR24, !P0 ;  /* 0x000000185c007c0c */ /* 0x000fe2000c701270 */
[----:B------:R-:W0:Y:S01]  /*35ef0*/  LDCU UR12, c[0x0][0x398] ;  /* 0x00007300ff0c77ac */ /* 0x000e220008000800 */
[----:B------:R-:W0:Y:S09]  /*35f00*/  LDCU UR24, c[0x0][0x398] ;  /* 0x00007300ff1877ac */ /* 0x000e320008000800 */
[----:B------:R0:W-:Y:S02]  /*35f10*/  @P1 STG.E.U16 desc[UR20][R70.64], R72 ;  /* 0x0000004846001986 */ /* 0x0001e4000c101514 */
[----:B0-----:R-:W-:Y:S01]  /*35f20*/  PRMT R72, R72, 0x7632, R72 ;  /* 0x0000763248487816 */ /* 0x001fe20000000048 */
[----:B------:R-:W-:-:S05]  /*35f30*/  IMAD.WIDE R70, R0, 0x2, R68 ;  /* 0x0000000200467825 */ /* 0x000fca00078e0244 */
[----:B------:R0:W-:Y:S02]  /*35f40*/  @P0 STG.E.U16 desc[UR20][R70.64], R72 ;  /* 0x0000004846000986 */ /* 0x0001e4000c101514 */
[----:B0-----:R-:W-:-:S05]  /*35f50*/  VIADD R70, R91, 0x2 ;  /* 0x000000025b467836 */ /* 0x001fca0000000000 */
[----:B------:R-:W-:-:S04]  /*35f60*/  ISETP.GE.AND P0, PT, R70, UR35, PT ;  /* 0x0000002346007c0c */ /* 0x000fc8000bf06270 */
[----:B------:R-:W-:Y:S01]  /*35f70*/  ISETP.LT.AND P1, PT, R93, UR22, !P0 ;  /* 0x000000165d007c0c */ /* 0x000fe2000c721270 */
[----:B------:R-:W-:Y:S01]  /*35f80*/  VIADD R0, R0, UR28 ;  /* 0x0000001c00007c36 */ /* 0x000fe20008000000 */
[----:B------:R-:W-:Y:S01]  /*35f90*/  ISETP.LT.AND P0, PT, R92, UR14, !P0 ;  /* 0x0000000e5c007c0c */ /* 0x000fe2000c701270 */
[----:B------:R-:W0:Y:S02]  /*35fa0*/  LDCU UR14, c[0x0][0x398] ;  /* 0x00007300ff0e77ac */ /* 0x000e240008000800 */
[----:B------:R-:W-:Y:S01]  /*35fb0*/  IMAD.WIDE R70, R0, 0x2, R2 ;  /* 0x0000000200467825 */ /* 0x000fe200078e0202 */
[----:B------:R-:W-:Y:S01]  /*35fc0*/  PRMT R72, R78, 0x7632, R72 ;  /* 0x000076324e487816 */ /* 0x000fe20000000048 */
[----:B------:R-:W0:Y:S06]  /*35fd0*/  LDCU UR22, c[0x0][0x398] ;  /* 0x00007300ff1677ac */ /* 0x000e2c0008000800 */
[----:B------:R0:W-:Y:S02]  /*35fe0*/  @P1 STG.E.U16 desc[UR20][R70.64], R78 ;  /* 0x0000004e46001986 */ /* 0x0001e4000c101514 */
[----:B0-----:R-:W-:-:S05]  /*35ff0*/  IMAD.WIDE R70, R0, 0x2, R68 ;  /* 0x0000000200467825 */ /* 0x001fca00078e0244 */
[----:B------:R0:W-:Y:S02]  /*36000*/  @P0 STG.E.U16 desc[UR20][R70.64], R73 ;  /* 0x0000004946000986 */ /* 0x0001e4000c101514 */
[----:B0-----:R-:W-:-:S05]  /*36010*/  VIADD R70, R91, 0x3 ;  /* 0x000000035b467836 */ /* 0x001fca0000000000 */
[----:B------:R-:W-:-:S04]  /*36020*/  ISETP.GE.AND P0, PT, R70, UR35, PT ;  /* 0x0000002346007c0c */ /* 0x000fc8000bf06270 */
[----:B---3--:R-:W-:Y:S01]  /*36030*/  ISETP.LT.AND P1, PT, R93, UR6, !P0 ;  /* 0x000000065d007c0c */ /* 0x008fe2000c721270 */
[----:B------:R-:W-:Y:S01]  /*36040*/  VIADD R0, R0, UR28 ;  /* 0x0000001c00007c36 */ /* 0x000fe20008000000 */
[----:B------:R-:W-:Y:S01]  /*36050*/  ISETP.LT.AND P0, PT, R92, UR26, !P0 ;  /* 0x0000001a5c007c0c */ /* 0x000fe2000c701270 */
[----:B------:R-:W0:Y:S02]  /*36060*/  LDCU UR6, c[0x0][0x398] ;  /* 0x00007300ff0677ac */ /* 0x000e240008000800 */
[C---:B------:R-:W-:Y:S01]  /*36070*/  IMAD.WIDE R70, R0.reuse, 0x2, R2 ;  /* 0x0000000200467825 */ /* 0x040fe200078e0202 */
[----:B------:R-:W3:Y:S07]  /*36080*/  LDCU UR26, c[0x0][0x398] ;  /* 0x00007300ff1a77ac */ /* 0x000eee0008000800 */
        /* <DEDUP_REMOVED lines=18> */
[----:B------:R-:W-:Y:S01]  /*361b0*/  ISETP.LT.AND P1, PT, R93, UR16, !P0 ;  /* 0x000000105d007c0c */ /* 0x000fe2000c721270 */
[----:B------:R-:W-:Y:S01]  /*361c0*/  VIADD R0, R0, UR28 ;  /* 0x0000001c00007c36 */ /* 0x000fe20008000000 */
[----:B------:R-:W-:Y:S01]  /*361d0*/  ISETP.LT.AND P0, PT, R92, UR30, !P0 ;  /* 0x0000001e5c007c0c */ /* 0x000fe2000c701270 */
[----:B------:R-:W0:Y:S02]  /*361e0*/  LDCU UR16, c[0x0][0x398] ;  /* 0x00007300ff1077ac */ /* 0x000e240008000800 */
[----:B------:R-:W-:-:S08]  /*361f0*/  IMAD.WIDE R70, R0, 0x2, R2 ;  /* 0x0000000200467825 */ /* 0x000fd000078e0202 */
[----:B------:R0:W-:Y:S02]  /*36200*/  @P1 STG.E.U16 desc[UR20][R70.64], R72 ;  /* 0x0000004846001986 */ /* 0x0001e4000c101514 */
[----:B0-----:R-:W-:Y:S01]  /*36210*/  PRMT R72, R74, 0x7632, R72 ;  /* 0x000076324a487816 */ /* 0x001fe20000000048 */
[----:B------:R-:W-:Y:S01]  /*36220*/  IMAD.WIDE R70, R0, 0x2, R68 ;  /* 0x0000000200467825 */ /* 0x000fe200078e0244 */
[----:B------:R-:W-:Y:S01]  /*36230*/  PRMT R73, R87, 0x7632, R73 ;  /* 0x0000763257497816 */ /* 0x000fe20000000049 */
[----:B------:R-:W2:Y:S04]  /*36240*/  LDL.LU R74, [R1+0x244] ;  /* 0x00024400014a7983 */ /* 0x000ea80000300800 */
[----:B------:R0:W-:Y:S02]  /*36250*/  @P0 STG.E.U16 desc[UR20][R70.64], R72 ;  /* 0x0000004846000986 */ /* 0x0001e4000c101514 */
[----:B0-----:R-:W-:-:S05]  /*36260*/  VIADD R70, R91, 0x6 ;  /* 0x000000065b467836 */ /* 0x001fca0000000000 */
[----:B------:R-:W-:-:S04]  /*36270*/  ISETP.GE.AND P0, PT, R70, UR35, PT ;  /* 0x0000002346007c0c */ /* 0x000fc8000bf06270 */
[----:B------:R-:W-:Y:S02]  /*36280*/  ISETP.LT.AND P1, PT, R93, UR36, !P0 ;  /* 0x000000245d007c0c */ /* 0x000fe4000c721270 */
[----:B------:R-:W-:Y:S02]  /*36290*/  IADD3 R0, PT, PT, R0, UR28, RZ ;  /* 0x0000001c00007c10 */ /* 0x000fe4000fffe0ff */
[----:B------:R-:W-:Y:S01]  /*362a0*/  ISETP.LT.AND P0, PT, R92, UR4, !P0 ;  /* 0x000000045c007c0c */ /* 0x000fe2000c701270 */
[----:B------:R-:W0:Y:S02]  /*362b0*/  LDCU UR4, c[0x0][0x398] ;  /* 0x00007300ff0477ac */ /* 0x000e240008000800 */
[----:B------:R-:W-:Y:S01]  /*362c0*/  IMAD.WIDE R70, R0, 0x2, R2 ;  /* 0x0000000200467825 */ /* 0x000fe200078e0202 */
[----:B------:R-:W-:-:S05]  /*362d0*/  PRMT R72, R76, 0x7632, R72 ;  /* 0x000076324c487816 */ /* 0x000fca0000000048 */
[----:B------:R0:W-:Y:S02]  /*362e0*/  @P1 STG.E.U16 desc[UR20][R70.64], R76 ;  /* 0x0000004c46001986 */ /* 0x0001e4000c101514 */
[----:B0-----:R-:W-:Y:S02]  /*362f0*/  IMAD.WIDE R70, R0, 0x2, R68 ;  /* 0x0000000200467825 */ /* 0x001fe400078e0244 */
[----:B------:R-:W2:Y:S04]  /*36300*/  LDL.LU R76, [R1+0x48] ;  /* 0x00004800014c7983 */ /* 0x000ea80000300800 */
[----:B------:R0:W-:Y:S02]  /*36310*/  @P0 STG.E.U16 desc[UR20][R70.64], R72 ;  /* 0x0000004846000986 */ /* 0x0001e4000c101514 */
[----:B0-----:R-:W-:-:S05]  /*36320*/  VIADD R70, R91, 0x7 ;  /* 0x000000075b467836 */ /* 0x001fca0000000000 */
[----:B------:R-:W-:-:S04]  /*36330*/  ISETP.GE.AND P0, PT, R70, UR35, PT ;  /* 0x0000002346007c0c */ /* 0x000fc8000bf06270 */
[----:B------:R-:W-:Y:S01]  /*36340*/  ISETP.LT.AND P1, PT, R93, UR4, !P0 ;  /* 0x000000045d007c0c */ /* 0x000fe2000c721270 */
[----:B------:R-:W-:Y:S01]  /*36350*/  VIADD R0, R0, UR28 ;  /* 0x0000001c00007c36 */ /* 0x000fe20008000000 */
[----:B------:R-:W-:Y:S01]  /*36360*/  ISETP.LT.AND P0, PT, R92, UR6, !P0 ;  /* 0x000000065c007c0c */ /* 0x000fe2000c701270 */
[----:B------:R-:W0:Y:S02]  /*36370*/  LDCU UR4, c[0x0][0x398] ;  /* 0x00007300ff0477ac */ /* 0x000e240008000800 */
[C---:B------:R-:W-:Y:S01]  /*36380*/  IMAD.WIDE R70, R0.reuse, 0x2, R2 ;  /* 0x0000000200467825 */ /* 0x040fe200078e0202 */
        /* <DEDUP_REMOVED lines=27> */
[----:B0-----:R-:W-:-:S02]  /*36540*/  IMAD.WIDE R70, R0, 0x2, R68 ;  /* 0x0000000200467825 */ /* 0x001fc400078e0244 */
        /* <DEDUP_REMOVED lines=31> */
[----:B------:R-:W0:Y:S01]  /*36740*/  LDCU UR4, c[0x0][0x398] ;  /* 0x00007300ff0477ac */ /* 0x000e220008000800 */
        /* <DEDUP_REMOVED lines=39> */
[----:B----4-:R-:W-:Y:S01]  /*369c0*/  ISETP.LT.AND P1, PT, R92, UR8, !P0 ;  /* 0x000000085c007c0c */ /* 0x010fe2000c721270 */
[----:B------:R-:W-:Y:S01]  /*369d0*/  VIADD R72, R91, 0x10 ;  /* 0x000000105b487836 */ /* 0x000fe20000000000 */
[----:B------:R-:W0:Y:S01]  /*369e0*/  LDCU UR6, c[0x0][0x39c] ;  /* 0x00007380ff0677ac */ /* 0x000e220008000800 */
[----:B------:R-:W-:-:S03]  /*369f0*/  IMAD.WIDE R70, R0, 0x2, R2 ;  /* 0x0000000200467825 */ /* 0x000fc600078e0202 */
[----:B------:R-:W-:Y:S01]  /*36a00*/  ISETP.GE.AND P0, PT, R72, UR35, PT ;  /* 0x0000002348007c0c */ /* 0x000fe2000bf06270 */
[----:B------:R-:W4:Y:S04]  /*36a10*/  LDCU UR8, c[0x0][0x39c] ;  /* 0x00007380ff0877ac */ /* 0x000f280008000800 */
[----:B------:R0:W-:Y:S02]  /*36a20*/  @P3 STG.E.U16 desc[UR20][R70.64], R87 ;  /* 0x0000005746003986 */ /* 0x0001e4000c101514 */
[C---:B0-----:R-:W-:Y:S02]  /*36a30*/  IMAD.WIDE R70, R0.reuse, 0x2, R68 ;  /* 0x0000000200467825 */ /* 0x041fe400078e0244 */
[----:B------:R-:W2:Y:S04]  /*36a40*/  LDL.LU R87, [R1+0x2f4] ;  /* 0x0002f40001577983 */ /* 0x000ea80000300800 */
[----:B------:R0:W-:Y:S01]  /*36a50*/  @P1 STG.E.U16 desc[UR20][R70.64], R73 ;  /* 0x0000004946001986 */ /* 0x0001e2000c101514 */
[----:B------:R-:W-:Y:S01]  /*36a60*/  ISETP.LT.AND P1, PT, R93, UR10, !P0 ;  /* 0x0000000a5d007c0c */ /* 0x000fe2000c721270 */
[----:B------:R-:W-:Y:S01]  /*36a70*/  VIADD R0, R0, UR28 ;  /* 0x0000001c00007c36 */ /* 0x000fe20008000000 */
[----:B------:R-:W-:Y:S01]  /*36a80*/  ISETP.LT.AND P3, PT, R92, UR12, !P0 ;  /* 0x0000000c5c007c0c */ /* 0x000fe2000c761270 */
[----:B------:R-:W-:Y:S01]  /*36a90*/  VIADD R72, R91, 0x11 ;  /* 0x000000115b487836 */ /* 0x000fe20000000000 */
[----:B------:R-:W1:Y:S01]  /*36aa0*/  LDCU UR10, c[0x0][0x39c] ;  /* 0x00007380ff0a77ac */ /* 0x000e620008000800 */
[----:B0-----:R-:W-:Y:S01]  /*36ab0*/  IMAD.WIDE R70, R0, 0x2, R2 ;  /* 0x0000000200467825 */ /* 0x001fe200078e0202 */
[----:B------:R-:W-:Y:S01]  /*36ac0*/  PRMT R73, R88, 0x7632, R73 ;  /* 0x0000763258497816 */ /* 0x000fe20000000049 */
[----:B------:R-:W0:Y:S06]  /*36ad0*/  LDCU UR12, c[0x0][0x398] ;  /* 0x00007300ff0c77ac */ /* 0x000e2c0008000800 */
[----:B------:R1:W-:Y:S02]  /*36ae0*/  @P1 STG.E.U16 desc[UR20][R70.64], R88 ;  /* 0x0000005846001986 */ /* 0x0003e4000c101514 */
[----:B-1----:R-:W-:-:S02]  /*36af0*/  IMAD.WIDE R70, R0, 0x2, R68 ;  /* 0x0000000200467825 */ /* 0x002fc400078e0244 */
[----:B------:R-:W2:Y:S04]  /*36b00*/  LDL.LU R88, [R1+0xf4] ;  /* 0x0000f40001587983 */ /* 0x000ea80000300800 */
[----:B------:R1:W-:Y:S04]  /*36b10*/  @P3 STG.E.U16 desc[UR20][R70.64], R73 ;  /* 0x0000004946003986 */ /* 0x0003e8000c101514 */
[----:B-1----:R-:W2:Y:S01]  /*36b20*/  LDL.LU R71, [R1+0x44] ;  /* 0x0000440001477983 */ /* 0x002ea20000300800 */
[----:B------:R-:W-:Y:S01]  /*36b30*/  ISETP.GE.AND P4, PT, R72, UR4, PT ;  /* 0x0000000448007c0c */ /* 0x000fe2000bf86270 */
[----:B------:R-:W-:Y:S01]  /*36b40*/  VIADD R72, R91, 0x12 ;  /* 0x000000125b487836 */ /* 0x000fe20000000000 */
[----:B------:R-:W1:Y:S02]  /*36b50*/  LDCU UR4, c[0x0][0x39c] ;  /* 0x00007380ff0477ac */ /* 0x000e640008000800 */
[----:B------:R-:W-:Y:S01]  /*36b60*/  ISETP.LT.AND P0, PT, R93, UR14, !P4 ;  /* 0x0000000e5d007c0c */ /* 0x000fe2000e701270 */
[----:B------:R-:W-:Y:S01]  /*36b70*/  VIADD R0, R0, UR28 ;  /* 0x0000001c00007c36 */ /* 0x000fe20008000000 */
[----:B------:R-:W-:Y:S01]  /*36b80*/  ISETP.GE.AND P1, PT, R72, UR6, PT ;  /* 0x0000000648007c0c */ /* 0x000fe2000bf26270 */
[----:B------:R-:W0:Y:S01]  /*36b90*/  LDCU UR6, c[0x0][0x39c] ;  /* 0x00007380ff0677ac */ /* 0x000e220008000800 */
[----:B------:R-:W-:Y:S01]  /*36ba0*/  ISETP.LT.AND P4, PT, R92, UR16, !P4 ;  /* 0x000000105c007c0c */ /* 0x000fe2000e781270 */
[----:B------:R-:W-:Y:S01]  /*36bb0*/  VIADD R73, R91, 0x14 ;  /* 0x000000145b497836 */ /* 0x000fe20000000000 */
[----:B------:R-:W0:Y:S01]  /*36bc0*/  LDCU UR14, c[0x0][0x398] ;  /* 0x00007300ff0e77ac */ /* 0x000e220008000800 */
[----:B--2---:R-:W-:Y:S01]  /*36bd0*/  F2FP.BF16.F32.PACK_AB R72, R71, R74 ;  /* 0x0000004a4748723e */ /* 0x004fe200000010ff */
[----:B------:R-:W-:Y:S01]  /*36be0*/  IMAD.WIDE R70, R0, 0x2, R2 ;  /* 0x0000000200467825 */ /* 0x000fe200078e0202 */
[----:B------:R-:W-:Y:S01]  /*36bf0*/  IADD3 R74, PT, PT, R91, 0x13, RZ ;  /* 0x000000135b4a7810 */ /* 0x000fe20007ffe0ff */
[----:B------:R-:W2:Y:S01]  /*36c00*/  LDCU UR16, c[0x0][0x398] ;  /* 0x00007300ff1077ac */ /* 0x000ea20008000800 */
[----:B------:R-:W-:-:S02]  /*36c10*/  PRMT R77, R72, 0x7632, R77 ;  /* 0x00007632484d7816 */ /* 0x000fc4000000004d */
[----:B------:R0:W-:Y:S01]  /*36c20*/  @P0 STG.E.U16 desc[UR20][R70.64], R72 ;  /* 0x0000004846000986 */ /* 0x0001e2000c101514 */
[----:B----4-:R-:W-:Y:S01]  /*36c30*/  ISETP.GE.AND P3, PT, R74, UR8, PT ;  /* 0x000000084a007c0c */ /* 0x010fe2000bf66270 */
[----:B------:R-:W4:Y:S01]  /*36c40*/  LDCU UR8, c[0x0][0x398] ;  /* 0x00007300ff0877ac */ /* 0x000f220008000800 */
[----:B0-----:R-:W-:Y:S01]  /*36c50*/  F2FP.BF16.F32.PACK_AB R71, R76, R75 ;  /* 0x0000004b4c47723e */ /* 0x001fe200000010ff */
[----:B------:R-:W-:-:S04]  /*36c60*/  IMAD.WIDE R74, R0, 0x2, R68 ;  /* 0x00000002004a7825 */ /* 0x000fc800078e0244 */
[----:B------:R-:W-:Y:S01]  /*36c70*/  VIADD R70, R0, UR28 ;  /* 0x0000001c00467c36 */ /* 0x000fe20008000000 */
[----:B------:R0:W-:Y:S04]  /*36c80*/  @P4 STG.E.U16 desc[UR20][R74.64], R77 ;  /* 0x0000004d4a004986 */ /* 0x0001e8000c101514 */
[----:B------:R-:W2:Y:S04]  /*36c90*/  LDL.LU R0, [R1+0x24c] ;  /* 0x00024c0001007983 */ /* 0x000ea80000300800 */
[----:B0-----:R-:W2:Y:S01]  /*36ca0*/  LDL.LU R75, [R1+0x4c] ;  /* 0x00004c00014b7983 */ /* 0x001ea20000300800 */
[----:B------:R-:W-:Y:S01]  /*36cb0*/  ISETP.LT.AND P0, PT, R93, UR18, !P1 ;  /* 0x000000125d007c0c */ /* 0x000fe2000cf01270 */
[----:B------:R-:W-:Y:S01]  /*36cc0*/  VIADD R76, R91, 0x15 ;  /* 0x000000155b4c7836 */ /* 0x000fe20000000000 */
[----:B------:R-:W-:Y:S01]  /*36cd0*/  ISETP.LT.AND P1, PT, R92, UR22, !P1 ;  /* 0x000000165c007c0c */ /* 0x000fe2000cf21270 */
[----:B------:R-:W0:Y:S01]  /*36ce0*/  LDCU UR18, c[0x0][0x398] ;  /* 0x00007300ff1277ac */ /* 0x000e220008000800 */
[----:B------:R-:W-:Y:S01]  /*36cf0*/  ISETP.GE.AND P5, PT, R73, UR10, PT ;  /* 0x0000000a49007c0c */ /* 0x000fe2000bfa6270 */
[----:B------:R-:W-:Y:S01]  /*36d00*/  IMAD.WIDE R72, R70, 0x2, R2 ;  /* 0x0000000246487825 */ /* 0x000fe200078e0202 */
[----:B-1----:R-:W-:Y:S01]  /*36d10*/  ISETP.GE.AND P6, PT, R76, UR4, PT ;  /* 0x000000044c007c0c */ /* 0x002fe2000bfc6270 */
[----:B------:R-:W1:Y:S01]  /*36d20*/  LDCU UR4, c[0x0][0x39c] ;  /* 0x00007380ff0477ac */ /* 0x000e620008000800 */
[----:B------:R-:W-:Y:S01]  /*36d30*/  PRMT R76, R71, 0x7632, R76 ;  /* 0x00007632474c7816 */ /* 0x000fe2000000004c */
[----:B------:R-:W0:Y:S04]  /*36d40*/  LDCU UR10, c[0x0][0x398] ;  /* 0x00007300ff0a77ac */ /* 0x000e280008000800 */
[----:B------:R1:W-:Y:S01]  /*36d50*/  @P0 STG.E.U16 desc[UR20][R72.64], R71 ;  /* 0x0000004748000986 */ /* 0x0003e2000c101514 */
[----:B------:R-:W0:Y:S01]  /*36d60*/  LDCU UR22, c[0x0][0x398] ;  /* 0x00007300ff1677ac */ /* 0x000e220008000800 */
[----:B-1----:R-:W-:-:S05]  /*36d70*/  IMAD.WIDE R72, R70, 0x2, R68 ;  /* 0x0000000246487825 */ /* 0x002fca00078e0244 */
[----:B------:R1:W-:Y:S01]  /*36d80*/  @P1 STG.E.U16 desc[UR20][R72.64], R76 ;  /* 0x0000004c48001986 */ /* 0x0003e2000c101514 */
[----:B--2---:R-:W-:Y:S01]  /*36d90*/  F2FP.BF16.F32.PACK_AB R74, R75, R0 ;  /* 0x000000004b4a723e */ /* 0x004fe200000010ff */
[----:B------:R-:W-:-:S05]  /*36da0*/  VIADD R75, R91, 0x16 ;  /* 0x000000165b4b7836 */ /* 0x000fca0000000000 */
[----:B------:R-:W-:Y:S02]  /*36db0*/  ISETP.GE.AND P4, PT, R75, UR6, PT ;  /* 0x000000064b007c0c */ /* 0x000fe4000bf86270 */
[----:B------:R-:W-:Y:S01]  /*36dc0*/  ISETP.LT.AND P0, PT, R93, UR24, !P3 ;  /* 0x000000185d007c0c */ /* 0x000fe2000df01270 */
[----:B------:R-:W2:Y:S01]  /*36dd0*/  LDL.LU R75, [R1+0x250] ;  /* 0x00025000014b7983 */ /* 0x000ea20000300800 */
[----:B------:R-:W-:Y:S01]  /*36de0*/  VIADD R0, R70, UR28 ;  /* 0x0000001c46007c36 */ /* 0x000fe20008000000 */
[----:B------:R-:W-:Y:S01]  /*36df0*/  PRMT R77, R74, 0x7632, R77 ;  /* 0x000076324a4d7816 */ /* 0x000fe2000000004d */
[----:B------:R-:W0:Y:S01]  /*36e00*/  LDCU UR6, c[0x0][0x39c] ;  /* 0x00007380ff0677ac */ /* 0x000e220008000800 */
[----:B-1----:R-:W2:Y:S01]  /*36e10*/  LDL.LU R73, [R1+0x50] ;  /* 0x0000500001497983 */ /* 0x002ea20000300800 */
[----:B---3--:R-:W-:Y:S01]  /*36e20*/  ISETP.LT.AND P3, PT, R92, UR26, !P3 ;  /* 0x0000001a5c007c0c */ /* 0x008fe2000df61270 */
[C---:B------:R-:W-:Y:S01]  /*36e30*/  IMAD.WIDE R70, R0.reuse, 0x2, R2 ;  /* 0x0000000200467825 */ /* 0x040fe200078e0202 */
[----:B------:R-:W1:Y:S03]  /*36e40*/  LDCU UR24, c[0x0][0x398] ;  /* 0x00007300ff1877ac */ /* 0x000e660008000800 */
[----:B------:R-:W-:Y:S01]  /*36e50*/  VIADD R76, R91, 0x17 ;  /* 0x000000175b4c7836 */ /* 0x000fe20000000000 */
[----:B------:R-:W3:Y:S01]  /*36e60*/  LDCU UR26, c[0x0][0x398] ;  /* 0x00007300ff1a77ac */ /* 0x000ee20008000800 */
[----:B------:R0:W-:Y:S02]  /*36e70*/  @P0 STG.E.U16 desc[UR20][R70.64], R74 ;  /* 0x0000004a46000986 */ /* 0x0001e4000c101514 */
[C---:B0-----:R-:W-:Y:S01]  /*36e80*/  VIADD R70, R0.reuse, UR28 ;  /* 0x0000001c00467c36 */ /* 0x041fe20008000000 */
[----:B--2---:R-:W-:Y:S01]  /*36e90*/  F2FP.BF16.F32.PACK_AB R71, R73, R75 ;  /* 0x0000004b4947723e */ /* 0x004fe200000010ff */
[----:B------:R-:W-:-:S02]  /*36ea0*/  IMAD.WIDE R74, R0, 0x2, R68 ;  /* 0x00000002004a7825 */ /* 0x000fc400078e0244 */
[----:B------:R-:W2:Y:S04]  /*36eb0*/  LDL.LU R0, [R1+0x254] ;  /* 0x0002540001007983 */ /* 0x000ea80000300800 */
[----:B------:R0:W-:Y:S04]  /*36ec0*/  @P3 STG.E.U16 desc[UR20][R74.64], R77 ;  /* 0x0000004d4a003986 */ /* 0x0001e8000c101514 */
[----:B0-----:R-:W2:Y:S01]  /*36ed0*/  LDL.LU R75, [R1+0x54] ;  /* 0x00005400014b7983 */ /* 0x001ea20000300800 */
[----:B------:R-:W-:Y:S01]  /*36ee0*/  ISETP.LT.AND P0, PT, R93, UR12, !P5 ;  /* 0x0000000c5d007c0c */ /* 0x000fe2000ef01270 */
[----:B------:R-:W-:Y:S01]  /*36ef0*/  IMAD.WIDE R72, R70, 0x2, R2 ;  /* 0x0000000246487825 */ /* 0x000fe200078e0202 */
[----:B------:R-:W-:Y:S01]  /*36f00*/  ISETP.LT.AND P5, PT, R92, UR29, !P5 ;  /* 0x0000001d5c007c0c */ /* 0x000fe2000efa1270 */
[----:B------:R-:W0:Y:S01]  /*36f10*/  LDCU UR12, c[0x0][0x398] ;  /* 0x00007300ff0c77ac */ /* 0x000e220008000800 */
[----:B------:R-:W-:-:S02]  /*36f20*/  ISETP.GE.AND P1, PT, R76, UR4, PT ;  /* 0x000000044c007c0c */ /* 0x000fc4000bf26270 */
[----:B------:R-:W-:Y:S01]  /*36f30*/  PRMT R76, R71, 0x7632, R76 ;  /* 0x00007632474c7816 */ /* 0x000fe2000000004c */
[----:B------:R-:W0:Y:S01]  /*36f40*/  LDCU UR4, c[0x0][0x39c] ;  /* 0x00007380ff0477ac */ /* 0x000e220008000800 */
[----:B------:R-:W0:Y:S05]  /*36f50*/  LDCU UR29, c[0x0][0x398] ;  /* 0x00007300ff1d77ac */ /* 0x000e2a0008000800 */
[----:B------:R1:W-:Y:S02]  /*36f60*/  @P0 STG.E.U16 desc[UR20][R72.64], R71 ;  /* 0x0000004748000986 */ /* 0x0003e4000c101514 */
        /* <DEDUP_REMOVED lines=11> */
[----:B----4-:R-:W-:Y:S01]  /*37020*/  ISETP.LT.AND P6, PT, R92, UR8, !P6 ;  /* 0x000000085c007c0c */ /* 0x010fe2000f7c1270 */
[C---:B------:R-:W-:Y:S01]  /*37030*/  IMAD.WIDE R70, R0.reuse, 0x2, R2 ;  /* 0x0000000200467825 */ /* 0x040fe200078e0202 */
[----:B------:R-:W1:Y:S03]  /*37040*/  LDCU UR14, c[0x0][0x398] ;  /* 0x00007300ff0e77ac */ /* 0x000e660008000800 */
[----:B------:R-:W-:Y:S01]  /*37050*/  VIADD R76, R91, 0x19 ;  /* 0x000000195b4c7836 */ /* 0x000fe20000000000 */
[----:B------:R-:W4:Y:S01]  /*37060*/  LDCU UR8, c[0x0][0x398] ;  /* 0x00007300ff0877ac */ /* 0x000f220008000800 */
        /* <DEDUP_REMOVED lines=18> */
[----:B--2---:R-:W-:Y:S02]  /*37190*/  F2FP.BF16.F32.PACK_AB R74, R75, R0 ;  /* 0x000000004b4a723e */ /* 0x004fe400000010ff */
[----:B------:R-:W-:-:S04]  /*371a0*/  IADD3 R75, PT, PT, R91, 0x1a, RZ ;  /* 0x0000001a5b4b7810 */ /* 0x000fc80007ffe0ff */
[----:B------:R-:W-:Y:S02]  /*371b0*/  ISETP.GE.AND P6, PT, R75, UR6, PT ;  /* 0x000000064b007c0c */ /* 0x000fe4000bfc6270 */
[----:B------:R-:W-:Y:S01]  /*371c0*/  ISETP.LT.AND P0, PT, R93, UR18, !P1 ;  /* 0x000000125d007c0c */ /* 0x000fe2000cf01270 */
[----:B------:R-:W2:Y:S01]  /*371d0*/  LDL.LU R75, [R1+0x260] ;  /* 0x00026000014b7983 */ /* 0x000ea20000300800 */
[----:B------:R-:W-:Y:S01]  /*371e0*/  VIADD R0, R70, UR28 ;  /* 0x0000001c46007c36 */ /* 0x000fe20008000000 */
[----:B------:R-:W-:Y:S01]  /*371f0*/  PRMT R77, R74, 0x7632, R77 ;  /* 0x000076324a4d7816 */ /* 0x000fe2000000004d */
[----:B------:R-:W0:Y:S01]  /*37200*/  LDCU UR6, c[0x0][0x39c] ;  /* 0x00007380ff0677ac */ /* 0x000e220008000800 */
[----:B-1----:R-:W2:Y:S01]  /*37210*/  LDL.LU R73, [R1+0x60] ;  /* 0x0000600001497983 */ /* 0x002ea20000300800 */
[----:B------:R-:W-:Y:S01]  /*37220*/  ISETP.LT.AND P1, PT, R92, UR22, !P1 ;  /* 0x000000165c007c0c */ /* 0x000fe2000cf21270 */
[C---:B------:R-:W-:Y:S01]  /*37230*/  IMAD.WIDE R70, R0.reuse, 0x2, R2 ;  /* 0x0000000200467825 */ /* 0x040fe200078e0202 */
[----:B------:R-:W1:Y:S03]  /*37240*/  LDCU UR18, c[0x0][0x398] ;  /* 0x00007300ff1277ac */ /* 0x000e660008000800 */
[----:B------:R-:W-:Y:S01]  /*37250*/  VIADD R76, R91, 0x1b ;  /* 0x0000001b5b4c7836 */ /* 0x000fe20000000000 */
[----:B------:R-:W0:Y:S01]  /*37260*/  LDCU UR22, c[0x0][0x398] ;  /* 0x00007300ff1677ac */ /* 0x000e220008000800 */
[----:B------:R3:W-:Y:S02]  /*37270*/  @P0 STG.E.U16 desc[UR20][R70.64], R74 ;  /* 0x0000004a46000986 */ /* 0x0007e4000c101514 */
[C---:B---3--:R-:W-:Y:S01]  /*37280*/  VIADD R70, R0.reuse, UR28 ;  /* 0x0000001c00467c36 */ /* 0x048fe20008000000 */
[----:B--2---:R-:W-:Y:S01]  /*37290*/  F2FP.BF16.F32.PACK_AB R71, R73, R75 ;  /* 0x0000004b4947723e */ /* 0x004fe200000010ff */
[----:B------:R-:W-:-:S02]  /*372a0*/  IMAD.WIDE R74, R0, 0x2, R68 ;  /* 0x00000002004a7825 */ /* 0x000fc400078e0244 */
[----:B------:R-:W2:Y:S04]  /*372b0*/  LDL.LU R0, [R1+0x264] ;  /* 0x0002640001007983 */ /* 0x000ea80000300800 */
[----:B------:R3:W-:Y:S04]  /*372c0*/  @P1 STG.E.U16 desc[UR20][R74.64], R77 ;  /* 0x0000004d4a001986 */ /* 0x0007e8000c101514 */
[----:B---3--:R-:W2:Y:S01]  /*372d0*/  LDL.LU R75, [R1+0x64] ;  /* 0x00006400014b7983 */ /* 0x008ea20000300800 */
[----:B------:R-:W-:Y:S01]  /*372e0*/  ISETP.LT.AND P0, PT, R93, UR12, !P3 ;  /* 0x0000000c5d007c0c */ /* 0x000fe2000df01270 */
[----:B------:R-:W-:Y:S01]  /*372f0*/  IMAD.WIDE R72, R70, 0x2, R2 ;  /* 0x0000000246487825 */ /* 0x000fe200078e0202 */
[----:B------:R-:W-:Y:S01]  /*37300*/  ISETP.LT.AND P3, PT, R92, UR24, !P3 ;  /* 0x000000185c007c0c */ /* 0x000fe2000df61270 */
[----:B------:R-:W3:Y:S01]  /*37310*/  LDCU UR12, c[0x0][0x398] ;  /* 0x00007300ff0c77ac */ /* 0x000ee20008000800 */
[----:B0-----:R-:W-:-:S02]  /*37320*/  ISETP.GE.AND P4, PT, R76, UR4, PT ;  /* 0x000000044c007c0c */ /* 0x001fc4000bf86270 */
        /* <DEDUP_REMOVED lines=27> */
[----:B----4-:R-:W-:Y:S01]  /*374e0*/  ISETP.LT.AND P0, PT, R93, UR8, !P6 ;  /* 0x000000085d007c0c */ /* 0x010fe2000f701270 */
[----:B------:R-:W-:Y:S01]  /*374f0*/  IMAD.WIDE R72, R70, 0x2, R2 ;  /* 0x0000000246487825 */ /* 0x000fe200078e0202 */
[----:B------:R-:W-:Y:S01]  /*37500*/  ISETP.LT.AND P6, PT, R92, UR10, !P6 ;  /* 0x0000000a5c007c0c */ /* 0x000fe2000f7c1270 */
[----:B------:R-:W3:Y:S01]  /*37510*/  LDCU UR8, c[0x0][0x398] ;  /* 0x00007300ff0877ac */ /* 0x000ee20008000800 */
[----:B0-----:R-:W-:-:S02]  /*37520*/  ISETP.GE.AND P3, PT, R76, UR4, PT ;  /* 0x000000044c007c0c */ /* 0x001fc4000bf66270 */
[----:B------:R-:W-:Y:S01]  /*37530*/  PRMT R76, R71, 0x7632, R76 ;  /* 0x00007632474c7816 */ /* 0x000fe2000000004c */
[----:B------:R-:W0:Y:S01]  /*37540*/  LDCU UR4, c[0x0][0x39c] ;  /* 0x00007380ff0477ac */ /* 0x000e220008000800 */
[----:B------:R-:W4:Y:S05]  /*37550*/  LDCU UR10, c[0x0][0x398] ;  /* 0x00007300ff0a77ac */ /* 0x000f2a0008000800 */
[----:B------:R0:W-:Y:S02]  /*37560*/  @P0 STG.E.U16 desc[UR20][R72.64], R71 ;  /* 0x0000004748000986 */ /* 0x0001e4000c101514 */
[----:B0-----:R-:W-:-:S05]  /*37570*/  IMAD.WIDE R72, R70, 0x2, R68 ;  /* 0x0000000246487825 */ /* 0x001fca00078e0244 */
        /* <DEDUP_REMOVED lines=8> */
[----:B------:R-:W1:Y:S01]  /*37600*/  LDCU UR6, c[0x0][0x39c] ;  /* 0x00007380ff0677ac */ /* 0x000e620008000800 */
[----:B0-----:R-:W2:Y:S01]  /*37610*/  LDL.LU R73, [R1+0x70] ;  /* 0x0000700001497983 */ /* 0x001ea20000300800 */
[----:B------:R-:W-:Y:S01]  /*37620*/  ISETP.LT.AND P4, PT, R92, UR18, !P4 ;  /* 0x000000125c007c0c */ /* 0x000fe2000e781270 */
[C---:B------:R-:W-:Y:S01]  /*37630*/  IMAD.WIDE R70, R0.reuse, 0x2, R2 ;  /* 0x0000000200467825 */ /* 0x040fe200078e0202 */
[----:B------:R-:W0:Y:S03]  /*37640*/  LDCU UR16, c[0x0][0x398] ;  /* 0x00007300ff1077ac */ /* 0x000e260008000800 */
[----:B------:R-:W-:Y:S01]  /*37650*/  VIADD R76, R91, 0x1f ;  /* 0x0000001f5b4c7836 */ /* 0x000fe20000000000 */
[----:B------:R-:W0:Y:S01]  /*37660*/  LDCU UR18, c[0x0][0x398] ;  /* 0x00007300ff1277ac */ /* 0x000e220008000800 */
[----:B------:R1:W-:Y:S02]  /*37670*/  @P0 STG.E.U16 desc[UR20][R70.64], R74 ;  /* 0x0000004a46000986 */ /* 0x0003e4000c101514 */
[C---:B-1----:R-:W-:Y:S01]  /*37680*/  VIADD R70, R0.reuse, UR28 ;  /* 0x0000001c00467c36 */ /* 0x042fe20008000000 */
[----:B--2---:R-:W-:Y:S01]  /*37690*/  F2FP.BF16.F32.PACK_AB R71, R73, R75 ;  /* 0x0000004b4947723e */ /* 0x004fe200000010ff */
[----:B------:R-:W-:-:S02]  /*376a0*/  IMAD.WIDE R74, R0, 0x2, R68 ;  /* 0x00000002004a7825 */ /* 0x000fc400078e0244 */
[----:B------:R-:W2:Y:S04]  /*376b0*/  LDL.LU R0, [R1+0x274] ;  /* 0x0002740001007983 */ /* 0x000ea80000300800 */
[----:B------:R1:W-:Y:S04]  /*376c0*/  @P4 STG.E.U16 desc[UR20][R74.64], R77 ;  /* 0x0000004d4a004986 */ /* 0x0003e8000c101514 */
[----:B-1----:R-:W2:Y:S01]  /*376d0*/  LDL.LU R75, [R1+0x74] ;  /* 0x00007400014b7983 */ /* 0x002ea20000300800 */
[----:B------:R-:W-:Y:S01]  /*376e0*/  ISETP.LT.AND P0, PT, R93, UR12, !P1 ;  /* 0x0000000c5d007c0c */ /* 0x000fe2000cf01270 */
[----:B------:R-:W-:Y:S01]  /*376f0*/  IMAD.WIDE R72, R70, 0x2, R2 ;  /* 0x0000000246487825 */ /* 0x000fe200078e0202 */
[----:B------:R-:W-:Y:S01]  /*37700*/  ISETP.LT.AND P1, PT, R92, UR22, !P1 ;  /* 0x000000165c007c0c */ /* 0x000fe2000cf21270 */
[----:B------:R-:W1:Y:S01]  /*37710*/  LDCU UR12, c[0x0][0x398] ;  /* 0x00007300ff0c77ac */ /* 0x000e620008000800 */
        /* <DEDUP_REMOVED lines=42> */
[----:B----4-:R-:W-:Y:S01]  /*379c0*/  ISETP.LT.AND P0, PT, R93, UR10, !P6 ;  /* 0x0000000a5d007c0c */ /* 0x010fe2000f701270 */
[----:B------:R-:W2:Y:S01]  /*379d0*/  LDL.LU R75, [R1+0x280] ;  /* 0x00028000014b7983 */ /* 0x000ea20000300800 */
[----:B------:R-:W-:Y:S01]  /*379e0*/  VIADD R0, R70, UR28 ;  /* 0x0000001c46007c36 */ /* 0x000fe20008000000 */
[----:B------:R-:W-:Y:S01]  /*379f0*/  PRMT R77, R74, 0x7632, R77 ;  /* 0x000076324a4d7816 */ /* 0x000fe2000000004d */
[----:B------:R-:W4:Y:S01]  /*37a00*/  LDCU UR6, c[0x0][0x39c] ;  /* 0x00007380ff0677ac */ /* 0x000f220008000800 */
        /* <DEDUP_REMOVED lines=26> */
[----:B----4-:R-:W-:Y:S02]  /*37bb0*/  ISETP.GE.AND P6, PT, R75, UR6, PT ;  /* 0x000000064b007c0c */ /* 0x010fe4000bfc6270 */
[----:B------:R-:W-:Y:S01]  /*37bc0*/  ISETP.LT.AND P0, PT, R93, UR14, !P1 ;  /* 0x0000000e5d007c0c */ /* 0x000fe2000cf01270 */
        /* <DEDUP_REMOVED lines=383> */
[C---:B------:R-:W-:Y:S01]  /*393c0*/  ISETP.LT.AND P0, PT, R93.reuse, UR14, !P4 ;  /* 0x0000000e5d007c0c */ /* 0x040fe2000e701270 */
[----:B------:R-:W2:Y:S01]  /*393d0*/  LDL.LU R75, [R1+0x2e8] ;  /* 0x0002e800014b7983 */ /* 0x000ea20000300800 */
[----:B------:R-:W-:Y:S01]  /*393e0*/  VIADD R0, R70, UR28 ;  /* 0x0000001c46007c36 */ /* 0x000fe20008000000 */
[----:B------:R-:W-:Y:S01]  /*393f0*/  PRMT R77, R74, 0x7632, R77 ;  /* 0x000076324a4d7816 */ /* 0x000fe2000000004d */
[----:B------:R-:W4:Y:S01]  /*39400*/  LDCU UR6, c[0x0][0x39c] ;  /* 0x00007380ff0677ac */ /* 0x000f220008000800 */
[----:B-1----:R-:W2:Y:S01]  /*39410*/  LDL.LU R73, [R1+0xe8] ;  /* 0x0000e80001497983 */ /* 0x002ea20000300800 */
[----:B------:R-:W-:Y:S01]  /*39420*/  ISETP.LT.AND P4, PT, R92, UR18, !P4 ;  /* 0x000000125c007c0c */ /* 0x000fe2000e781270 */
[C---:B------:R-:W-:Y:S01]  /*39430*/  IMAD.WIDE R70, R0.reuse, 0x2, R2 ;  /* 0x0000000200467825 */ /* 0x040fe200078e0202 */
[----:B------:R-:W-:Y:S01]  /*39440*/  ISETP.LT.AND P6, PT, R93, UR22, !P1 ;  /* 0x000000165d007c0c */ /* 0x000fe2000cfc1270 */
[----:B------:R-:W1:Y:S04]  /*39450*/  LDCU UR14, c[0x0][0x398] ;  /* 0x00007300ff0e77ac */ /* 0x000e680008000800 */
[----:B------:R0:W-:Y:S01]  /*39460*/  @P0 STG.E.U16 desc[UR20][R70.64], R74 ;  /* 0x0000004a46000986 */ /* 0x0001e2000c101514 */
[----:B--2---:R-:W-:Y:S01]  /*39470*/  F2FP.BF16.F32.PACK_AB R76, R73, R75 ;  /* 0x0000004b494c723e */ /* 0x004fe200000010ff */
[C---:B0-----:R-:W-:Y:S01]  /*39480*/  IMAD.WIDE R74, R0.reuse, 0x2, R68 ;  /* 0x00000002004a7825 */ /* 0x041fe200078e0244 */
[----:B------:R-:W0:Y:S04]  /*39490*/  LDCU UR18, c[0x0][0x398] ;  /* 0x00007300ff1277ac */ /* 0x000e280008000800 */
[----:B------:R2:W-:Y:S04]  /*394a0*/  @P4 STG.E.U16 desc[UR20][R74.64], R77 ;  /* 0x0000004d4a004986 */ /* 0x0005e8000c101514 */
[----:B--2---:R-:W2:Y:S04]  /*394b0*/  LDL.LU R74, [R1+0xec] ;  /* 0x0000ec00014a7983 */ /* 0x004ea80000300800 */
[----:B------:R-:W2:Y:S01]  /*394c0*/  LDL.LU R75, [R1+0x2ec] ;  /* 0x0002ec00014b7983 */ /* 0x000ea20000300800 */
[----:B------:R-:W-:-:S04]  /*394d0*/  VIADD R70, R0, UR28 ;  /* 0x0000001c00467c36 */ /* 0x000fc80008000000 */
[----:B------:R-:W-:Y:S01]  /*394e0*/  IMAD.WIDE R72, R70, 0x2, R2 ;  /* 0x0000000246487825 */ /* 0x000fe200078e0202 */
[C---:B------:R-:W-:Y:S02]  /*394f0*/  IADD3 R0, PT, PT, R91.reuse, 0x3e, RZ ;  /* 0x0000003e5b007810 */ /* 0x040fe40007ffe0ff */
[----:B------:R-:W-:Y:S01]  /*39500*/  ISETP.LT.AND P1, PT, R92, UR29, !P1 ;  /* 0x0000001d5c007c0c */ /* 0x000fe2000cf21270 */
[----:B------:R-:W-:Y:S01]  /*39510*/  VIADD R71, R91, 0x3d ;  /* 0x0000003d5b477836 */ /* 0x000fe20000000000 */
[----:B------:R0:W-:Y:S01]  /*39520*/  @P6 STG.E.U16 desc[UR20][R72.64], R76 ;  /* 0x0000004c48006986 */ /* 0x0001e2000c101514 */
[----:B------:R-:W-:Y:S02]  /*39530*/  ISETP.LT.AND P6, PT, R93, UR10, !P3 ;  /* 0x0000000a5d007c0c */ /* 0x000fe4000dfc1270 */
[----:B------:R-:W-:Y:S01]  /*39540*/  PRMT R79, R76, 0x7632, R79 ;  /* 0x000076324c4f7816 */ /* 0x000fe2000000004f */
[----:B------:R-:W-:Y:S01]  /*39550*/  VIADD R77, R91, 0x3f ;  /* 0x0000003f5b4d7836 */ /* 0x000fe20000000000 */
[----:B------:R-:W-:Y:S01]  /*39560*/  ISETP.LT.AND P3, PT, R92, UR24, !P3 ;  /* 0x000000185c007c0c */ /* 0x000fe2000df61270 */
[----:B------:R-:W1:Y:S01]  /*39570*/  LDCU UR10, c[0x0][0x398] ;  /* 0x00007300ff0a77ac */ /* 0x000e620008000800 */
[----:B------:R-:W-:-:S02]  /*39580*/  ISETP.GE.AND P0, PT, R71, UR4, PT ;  /* 0x0000000447007c0c */ /* 0x000fc4000bf06270 */
[----:B------:R-:W-:Y:S01]  /*39590*/  ISETP.GE.AND P4, PT, R0, UR8, PT ;  /* 0x0000000800007c0c */ /* 0x000fe2000bf86270 */
[----:B------:R-:W-:Y:S01]  /*395a0*/  VIADD R0, R70, UR28 ;  /* 0x0000001c46007c36 */ /* 0x000fe20008000000 */
[----:B------:R-:W1:Y:S03]  /*395b0*/  LDCU UR8, c[0x0][0x398] ;  /* 0x00007300ff0877ac */ /* 0x000e660008000800 */
[----:B0-----:R-:W-:Y:S01]  /*395c0*/  IMAD.WIDE R72, R0, 0x2, R2 ;  /* 0x0000000200487825 */ /* 0x001fe200078e0202 */
[----:B------:R-:W0:Y:S01]  /*395d0*/  LDCU UR4, c[0x0][0x39c] ;  /* 0x00007380ff0477ac */ /* 0x000e220008000800 */
[----:B--2---:R-:W-:Y:S02]  /*395e0*/  F2FP.BF16.F32.PACK_AB R71, R74, R75 ;  /* 0x0000004b4a47723e */ /* 0x004fe400000010ff */
[----:B------:R-:W-:Y:S02]  /*395f0*/  IMAD.WIDE R74, R70, 0x2, R68 ;  /* 0x00000002464a7825 */ /* 0x000fe400078e0244 */
[----:B------:R-:W-:-:S02]  /*39600*/  PRMT R78, R71, 0x7610, R78 ;  /* 0x00007610474e7816 */ /* 0x000fc4000000004e */
[----:B------:R-:W-:Y:S01]  /*39610*/  PRMT R76, R71, 0x7632, R76 ;  /* 0x00007632474c7816 */ /* 0x000fe2000000004c */
[C-C-:B------:R-:W-:Y:S01]  /*39620*/  IMAD.WIDE R70, R0.reuse, 0x2, R68.reuse ;  /* 0x0000000200467825 */ /* 0x140fe200078e0244 */
[----:B------:R2:W-:Y:S01]  /*39630*/  @P1 STG.E.U16 desc[UR20][R74.64], R79 ;  /* 0x0000004f4a001986 */ /* 0x0005e2000c101514 */
[----:B----4-:R-:W-:Y:S01]  /*39640*/  ISETP.GE.AND P1, PT, R77, UR6, PT ;  /* 0x000000064d007c0c */ /* 0x010fe2000bf26270 */
[----:B------:R-:W4:Y:S02]  /*39650*/  LDCU UR6, c[0x0][0x39c] ;  /* 0x00007380ff0677ac */ /* 0x000f240008000800 */
[----:B------:R-:W-:Y:S04]  /*39660*/  @P6 STG.E.U16 desc[UR20][R72.64], R78 ;  /* 0x0000004e48006986 */ /* 0x000fe8000c101514 */
[----:B------:R0:W-:Y:S01]  /*39670*/  @P3 STG.E.U16 desc[UR20][R70.64], R76 ;  /* 0x0000004c46003986 */ /* 0x0001e2000c101514 */
[----:B---3--:R-:W-:Y:S01]  /*39680*/  ISETP.LT.AND P3, PT, R93, UR12, !P5 ;  /* 0x0000000c5d007c0c */ /* 0x008fe2000ef61270 */
[----:B------:R-:W-:Y:S01]  /*39690*/  VIADD R0, R0, UR28 ;  /* 0x0000001c00007c36 */ /* 0x000fe20008000000 */
[----:B------:R-:W-:Y:S01]  /*396a0*/  ISETP.LT.AND P5, PT, R92, UR26, !P5 ;  /* 0x0000001a5c007c0c */ /* 0x000fe2000efa1270 */
[----:B--2---:R-:W-:Y:S01]  /*396b0*/  VIADD R79, R91, 0x40 ;  /* 0x000000405b4f7836 */ /* 0x004fe20000000000 */
[----:B-1----:R-:W-:Y:S01]  /*396c0*/  ISETP.LT.AND P6, PT, R93, UR14, !P0 ;  /* 0x0000000e5d007c0c */ /* 0x002fe2000c7c1270 */
[----:B------:R-:W-:Y:S01]  /*396d0*/  IMAD.WIDE R74, R0, 0x2, R68 ;  /* 0x00000002004a7825 */ /* 0x000fe200078e0244 */
[----:B------:R-:W1:Y:S01]  /*396e0*/  LDCU UR12, c[0x0][0x398] ;  /* 0x00007300ff0c77ac */ /* 0x000e620008000800 */
[----:B0-----:R-:W-:-:S02]  /*396f0*/  F2FP.BF16.F32.PACK_AB R71, R86, R85 ;  /* 0x000000555647723e */ /* 0x001fc400000010ff */
[----:B------:R-:W-:Y:S01]  /*39700*/  VIADD R70, R0, UR28 ;  /* 0x0000001c00467c36 */ /* 0x000fe20008000000 */
[----:B------:R-:W-:Y:S01]  /*39710*/  F2FP.BF16.F32.PACK_AB R78, R88, R87 ;  /* 0x00000057584e723e */ /* 0x000fe200000010ff */
[----:B------:R-:W-:Y:S01]  /*39720*/  IMAD.WIDE R76, R0, 0x2, R2 ;  /* 0x00000002004c7825 */ /* 0x000fe200078e0202 */
[C---:B------:R-:W-:Y:S01]  /*39730*/  PRMT R80, R71.reuse, 0x7610, R80 ;  /* 0x0000761047507816 */ /* 0x040fe20000000050 */
[----:B------:R-:W0:Y:S01]  /*39740*/  LDCU UR14, c[0x0][0x398] ;  /* 0x00007300ff0e77ac */ /* 0x000e220008000800 */
[----:B------:R-:W-:Y:S01]  /*39750*/  PRMT R71, R71, 0x7632, R71 ;  /* 0x0000763247477816 */ /* 0x000fe20000000047 */
[----:B------:R-:W-:Y:S01]  /*39760*/  IMAD.WIDE R72, R70, 0x2, R2 ;  /* 0x0000000246487825 */ /* 0x000fe200078e0202 */
[----:B------:R-:W-:Y:S01]  /*39770*/  ISETP.LT.AND P0, PT, R92, UR8, !P0 ;  /* 0x000000085c007c0c */ /* 0x000fe2000c701270 */
[----:B------:R-:W-:Y:S01]  /*39780*/  @P3 STG.E.U16 desc[UR20][R76.64], R80 ;  /* 0x000000504c003986 */ /* 0x000fe2000c101514 */
[----:B------:R-:W2:Y:S01]  /*39790*/  LDCU UR8, c[0x0][0x398] ;  /* 0x00007300ff0877ac */ /* 0x000ea20008000800 */
[----:B------:R-:W-:-:S02]  /*397a0*/  VIADD R0, R91, 0x41 ;  /* 0x000000415b007836 */ /* 0x000fc40000000000 */
[----:B------:R3:W-:Y:S01]  /*397b0*/  @P5 STG.E.U16 desc[UR20][R74.64], R71 ;  /* 0x000000474a005986 */ /* 0x0007e2000c101514 */
[----:B------:R-:W-:Y:S01]  /*397c0*/  ISETP.LT.AND P5, PT, R93, UR16, !P4 ;  /* 0x000000105d007c0c */ /* 0x000fe2000e7a1270 */
[----:B------:R-:W0:Y:S02]  /*397d0*/  LDCU UR16, c[0x0][0x398] ;  /* 0x00007300ff1077ac */ /* 0x000e240008000800 */
[----:B------:R1:W-:Y:S01]  /*397e0*/  @P6 STG.E.U16 desc[UR20][R72.64], R78 ;  /* 0x0000004e48006986 */ /* 0x0003e2000c101514 */
[----:B----4-:R-:W-:Y:S01]  /*397f0*/  ISETP.GE.AND P6, PT, R0, UR6, PT ;  /* 0x0000000600007c0c */ /* 0x010fe2000bfc6270 */
[----:B------:R-:W-:Y:S01]  /*39800*/  VIADD R0, R70, UR28 ;  /* 0x0000001c46007c36 */ /* 0x000fe20008000000 */
[----:B------:R-:W-:Y:S01]  /*39810*/  ISETP.GE.AND P3, PT, R79, UR4, PT ;  /* 0x000000044f007c0c */ /* 0x000fe2000bf66270 */
[----:B------:R-:W4:Y:S01]  /*39820*/  LDCU UR6, c[0x0][0x39c] ;  /* 0x00007380ff0677ac */ /* 0x000f220008000800 */
[----:B---3--:R-:W-:Y:S01]  /*39830*/  PRMT R75, R78, 0x7632, R75 ;  /* 0x000076324e4b7816 */ /* 0x008fe2000000004b */
[----:B------:R-:W3:Y:S01]  /*39840*/  LDCU UR4, c[0x0][0x39c] ;  /* 0x00007380ff0477ac */ /* 0x000ee20008000800 */
[----:B-1----:R-:W2:Y:S01]  /*39850*/  LDL.LU R78, [R1+0x1c8] ;  /* 0x0001c800014e7983 */ /* 0x002ea20000300800 */
[----:B------:R-:W-:-:S03]  /*39860*/  IMAD.WIDE R72, R70, 0x2, R68 ;  /* 0x0000000246487825 */ /* 0x000fc600078e0244 */
[----:B------:R-:W2:Y:S01]  /*39870*/  LDL.LU R79, [R1+0x1cc] ;  /* 0x0001cc00014f7983 */ /* 0x000ea20000300800 */
[----:B------:R-:W-:Y:S01]  /*39880*/  F2FP.BF16.F32.PACK_AB R74, R84, R83 ;  /* 0x00000053544a723e */ /* 0x000fe200000010ff */
[----:B------:R-:W-:Y:S02]  /*39890*/  IMAD.WIDE R70, R0, 0x2, R2 ;  /* 0x0000000200467825 */ /* 0x000fe400078e0202 */
[----:B------:R-:W2:Y:S04]  /*398a0*/  LDL.LU R80, [R1+0x1d0] ;  /* 0x0001d00001507983 */ /* 0x000ea80000300800 */
[----:B------:R-:W2:Y:S04]  /*398b0*/  LDL.LU R88, [R1+0x1d4] ;  /* 0x0001d40001587983 */ /* 0x000ea80000300800 */
[----:B------:R-:W2:Y:S01]  /*398c0*/  LDL.LU R87, [R1+0x1d8] ;  /* 0x0001d80001577983 */ /* 0x000ea20000300800 */
[----:B------:R-:W-:-:S03]  /*398d0*/  F2FP.BF16.F32.PACK_AB R76, R82, R81 ;  /* 0x00000051524c723e */ /* 0x000fc600000010ff */
[----:B------:R-:W2:Y:S01]  /*398e0*/  LDL.LU R86, [R1+0x1dc] ;  /* 0x0001dc0001567983 */ /* 0x000ea20000300800 */
[----:B------:R-:W-:-:S03]  /*398f0*/  PRMT R77, R74, 0x7632, R77 ;  /* 0x000076324a4d7816 */ /* 0x000fc6000000004d */
[----:B------:R-:W2:Y:S04]  /*39900*/  LDL.LU R85, [R1+0x1e0] ;  /* 0x0001e00001557983 */ /* 0x000ea80000300800 */
[----:B------:R-:W2:Y:S04]  /*39910*/  LDL.LU R84, [R1+0x1e8] ;  /* 0x0001e80001547983 */ /* 0x000ea80000300800 */
[----:B------:R-:W2:Y:S04]  /*39920*/  LDL.LU R83, [R1+0x1e4] ;  /* 0x0001e40001537983 */ /* 0x000ea80000300800 */
[----:B------:R-:W-:Y:S04]  /*39930*/  @P0 STG.E.U16 desc[UR20][R72.64], R75 ;  /* 0x0000004b48000986 */ /* 0x000fe8000c101514 */
[----:B------:R-:W2:Y:S04]  /*39940*/  LDL.LU R82, [R1+0x1f0] ;  /* 0x0001f00001527983 */ /* 0x000ea80000300800 */
[----:B------:R1:W-:Y:S04]  /*39950*/  @P5 STG.E.U16 desc[UR20][R70.64], R74 ;  /* 0x0000004a46005986 */ /* 0x0003e8000c101514 */
[----:B------:R-:W2:Y:S01]  /*39960*/  LDL.LU R81, [R1+0x1ec] ;  /* 0x0001ec0001517983 */ /* 0x000ea20000300800 */
[----:B-1----:R-:W-:-:S02]  /*39970*/  VIADD R70, R0, UR28 ;  /* 0x0000001c00467c36 */ /* 0x002fc40008000000 */
[----:B------:R-:W-:Y:S02]  /*39980*/  IMAD.WIDE R74, R0, 0x2, R68 ;  /* 0x00000002004a7825 */ /* 0x000fe400078e0244 */
[----:B------:R-:W2:Y:S01]  /*39990*/  LDL.LU R0, [R1+0x100] ;  /* 0x0001000001007983 */ /* 0x000ea20000300800 */
[----:B------:R-:W-:Y:S02]  /*399a0*/  ISETP.LT.AND P4, PT, R92, UR10, !P4 ;  /* 0x0000000a5c007c0c */ /* 0x000fe4000e781270 */
[----:B------:R-:W-:Y:S01]  /*399b0*/  ISETP.LT.AND P0, PT, R93, UR12, !P1 ;  /* 0x0000000c5d007c0c */ /* 0x000fe2000cf01270 */
[----:B------:R-:W-:Y:S01]  /*399c0*/  IMAD.WIDE R72, R70, 0x2, R2 ;  /* 0x0000000246487825 */ /* 0x000fe200078e0202 */
[----:B------:R-:W1:Y:S09]  /*399d0*/  LDCU UR10, c[0x0][0x398] ;  /* 0x00007300ff0a77ac */ /* 0x000e720008000800 */
[----:B------:R0:W-:Y:S01]  /*399e0*/  @P4 STG.E.U16 desc[UR20][R74.64], R77 ;  /* 0x0000004d4a004986 */ /* 0x0001e2000c101514 */
[----:B------:R-:W-:Y:S01]  /*399f0*/  VIADD R71, R91, 0x42 ;  /* 0x000000425b477836 */ /* 0x000fe20000000000 */
[----:B------:R-:W1:Y:S02]  /*39a00*/  LDCU UR12, c[0x0][0x398] ;  /* 0x00007300ff0c77ac */ /* 0x000e640008000800 */
[----:B------:R3:W-:Y:S04]  /*39a10*/  @P0 STG.E.U16 desc[UR20][R72.64], R76 ;  /* 0x0000004c48000986 */ /* 0x0007e8000c101514 */
[----:B0-----:R-:W4:Y:S01]  /*39a20*/  LDL.LU R77, [R1+0x1c4] ;  /* 0x0001c400014d7983 */ /* 0x001f220000300800 */
[----:B------:R-:W-:-:S03]  /*39a30*/  PRMT R75, R76, 0x7632, R75 ;  /* 0x000076324c4b7816 */ /* 0x000fc6000000004b */
[----:B---3--:R-:W3:Y:S01]  /*39a40*/  LDL.LU R76, [R1+0x1c0] ;  /* 0x0001c000014c7983 */ /* 0x008ee20000300800 */
[----:B--2---:R-:W-:Y:S01]  /*39a50*/  F2FP.BF16.F32.PACK_AB R74, R4, R0 ;  /* 0x00000000044a723e */ /* 0x004fe200000010ff */
[----:B------:R-:W-:-:S05]  /*39a60*/  VIADD R4, R91, 0x43 ;  /* 0x000000435b047836 */ /* 0x000fca0000000000 */
[----:B----4-:R-:W-:Y:S02]  /*39a70*/  ISETP.GE.AND P4, PT, R4, UR6, PT ;  /* 0x0000000604007c0c */ /* 0x010fe4000bf86270 */
[----:B------:R-:W-:Y:S01]  /*39a80*/  ISETP.LT.AND P1, PT, R92, UR14, !P1 ;  /* 0x0000000e5c007c0c */ /* 0x000fe2000cf21270 */
[----:B------:R-:W2:Y:S01]  /*39a90*/  LDL.LU R4, [R1+0x104] ;  /* 0x0001040001047983 */ /* 0x000ea20000300800 */
[----:B------:R-:W-:Y:S01]  /*39aa0*/  ISETP.LT.AND P0, PT, R93, UR8, !P3 ;  /* 0x000000085d007c0c */ /* 0x000fe2000df01270 */
[C---:B------:R-:W-:Y:S01]  /*39ab0*/  VIADD R0, R70.reuse, UR28 ;  /* 0x0000001c46007c36 */ /* 0x040fe20008000000 */
[----:B------:R-:W-:Y:S01]  /*39ac0*/  ISETP.GE.AND P5, PT, R71, UR4, PT ;  /* 0x0000000447007c0c */ /* 0x000fe2000bfa6270 */
[----:B------:R-:W-:Y:S01]  /*39ad0*/  IMAD.WIDE R72, R70, 0x2, R68 ;  /* 0x0000000246487825 */ /* 0x000fe200078e0244 */
[----:B------:R-:W0:Y:S01]  /*39ae0*/  LDCU UR4, c[0x0][0x39c] ;  /* 0x00007380ff0477ac */ /* 0x000e220008000800 */
[----:B-1----:R-:W-:Y:S02]  /*39af0*/  ISETP.LT.AND P3, PT, R92, UR10, !P3 ;  /* 0x0000000a5c007c0c */ /* 0x002fe4000df61270 */
[C---:B------:R-:W-:Y:S01]  /*39b00*/  IMAD.WIDE R70, R0.reuse, 0x2, R2 ;  /* 0x0000000200467825 */ /* 0x040fe200078e0202 */
[----:B------:R-:W1:Y:S03]  /*39b10*/  LDCU UR6, c[0x0][0x39c] ;  /* 0x00007380ff0677ac */ /* 0x000e660008000800 */
[----:B------:R4:W-:Y:S01]  /*39b20*/  @P1 STG.E.U16 desc[UR20][R72.64], R75 ;  /* 0x0000004b48001986 */ /* 0x0009e2000c101514 */
[----:B------:R-:W0:Y:S03]  /*39b30*/  LDCU UR8, c[0x0][0x398] ;  /* 0x00007300ff0877ac */ /* 0x000e260008000800 */
[----:B------:R1:W-:Y:S01]  /*39b40*/  @P0 STG.E.U16 desc[UR20][R70.64], R74 ;  /* 0x0000004a46000986 */ /* 0x0003e2000c101514 */
[----:B------:R-:W2:Y:S01]  /*39b50*/  LDCU UR14, c[0x0][0x398] ;  /* 0x00007300ff0e77ac */ /* 0x000ea20008000800 */
[----:B------:R-:W2:Y:S01]  /*39b60*/  LDCU UR10, c[0x0][0x398] ;  /* 0x00007300ff0a77ac */ /* 0x000ea20008000800 */
[----:B----4-:R-:W-:Y:S01]  /*39b70*/  IMAD.WIDE R72, R0, 0x2, R68 ;  /* 0x0000000200487825 */ /* 0x010fe200078e0244 */
[----:B-1----:R-:W-:-:S02]  /*39b80*/  PRMT R74, R74, 0x7632, R74 ;  /* 0x000076324a4a7816 */ /* 0x002fc4000000004a */
[----:B------:R-:W-:-:S03]  /*39b90*/  IADD3 R75, PT, PT, R91, 0x44, RZ ;  /* 0x000000445b4b7810 */ /* 0x000fc60007ffe0ff */
[----:B------:R1:W-:Y:S01]  /*39ba0*/  @P3 STG.E.U16 desc[UR20][R72.64], R74 ;  /* 0x0000004a48003986 */ /* 0x0003e2000c101514 */
[----:B0-----:R-:W-:Y:S01]  /*39bb0*/  ISETP.GE.AND P1, PT, R75, UR4, PT ;  /* 0x000000044b007c0c */ /* 0x001fe2000bf26270 */
[----:B------:R-:W0:Y:S01]  /*39bc0*/  LDCU UR4, c[0x0][0x39c] ;  /* 0x00007380ff0477ac */ /* 0x000e220008000800 */
[----:B-1----:R-:W-:-:S05]  /*39bd0*/  VIADD R72, R91, 0x45 ;  /* 0x000000455b487836 */ /* 0x002fca0000000000 */
[----:B------:R-:W-:Y:S01]  /*39be0*/  ISETP.GE.AND P3, PT, R72, UR6, PT ;  /* 0x0000000648007c0c */ /* 0x000fe2000bf66270 */
[----:B------:R-:W1:Y:S01]  /*39bf0*/  LDCU UR6, c[0x0][0x39c] ;  /* 0x00007380ff0677ac */ /* 0x000e620008000800 */
[----:B--2---:R-:W-:Y:S01]  /*39c00*/  F2FP.BF16.F32.PACK_AB R5, R5, R4 ;  /* 0x000000040505723e */ /* 0x004fe200000010ff */
[----:B------:R-:W-:Y:S02]  /*39c10*/  VIADD R4, R0, UR28 ;  /* 0x0000001c00047c36 */ /* 0x000fe40008000000 */
[----:B------:R-:W2:Y:S04]  /*39c20*/  LDL.LU R0, [R1+0x108] ;  /* 0x0001080001007983 */ /* 0x000ea80000300800 */
[----:B------:R-:W4:Y:S04]  /*39c30*/  LDL.LU R75, [R1+0x1bc] ;  /* 0x0001bc00014b7983 */ /* 0x000f280000300800 */
[----:B------:R-:W3:Y:S04]  /*39c40*/  LDL.LU R74, [R1+0x1b8] ;  /* 0x0001b800014a7983 */ /* 0x000ee80000300800 */
[----:B------:R-:W3:Y:S01]  /*39c50*/  LDL.LU R72, [R1+0x10c] ;  /* 0x00010c0001487983 */ /* 0x000ee20000300800 */
[----:B------:R-:W-:Y:S01]  /*39c60*/  ISETP.LT.AND P0, PT, R93, UR12, !P6 ;  /* 0x0000000c5d007c0c */ /* 0x000fe2000f701270 */
[----:B------:R-:W-:Y:S01]  /*39c70*/  IMAD.WIDE R70, R4, 0x2, R2 ;  /* 0x0000000204467825 */ /* 0x000fe200078e0202 */
[C---:B------:R-:W-:Y:S01]  /*39c80*/  ISETP.LT.AND P6, PT, R92.reuse, UR8, !P6 ;  /* 0x000000085c007c0c */ /* 0x040fe2000f7c1270 */
[----:B------:R-:W0:Y:S01]  /*39c90*/  LDCU UR12, c[0x0][0x398] ;  /* 0x00007300ff0c77ac */ /* 0x000e220008000800 */
[----:B------:R-:W-:Y:S01]  /*39ca0*/  PRMT R73, R5, 0x7632, R73 ;  /* 0x0000763205497816 */ /* 0x000fe20000000049 */
[----:B------:R-:W0:Y:S08]  /*39cb0*/  LDCU UR8, c[0x0][0x398] ;  /* 0x00007300ff0877ac */ /* 0x000e300008000800 */
[----:B------:R0:W-:Y:S01]  /*39cc0*/  @P0 STG.E.U16 desc[UR20][R70.64], R5 ;  /* 0x0000000546000986 */ /* 0x0001e2000c101514 */
[----:B------:R-:W-:Y:S01]  /*39cd0*/  ISETP.LT.AND P0, PT, R93, UR14, !P5 ;  /* 0x0000000e5d007c0c */ /* 0x000fe2000ef01270 */
[----:B------:R-:W1:Y:S01]  /*39ce0*/  LDCU UR14, c[0x0][0x398] ;  /* 0x00007300ff0e77ac */ /* 0x000e620008000800 */
[----:B------:R-:W-:Y:S01]  /*39cf0*/  ISETP.LT.AND P5, PT, R92, UR10, !P5 ;  /* 0x0000000a5c007c0c */ /* 0x000fe2000efa1270 */
[----:B------:R-:W1:Y:S01]  /*39d00*/  LDCU UR10, c[0x0][0x398] ;  /* 0x00007300ff0a77ac */ /* 0x000e620008000800 */
[----:B0-----:R-:W-:-:S05]  /*39d10*/  IMAD.WIDE R70, R4, 0x2, R68 ;  /* 0x0000000204467825 */ /* 0x001fca00078e0244 */
[----:B------:R0:W-:Y:S01]  /*39d20*/  @P6 STG.E.U16 desc[UR20][R70.64], R73 ;  /* 0x0000004946006986 */ /* 0x0001e2000c101514 */
[----:B--2---:R-:W-:Y:S01]  /*39d30*/  F2FP.BF16.F32.PACK_AB R6, R6, R0 ;  /* 0x000000000606723e */ /* 0x004fe200000010ff */
[----:B------:R-:W-:-:S04]  /*39d40*/  VIADD R0, R4, UR28 ;  /* 0x0000001c04007c36 */ /* 0x000fc80008000000 */
[----:B------:R-:W-:Y:S01]  /*39d50*/  IMAD.WIDE R4, R0, 0x2, R2 ;  /* 0x0000000200047825 */ /* 0x000fe200078e0202 */
[----:B0-----:R-:W-:-:S03]  /*39d60*/  PRMT R73, R6, 0x7632, R73 ;  /* 0x0000763206497816 */ /* 0x001fc60000000049 */
[C---:B------:R-:W-:Y:S01]  /*39d70*/  IMAD.WIDE R70, R0.reuse, 0x2, R68 ;  /* 0x0000000200467825 */ /* 0x040fe200078e0244 */
[----:B------:R0:W-:Y:S04]  /*39d80*/  @P0 STG.E.U16 desc[UR20][R4.64], R6 ;  /* 0x0000000604000986 */ /* 0x0001e8000c101514 */
[----:B------:R2:W-:Y:S01]  /*39d90*/  @P5 STG.E.U16 desc[UR20][R70.64], R73 ;  /* 0x0000004946005986 */ /* 0x0005e2000c101514 */
[----:B0-----:R-:W-:-:S03]  /*39da0*/  VIADD R4, R0, UR28 ;  /* 0x0000001c00047c36 */ /* 0x001fc60008000000 */
[----:B------:R-:W4:Y:S01]  /*39db0*/  LDL.LU R0, [R1+0x110] ;  /* 0x0001100001007983 */ /* 0x000f220000300800 */
[----:B---3--:R-:W-:Y:S01]  /*39dc0*/  F2FP.BF16.F32.PACK_AB R5, R7, R72 ;  /* 0x000000480705723e */ /* 0x008fe200000010ff */
[C---:B------:R-:W-:Y:S02]  /*39dd0*/  VIADD R72, R91.reuse, 0x46 ;  /* 0x000000465b487836 */ /* 0x040fe40000000000 */
[----:B--2---:R-:W-:-:S03]  /*39de0*/  VIADD R70, R91, 0x47 ;  /* 0x000000475b467836 */ /* 0x004fc60000000000 */
[----:B------:R-:W-:Y:S02]  /*39df0*/  ISETP.GE.AND P6, PT, R72, UR4, PT ;  /* 0x0000000448007c0c */ /* 0x000fe4000bfc6270 */
[----:B------:R-:W-:Y:S01]  /*39e00*/  ISETP.LT.AND P0, PT, R93, UR12, !P4 ;  /* 0x0000000c5d007c0c */ /* 0x000fe2000e701270 */
[----:B------:R-:W2:Y:S01]  /*39e10*/  LDL.LU R72, [R1+0x1b4] ;  /* 0x0001b40001487983 */ /* 0x000ea20000300800 */
[----:B-1----:R-:W-:Y:S01]  /*39e20*/  ISETP.GE.AND P5, PT, R70, UR6, PT ;  /* 0x0000000646007c0c */ /* 0x002fe2000bfa6270 */
[----:B------:R-:W-:Y:S01]  /*39e30*/  IMAD.WIDE R6, R4, 0x2, R2 ;  /* 0x0000000204067825 */ /* 0x000fe200078e0202 */
[C---:B------:R-:W-:Y:S01]  /*39e40*/  ISETP.LT.AND P4, PT, R92.reuse, UR8, !P4 ;  /* 0x000000085c007c0c */ /* 0x040fe2000e781270 */
[----:B------:R-:W3:Y:S01]  /*39e50*/  LDL.LU R73, [R1+0x1b0] ;  /* 0x0001b00001497983 */ /* 0x000ee20000300800 */
[----:B------:R-:W-:Y:S01]  /*39e60*/  PRMT R71, R5, 0x7632, R71 ;  /* 0x0000763205477816 */ /* 0x000fe20000000047 */
[----:B------:R-:W0:Y:S02]  /*39e70*/  LDCU UR4, c[0x0][0x39c] ;  /* 0x00007380ff0477ac */ /* 0x000e240008000800 */
[----:B------:R-:W2:Y:S01]  /*39e80*/  LDL.LU R70, [R1+0x114] ;  /* 0x0001140001467983 */ /* 0x000ea20000300800 */
[----:B------:R-:W1:Y:S03]  /*39e90*/  LDCU UR6, c[0x0][0x39c] ;  /* 0x00007380ff0677ac */ /* 0x000e660008000800 */
[----:B------:R0:W-:Y:S01]  /*39ea0*/  @P0 STG.E.U16 desc[UR20][R6.64], R5 ;  /* 0x0000000506000986 */ /* 0x0001e2000c101514 */
[----:B------:R-:W-:Y:S01]  /*39eb0*/  ISETP.LT.AND P0, PT, R93, UR14, !P1 ;  /* 0x0000000e5d007c0c */ /* 0x000fe2000cf01270 */
[----:B------:R-:W1:Y:S01]  /*39ec0*/  LDCU UR12, c[0x0][0x398] ;  /* 0x00007300ff0c77ac */ /* 0x000e620008000800 */
[----:B------:R-:W-:Y:S01]  /*39ed0*/  ISETP.LT.AND P1, PT, R92, UR10, !P1 ;  /* 0x0000000a5c007c0c */ /* 0x000fe2000cf21270 */
[----:B------:R-:W1:Y:S01]  /*39ee0*/  LDCU UR8, c[0x0][0x398] ;  /* 0x00007300ff0877ac */ /* 0x000e620008000800 */
[----:B------:R-:W1:Y:S01]  /*39ef0*/  LDCU UR14, c[0x0][0x398] ;  /* 0x00007300ff0e77ac */ /* 0x000e620008000800 */
[----:B0-----:R-:W-:Y:S01]  /*39f00*/  IMAD.WIDE R6, R4, 0x2, R68 ;  /* 0x0000000204067825 */ /* 0x001fe200078e0244 */
[----:B------:R-:W0:Y:S04]  /*39f10*/  LDCU UR10, c[0x0][0x398] ;  /* 0x00007300ff0a77ac */ /* 0x000e280008000800 */
[----:B------:R0:W-:Y:S01]  /*39f20*/  @P4 STG.E.U16 desc[UR20][R6.64], R71 ;  /* 0x0000004706004986 */ /* 0x0001e2000c101514 */
[----:B----4-:R-:W-:Y:S01]  /*39f30*/  F2FP.BF16.F32.PACK_AB R8, R8, R0 ;  /* 0x000000000808723e */ /* 0x010fe200000010ff */
[----:B------:R-:W-:-:S04]  /*39f40*/  VIADD R0, R4, UR28 ;  /* 0x0000001c04007c36 */ /* 0x000fc80008000000 */
[----:B------:R-:W-:Y:S01]  /*39f50*/  IMAD.WIDE R4, R0, 0x2, R2 ;  /* 0x0000000200047825 */ /* 0x000fe200078e0202 */
[----:B0-----:R-:W-:-:S04]  /*39f60*/  PRMT R71, R8, 0x7632, R71 ;  /* 0x0000763208477816 */ /* 0x001fc80000000047 */
[----:B------:R2:W-:Y:S02]  /*39f70*/  @P0 STG.E.U16 desc[UR20][R4.64], R8 ;  /* 0x0000000804000986 */ /* 0x0005e4000c101514 */
[----:B--2---:R-:W-:Y:S01]  /*39f80*/  F2FP.BF16.F32.PACK_AB R5, R9, R70 ;  /* 0x000000460905723e */ /* 0x004fe200000010ff */
[C---:B------:R-:W-:Y:S02]  /*39f90*/  VIADD R4, R0.reuse, UR28 ;  /* 0x0000001c00047c36 */ /* 0x040fe40008000000 */
[----:B------:R-:W-:Y:S02]  /*39fa0*/  IMAD.WIDE R8, R0, 0x2, R68 ;  /* 0x0000000200087825 */ /* 0x000fe400078e0244 */
[----:B------:R-:W2:Y:S02]  /*39fb0*/  LDL.LU R0, [R1+0x118] ;  /* 0x0001180001007983 */ /* 0x000ea40000300800 */
[----:B------:R-:W-:Y:S02]  /*39fc0*/  VIADD R70, R91, 0x48 ;  /* 0x000000485b467836 */ /* 0x000fe40000000000 */
[----:B------:R0:W-:Y:S03]  /*39fd0*/  @P1 STG.E.U16 desc[UR20][R8.64], R71 ;  /* 0x0000004708001986 */ /* 0x0001e6000c101514 */
[----:B------:R-:W-:-:S02]  /*39fe0*/  ISETP.GE.AND P4, PT, R70, UR4, PT ;  /* 0x0000000446007c0c */ /* 0x000fc4000bf86270 */
[----:B-1----:R-:W-:Y:S01]  /*39ff0*/  ISETP.LT.AND P0, PT, R93, UR12, !P3 ;  /* 0x0000000c5d007c0c */ /* 0x002fe2000df01270 */
[----:B------:R-:W4:Y:S01]  /*3a000*/  LDL.LU R70, [R1+0x1ac] ;  /* 0x0001ac0001467983 */ /* 0x000f220000300800 */
[----:B------:R-:W-:Y:S01]  /*3a010*/  IMAD.WIDE R6, R4, 0x2, R2 ;  /* 0x0000000204067825 */ /* 0x000fe200078e0202 */
[----:B------:R-:W1:Y:S03]  /*3a020*/  LDCU UR12, c[0x0][0x398] ;  /* 0x00007300ff0c77ac */ /* 0x000e660008000800 */
[----:B0-----:R-:W-:Y:S01]  /*3a030*/  VIADD R8, R91, 0x49 ;  /* 0x000000495b087836 */ /* 0x001fe20000000000 */
[----:B------:R-:W3:Y:S01]  /*3a040*/  LDL.LU R71, [R1+0x1a8] ;  /* 0x0001a80001477983 */ /* 0x000ee20000300800 */
[----:B------:R-:W-:Y:S01]  /*3a050*/  PRMT R9, R5, 0x7632, R9 ;  /* 0x0000763205097816 */ /* 0x000fe20000000009 */
[----:B------:R-:W0:Y:S02]  /*3a060*/  LDCU UR4, c[0x0][0x39c] ;  /* 0x00007380ff0477ac */ /* 0x000e240008000800 */
[----:B------:R-:W-:-:S02]  /*3a070*/  ISETP.GE.AND P1, PT, R8, UR6, PT ;  /* 0x0000000608007c0c */ /* 0x000fc4000bf26270 */
[----:B------:R-:W3:Y:S01]  /*3a080*/  LDL.LU R8, [R1+0x11c] ;  /* 0x00011c0001087983 */ /* 0x000ee20000300800 */
[C---:B------:R-:W-:Y:S01]  /*3a090*/  ISETP.LT.AND P3, PT, R92.reuse, UR8, !P3 ;  /* 0x000000085c007c0c */ /* 0x040fe2000df61270 */
[----:B------:R-:W0:Y:S02]  /*3a0a0*/  LDCU UR6, c[0x0][0x39c] ;  /* 0x00007380ff0677ac */ /* 0x000e240008000800 */
[----:B------:R1:W-:Y:S01]  /*3a0b0*/  @P0 STG.E.U16 desc[UR20][R6.64], R5 ;  /* 0x0000000506000986 */ /* 0x0003e2000c101514 */
[----:B------:R-:W-:Y:S01]  /*3a0c0*/  ISETP.LT.AND P0, PT, R93, UR14, !P6 ;  /* 0x0000000e5d007c0c */ /* 0x000fe2000f701270 */
[----:B------:R-:W0:Y:S01]  /*3a0d0*/  LDCU UR8, c[0x0][0x398] ;  /* 0x00007300ff0877ac */ /* 0x000e220008000800 */
[----:B------:R-:W-:Y:S01]  /*3a0e0*/  ISETP.LT.AND P6, PT, R92, UR10, !P6 ;  /* 0x0000000a5c007c0c */ /* 0x000fe2000f7c1270 */
[----:B------:R-:W0:Y:S01]  /*3a0f0*/  LDCU UR14, c[0x0][0x398] ;  /* 0x00007300ff0e77ac */ /* 0x000e220008000800 */
[----:B------:R-:W0:Y:S01]  /*3a100*/  LDCU UR10, c[0x0][0x398] ;  /* 0x00007300ff0a77ac */ /* 0x000e220008000800 */
[----:B-1----:R-:W-:-:S05]  /*3a110*/  IMAD.WIDE R6, R4, 0x2, R68 ;  /* 0x0000000204067825 */ /* 0x002fca00078e0244 */
[----:B------:R-:W-:Y:S01]  /*3a120*/  @P3 STG.E.U16 desc[UR20][R6.64], R9 ;  /* 0x0000000906003986 */ /* 0x000fe2000c101514 */
[----:B--2---:R-:W-:Y:S01]  /*3a130*/  F2FP.BF16.F32.PACK_AB R10, R10, R0 ;  /* 0x000000000a0a723e */ /* 0x004fe200000010ff */
[----:B------:R-:W-:-:S04]  /*3a140*/  VIADD R0, R4, UR28 ;  /* 0x0000001c04007c36 */ /* 0x000fc80008000000 */
[----:B------:R-:W-:-:S05]  /*3a150*/  IMAD.WIDE R4, R0, 0x2, R2 ;  /* 0x0000000200047825 */ /* 0x000fca00078e0202 */
[----:B------:R1:W-:Y:S01]  /*3a160*/  @P0 STG.E.U16 desc[UR20][R4.64], R10 ;  /* 0x0000000a04000986 */ /* 0x0003e2000c101514 */
[----:B------:R-:W-:Y:S01]  /*3a170*/  ISETP.LT.AND P0, PT, R93, UR12, !P5 ;  /* 0x0000000c5d007c0c */ /* 0x000fe2000ef01270 */
[----:B------:R-:W2:Y:S01]  /*3a180*/  LDCU UR12, c[0x0][0x398] ;  /* 0x00007300ff0c77ac */ /* 0x000ea20008000800 */
[C---:B-1----:R-:W-:Y:S01]  /*3a190*/  VIADD R4, R0.reuse, UR28 ;  /* 0x0000001c00047c36 */ /* 0x042fe20008000000 */
[----:B---3--:R-:W-:Y:S01]  /*3a1a0*/  F2FP.BF16.F32.PACK_AB R11, R11, R8 ;  /* 0x000000080b0b723e */ /* 0x008fe200000010ff */
[----:B------:R-:W-:Y:S01]  /*3a1b0*/  IMAD.WIDE R8, R0, 0x2, R68 ;  /* 0x0000000200087825 */ /* 0x000fe200078e0244 */
[----:B------:R-:W-:Y:S01]  /*3a1c0*/  PRMT R10, R10, 0x7632, R10 ;  /* 0x000076320a0a7816 */ /* 0x000fe2000000000a */
[----:B------:R-:W3:Y:S02]  /*3a1d0*/  LDL.LU R0, [R1+0x120] ;  /* 0x0001200001007983 */ /* 0x000ee40000300800 */
[----:B------:R-:W-:Y:S02]  /*3a1e0*/  IMAD.WIDE R6, R4, 0x2, R2 ;  /* 0x0000000204067825 */ /* 0x000fe400078e0202 */
[----:B------:R1:W-:Y:S04]  /*3a1f0*/  @P6 STG.E.U16 desc[UR20][R8.64], R10 ;  /* 0x0000000a08006986 */ /* 0x0003e8000c101514 */
[----:B------:R0:W-:Y:S01]  /*3a200*/  @P0 STG.E.U16 desc[UR20][R6.64], R11 ;  /* 0x0000000b06000986 */ /* 0x0001e2000c101514 */
[----:B-1----:R-:W-:Y:S01]  /*3a210*/  VIADD R8, R91, 0x4b ;  /* 0x0000004b5b087836 */ /* 0x002fe20000000000 */
[----:B------:R-:W-:-:S02]  /*3a220*/  PRMT R9, R11, 0x7632, R9 ;  /* 0x000076320b097816 */ /* 0x000fc40000000009 */
[----:B0-----:R-:W4:Y:S02]  /*3a230*/  LDL.LU R11, [R1+0x164] ;  /* 0x00016400010b7983 */ /* 0x001f240000300800 */
[----:B------:R-:W-:Y:S02]  /*3a240*/  ISETP.GE.AND P0, PT, R8, UR6, PT ;  /* 0x0000000608007c0c */ /* 0x000fe4000bf06270 */
[----:B------:R-:W-:Y:S01]  /*3a250*/  ISETP.LT.AND P5, PT, R92, UR8, !P5 ;  /* 0x000000085c007c0c */ /* 0x000fe2000efa1270 */
[----:B------:R-:W4:Y:S01]  /*3a260*/  LDL.LU R8, [R1+0x124] ;  /* 0x0001240001087983 */ /* 0x000f220000300800 */
[----:B------:R-:W-:Y:S02]  /*3a270*/  ISETP.LT.AND P6, PT, R93, UR14, !P4 ;  /* 0x0000000e5d007c0c */ /* 0x000fe4000e7c1270 */
[----:B------:R-:W-:Y:S01]  /*3a280*/  IADD3 R5, PT, PT, R91, 0x4a, RZ ;  /* 0x0000004a5b057810 */ /* 0x000fe20007ffe0ff */
[----:B------:R-:W-:Y:S01]  /*3a290*/  IMAD.WIDE R6, R4, 0x2, R68 ;  /* 0x0000000204067825 */ /* 0x000fe200078e0244 */
[----:B------:R-:W-:Y:S01]  /*3a2a0*/  ISETP.LT.AND P4, PT, R92, UR10, !P4 ;  /* 0x0000000a5c007c0c */ /* 0x000fe2000e781270 */
[----:B------:R-:W0:Y:S01]  /*3a2b0*/  LDCU UR6, c[0x0][0x39c] ;  /* 0x00007380ff0677ac */ /* 0x000e220008000800 */
[----:B------:R-:W-:Y:S01]  /*3a2c0*/  ISETP.GE.AND P3, PT, R5, UR4, PT ;  /* 0x0000000405007c0c */ /* 0x000fe2000bf66270 */
[----:B------:R-:W1:Y:S04]  /*3a2d0*/  LDCU UR8, c[0x0][0x398] ;  /* 0x00007300ff0877ac */ /* 0x000e680008000800 */
[----:B------:R-:W-:Y:S01]  /*3a2e0*/  @P5 STG.E.U16 desc[UR20][R6.64], R9 ;  /* 0x0000000906005986 */ /* 0x000fe2000c101514 */
[----:B------:R-:W0:Y:S01]  /*3a2f0*/  LDCU UR14, c[0x0][0x398] ;  /* 0x00007300ff0e77ac */ /* 0x000e220008000800 */
[----:B------:R-:W0:Y:S01]  /*3a300*/  LDCU UR4, c[0x0][0x39c] ;  /* 0x00007380ff0477ac */ /* 0x000e220008000800 */
[----:B------:R-:W0:Y:S01]  /*3a310*/  LDCU UR10, c[0x0][0x398] ;  /* 0x00007300ff0a77ac */ /* 0x000e220008000800 */
[----:B---3--:R-:W-:Y:S01]  /*3a320*/  F2FP.BF16.F32.PACK_AB R12, R12, R0 ;  /* 0x000000000c0c723e */ /* 0x008fe200000010ff */
[----:B------:R-:W-:-:S04]  /*3a330*/  VIADD R0, R4, UR28 ;  /* 0x0000001c04007c36 */ /* 0x000fc80008000000 */
[----:B------:R-:W-:Y:S01]  /*3a340*/  IMAD.WIDE R4, R0, 0x2, R2 ;  /* 0x0000000200047825 */ /* 0x000fe200078e0202 */
[----:B------:R-:W-:-:S04]  /*3a350*/  PRMT R10, R12, 0x7632, R10 ;  /* 0x000076320c0a7816 */ /* 0x000fc8000000000a */
[----:B------:R3:W-:Y:S01]  /*3a360*/  @P6 STG.E.U16 desc[UR20][R4.64], R12 ;  /* 0x0000000c04006986 */ /* 0x0007e2000c101514 */
[----:B--2---:R-:W-:Y:S01]  /*3a370*/  ISETP.LT.AND P6, PT, R93, UR12, !P1 ;  /* 0x0000000c5d007c0c */ /* 0x004fe2000cfc1270 */
[----:B------:R-:W2:Y:S01]  /*3a380*/  LDCU UR12, c[0x0][0x398] ;  /* 0x00007300ff0c77ac */ /* 0x000ea20008000800 */
[C---:B---3--:R-:W-:Y:S01]  /*3a390*/  VIADD R4, R0.reuse, UR28 ;  /* 0x0000001c00047c36 */ /* 0x048fe20008000000 */
[----:B----4-:R-:W-:Y:S01]  /*3a3a0*/  F2FP.BF16.F32.PACK_AB R13, R13, R8 ;  /* 0x000000080d0d723e */ /* 0x010fe200000010ff */
[----:B------:R-:W-:Y:S02]  /*3a3b0*/  IMAD.WIDE R8, R0, 0x2, R68 ;  /* 0x0000000200087825 */ /* 0x000fe400078e0244 */
[----:B------:R-:W3:Y:S02]  /*3a3c0*/  LDL.LU R0, [R1+0x128] ;  /* 0x0001280001007983 */ /* 0x000ee40000300800 */
[----:B------:R-:W-:Y:S02]  /*3a3d0*/  IMAD.WIDE R6, R4, 0x2, R2 ;  /* 0x0000000204067825 */ /* 0x000fe400078e0202 */
[----:B------:R4:W-:Y:S04]  /*3a3e0*/  @P4 STG.E.U16 desc[UR20][R8.64], R10 ;  /* 0x0000000a08004986 */ /* 0x0009e8000c101514 */
[----:B------:R0:W-:Y:S01]  /*3a3f0*/  @P6 STG.E.U16 desc[UR20][R6.64], R13 ;  /* 0x0000000d06006986 */ /* 0x0001e2000c101514 */
[----:B----4-:R-:W-:Y:S01]  /*3a400*/  VIADD R8, R91, 0x4d ;  /* 0x0000004d5b087836 */ /* 0x010fe20000000000 */
[----:B------:R-:W-:-:S02]  /*3a410*/  PRMT R9, R13, 0x7632, R9 ;  /* 0x000076320d097816 */ /* 0x000fc40000000009 */
[----:B0-----:R-:W4:Y:S02]  /*3a420*/  LDL.LU R13, [R1+0x168] ;  /* 0x00016800010d7983 */ /* 0x001f240000300800 */
[----:B------:R-:W-:Y:S02]  /*3a430*/  ISETP.GE.AND P4, PT, R8, UR6, PT ;  /* 0x0000000608007c0c */ /* 0x000fe4000bf86270 */
[----:B-1----:R-:W-:Y:S01]  /*3a440*/  ISETP.LT.AND P1, PT, R92, UR8, !P1 ;  /* 0x000000085c007c0c */ /* 0x002fe2000cf21270 */
[----:B------:R-:W4:Y:S01]  /*3a450*/  LDL.LU R8, [R1+0x12c] ;  /* 0x00012c0001087983 */ /* 0x000f220000300800 */
[----:B------:R-:W-:Y:S01]  /*3a460*/  ISETP.LT.AND P6, PT, R93, UR14, !P3 ;  /* 0x0000000e5d007c0c */ /* 0x000fe2000dfc1270 */
[----:B------:R-:W-:Y:S02]  /*3a470*/  VIADD R5, R91, 0x4c ;  /* 0x0000004c5b057836 */ /* 0x000fe40000000000 */
        /* <DEDUP_REMOVED lines=48> */
[----:B------:R-:W3:Y:S01]  /*3a780*/  LDL.LU R16, [R1+0x1a4] ;  /* 0x0001a40001107983 */ /* 0x000ee20000300800 */
[----:B----4-:R-:W-:Y:S01]  /*3a790*/  F2FP.BF16.F32.PACK_AB R17, R17, R8 ;  /* 0x000000081111723e */ /* 0x010fe200000010ff */
[----:B------:R-:W-:Y:S02]  /*3a7a0*/  IMAD.WIDE R8, R0, 0x2, R68 ;  /* 0x0000000200087825 */ /* 0x000fe400078e0244 */
[----:B------:R-:W4:Y:S02]  /*3a7b0*/  LDL.LU R0, [R1+0x138] ;  /* 0x0001380001007983 */ /* 0x000f240000300800 */
[----:B------:R-:W-:-:S02]  /*3a7c0*/  IMAD.WIDE R6, R4, 0x2, R2 ;  /* 0x0000000204067825 */ /* 0x000fc400078e0202 */
[----:B------:R0:W-:Y:S04]  /*3a7d0*/  @P5 STG.E.U16 desc[UR20][R8.64], R10 ;  /* 0x0000000a08005986 */ /* 0x0001e8000c101514 */
[----:B------:R1:W-:Y:S01]  /*3a7e0*/  @P6 STG.E.U16 desc[UR20][R6.64], R17 ;  /* 0x0000001106006986 */ /* 0x0003e2000c101514 */
[----:B0-----:R-:W-:Y:S01]  /*3a7f0*/  VIADD R8, R91, 0x51 ;  /* 0x000000515b087836 */ /* 0x001fe20000000000 */
[----:B------:R-:W-:Y:S02]  /*3a800*/  PRMT R9, R17, 0x7632, R9 ;  /* 0x0000763211097816 */ /* 0x000fe40000000009 */
[----:B-1----:R-:W3:Y:S02]  /*3a810*/  LDL.LU R17, [R1+0x1a0] ;  /* 0x0001a00001117983 */ /* 0x002ee40000300800 */
[----:B------:R-:W-:-:S02]  /*3a820*/  ISETP.GE.AND P5, PT, R8, UR6, PT ;  /* 0x0000000608007c0c */ /* 0x000fc4000bfa6270 */
[----:B------:R-:W-:Y:S01]  /*3a830*/  ISETP.LT.AND P4, PT, R92, UR8, !P4 ;  /* 0x000000085c007c0c */ /* 0x000fe2000e781270 */
[----:B------:R-:W3:Y:S01]  /*3a840*/  LDL.LU R8, [R1+0x13c] ;  /* 0x00013c0001087983 */ /* 0x000ee20000300800 */
        /* <DEDUP_REMOVED lines=11> */
[----:B----4-:R-:W-:Y:S01]  /*3a900*/  F2FP.BF16.F32.PACK_AB R18, R18, R0 ;  /* 0x000000001212723e */ /* 0x010fe200000010ff */
[----:B------:R-:W-:-:S04]  /*3a910*/  VIADD R0, R4, UR28 ;  /* 0x0000001c04007c36 */ /* 0x000fc80008000000 */
[----:B------:R-:W-:Y:S01]  /*3a920*/  IMAD.WIDE R4, R0, 0x2, R2 ;  /* 0x0000000200047825 */ /* 0x000fe200078e0202 */
[----:B------:R-:W-:-:S04]  /*3a930*/  PRMT R10, R18, 0x7632, R10 ;  /* 0x00007632120a7816 */ /* 0x000fc8000000000a */
[----:B------:R4:W-:Y:S01]  /*3a940*/  @P6 STG.E.U16 desc[UR20][R4.64], R18 ;  /* 0x0000001204006986 */ /* 0x0009e2000c101514 */
[----:B--2---:R-:W-:Y:S01]  /*3a950*/  ISETP.LT.AND P6, PT, R93, UR12, !P3 ;  /* 0x0000000c5d007c0c */ /* 0x004fe2000dfc1270 */
[----:B------:R-:W2:Y:S01]  /*3a960*/  LDCU UR12, c[0x0][0x398] ;  /* 0x00007300ff0c77ac */ /* 0x000ea20008000800 */
[C---:B----4-:R-:W-:Y:S01]  /*3a970*/  VIADD R4, R0.reuse, UR28 ;  /* 0x0000001c00047c36 */ /* 0x050fe20008000000 */
[----:B------:R-:W4:Y:S01]  /*3a980*/  LDL.LU R18, [R1+0x19c] ;  /* 0x00019c0001127983 */ /* 0x000f220000300800 */
[----:B---3--:R-:W-:Y:S01]  /*3a990*/  F2FP.BF16.F32.PACK_AB R19, R19, R8 ;  /* 0x000000081313723e */ /* 0x008fe200000010ff */
[----:B------:R-:W-:Y:S02]  /*3a9a0*/  IMAD.WIDE R8, R0, 0x2, R68 ;  /* 0x0000000200087825 */ /* 0x000fe400078e0244 */
[----:B------:R-:W3:Y:S02]  /*3a9b0*/  LDL.LU R0, [R1+0x140] ;  /* 0x0001400001007983 */ /* 0x000ee40000300800 */
[----:B------:R-:W-:-:S02]  /*3a9c0*/  IMAD.WIDE R6, R4, 0x2, R2 ;  /* 0x0000000204067825 */ /* 0x000fc400078e0202 */
[----:B------:R0:W-:Y:S04]  /*3a9d0*/  @P1 STG.E.U16 desc[UR20][R8.64], R10 ;  /* 0x0000000a08001986 */ /* 0x0001e8000c101514 */
[----:B------:R1:W-:Y:S01]  /*3a9e0*/  @P6 STG.E.U16 desc[UR20][R6.64], R19 ;  /* 0x0000001306006986 */ /* 0x0003e2000c101514 */
[----:B0-----:R-:W-:Y:S01]  /*3a9f0*/  VIADD R8, R91, 0x53 ;  /* 0x000000535b087836 */ /* 0x001fe20000000000 */
[----:B------:R-:W-:Y:S02]  /*3aa00*/  PRMT R9, R19, 0x7632, R9 ;  /* 0x0000763213097816 */ /* 0x000fe40000000009 */
[----:B-1----:R-:W4:Y:S02]  /*3aa10*/  LDL.LU R19, [R1+0x198] ;  /* 0x0001980001137983 */ /* 0x002f240000300800 */
[----:B------:R-:W-:-:S02]  /*3aa20*/  ISETP.GE.AND P1, PT, R8, UR6, PT ;  /* 0x0000000608007c0c */ /* 0x000fc4000bf26270 */
[----:B------:R-:W-:Y:S01]  /*3aa30*/  ISETP.LT.AND P3, PT, R92, UR8, !P3 ;  /* 0x000000085c007c0c */ /* 0x000fe2000df61270 */
        /* <DEDUP_REMOVED lines=61> */
[----:B-1----:R-:W2:Y:S02]  /*3ae10*/  LDL.LU R23, [R1+0x188] ;  /* 0x0001880001177983 */ /* 0x002ea40000300800 */
[----:B------:R-:W-:-:S02]  /*3ae20*/  ISETP.GE.AND P4, PT, R8, UR6, PT ;  /* 0x0000000608007c0c */ /* 0x000fc4000bf86270 */
[----:B------:R-:W-:Y:S01]  /*3ae30*/  ISETP.LT.AND P1, PT, R92, UR8, !P1 ;  /* 0x000000085c007c0c */ /* 0x000fe2000cf21270 */
[----:B------:R-:W2:Y:S01]  /*3ae40*/  LDL.LU R8, [R1+0x154] ;  /* 0x0001540001087983 */ /* 0x000ea20000300800 */
[----:B------:R-:W-:Y:S02]  /*3ae50*/  ISETP.LT.AND P6, PT, R93, UR14, !P3 ;  /* 0x0000000e5d007c0c */ /* 0x000fe4000dfc1270 */
[----:B------:R-:W-:Y:S01]  /*3ae60*/  IADD3 R5, PT, PT, R91, 0x56, RZ ;  /* 0x000000565b057810 */ /* 0x000fe20007ffe0ff */
[----:B------:R-:W-:Y:S01]  /*3ae70*/  IMAD.WIDE R6, R4, 0x2, R68 ;  /* 0x0000000204067825 */ /* 0x000fe200078e0244 */
[----:B------:R-:W0:Y:S02]  /*3ae80*/  LDCU UR8, c[0x0][0x398] ;  /* 0x00007300ff0877ac */ /* 0x000e240008000800 */
[----:B------:R-:W-:Y:S01]  /*3ae90*/  ISETP.GE.AND P5, PT, R5, UR4, PT ;  /* 0x0000000405007c0c */ /* 0x000fe2000bfa6270 */
[----:B------:R-:W1:Y:S04]  /*3aea0*/  LDCU UR4, c[0x0][0x39c] ;  /* 0x00007380ff0477ac */ /* 0x000e680008000800 */
[----:B------:R-:W-:Y:S01]  /*3aeb0*/  @P1 STG.E.U16 desc[UR20][R6.64], R9 ;  /* 0x0000000906001986 */ /* 0x000fe2000c101514 */
[----:B------:R-:W0:Y:S01]  /*3aec0*/  LDCU UR14, c[0x0][0x398] ;  /* 0x00007300ff0e77ac */ /* 0x000e220008000800 */
[----:B------:R-:W0:Y:S01]  /*3aed0*/  LDCU UR6, c[0x0][0x39c] ;  /* 0x00007380ff0677ac */ /* 0x000e220008000800 */
[----:B---3--:R-:W-:Y:S01]  /*3aee0*/  F2FP.BF16.F32.PACK_AB R24, R24, R0 ;  /* 0x000000001818723e */ /* 0x008fe200000010ff */
[----:B------:R-:W-:-:S04]  /*3aef0*/  VIADD R0, R4, UR28 ;  /* 0x0000001c04007c36 */ /* 0x000fc80008000000 */
[----:B------:R-:W-:Y:S01]  /*3af00*/  IMAD.WIDE R4, R0, 0x2, R2 ;  /* 0x0000000200047825 */ /* 0x000fe200078e0202 */
[----:B------:R-:W-:-:S04]  /*3af10*/  PRMT R10, R24, 0x7632, R10 ;  /* 0x00007632180a7816 */ /* 0x000fc8000000000a */
[----:B------:R3:W-:Y:S02]  /*3af20*/  @P6 STG.E.U16 desc[UR20][R4.64], R24 ;  /* 0x0000001804006986 */ /* 0x0007e4000c101514 */
[C---:B---3--:R-:W-:Y:S02]  /*3af30*/  VIADD R4, R0.reuse, UR28 ;  /* 0x0000001c00047c36 */ /* 0x048fe40008000000 */
[----:B------:R-:W3:Y:S01]  /*3af40*/  LDL.LU R24, [R1+0x184] ;  /* 0x0001840001187983 */ /* 0x000ee20000300800 */
[----:B--2---:R-:W-:Y:S01]  /*3af50*/  F2FP.BF16.F32.PACK_AB R25, R25, R8 ;  /* 0x000000081919723e */ /* 0x004fe200000010ff */
[----:B------:R-:W-:Y:S02]  /*3af60*/  IMAD.WIDE R8, R0, 0x2, R68 ;  /* 0x0000000200087825 */ /* 0x000fe400078e0244 */
[----:B------:R-:W2:Y:S01]  /*3af70*/  LDL.LU R0, [R1+0x158] ;  /* 0x0001580001007983 */ /* 0x000ea20000300800 */
[----:B------:R-:W-:Y:S02]  /*3af80*/  ISETP.LT.AND P3, PT, R92, UR10, !P3 ;  /* 0x0000000a5c007c0c */ /* 0x000fe4000df61270 */
[----:B------:R-:W-:Y:S01]  /*3af90*/  ISETP.LT.AND P6, PT, R93, UR12, !P0 ;  /* 0x0000000c5d007c0c */ /* 0x000fe2000c7c1270 */
[----:B------:R-:W-:-:S02]  /*3afa0*/  VIADD R5, R91, 0x58 ;  /* 0x000000585b057836 */ /* 0x000fc40000000000 */
[----:B------:R-:W-:Y:S01]  /*3afb0*/  IMAD.WIDE R6, R4, 0x2, R2 ;  /* 0x0000000204067825 */ /* 0x000fe200078e0202 */
[----:B0-----:R-:W-:Y:S01]  /*3afc0*/  ISETP.LT.AND P0, PT, R92, UR8, !P0 ;  /* 0x000000085c007c0c */ /* 0x001fe2000c701270 */
[----:B------:R-:W0:Y:S01]  /*3afd0*/  LDCU UR10, c[0x0][0x398] ;  /* 0x00007300ff0a77ac */ /* 0x000e220008000800 */
[----:B-1----:R-:W-:Y:S01]  /*3afe0*/  ISETP.GE.AND P1, PT, R5, UR4, PT ;  /* 0x0000000405007c0c */ /* 0x002fe2000bf26270 */
[----:B------:R-:W1:Y:S04]  /*3aff0*/  LDCU UR4, c[0x0][0x39c] ;  /* 0x00007380ff0477ac */ /* 0x000e680008000800 */
[----:B------:R0:W-:Y:S01]  /*3b000*/  @P3 STG.E.U16 desc[UR20][R8.64], R10 ;  /* 0x0000000a08003986 */ /* 0x0001e2000c101514 */
[----:B------:R-:W1:Y:S03]  /*3b010*/  LDCU UR12, c[0x0][0x398] ;  /* 0x00007300ff0c77ac */ /* 0x000e660008000800 */
[----:B------:R4:W-:Y:S01]  /*3b020*/  @P6 STG.E.U16 desc[UR20][R6.64], R25 ;  /* 0x0000001906006986 */ /* 0x0009e2000c101514 */
[----:B------:R-:W-:Y:S01]  /*3b030*/  ISETP.LT.AND P6, PT, R93, UR14, !P5 ;  /* 0x0000000e5d007c0c */ /* 0x000fe2000efc1270 */
[----:B------:R-:W1:Y:S01]  /*3b040*/  LDCU UR8, c[0x0][0x398] ;  /* 0x00007300ff0877ac */ /* 0x000e620008000800 */
[----:B------:R-:W1:Y:S01]  /*3b050*/  LDCU UR14, c[0x0][0x398] ;  /* 0x00007300ff0e77ac */ /* 0x000e620008000800 */
[----:B0-----:R-:W-:Y:S01]  /*3b060*/  IMAD.WIDE R8, R4, 0x2, R68 ;  /* 0x0000000204087825 */ /* 0x001fe200078e0244 */
[----:B----4-:R-:W-:-:S02]  /*3b070*/  PRMT R7, R25, 0x7632, R7 ;  /* 0x0000763219077816 */ /* 0x010fc40000000007 */
[----:B------:R-:W4:Y:S01]  /*3b080*/  LDL.LU R25, [R1+0x180] ;  /* 0x0001800001197983 */ /* 0x000f220000300800 */
[----:B------:R-:W-:-:S03]  /*3b090*/  VIADD R6, R4, UR28 ;  /* 0x0000001c04067c36 */ /* 0x000fc60008000000 */
[----:B------:R0:W-:Y:S01]  /*3b0a0*/  @P0 STG.E.U16 desc[UR20][R8.64], R7 ;  /* 0x0000000708000986 */ /* 0x0001e2000c101514 */
[----:B------:R-:W-:-:S04]  /*3b0b0*/  IMAD.WIDE R4, R6, 0x2, R2 ;  /* 0x0000000206047825 */ /* 0x000fc800078e0202 */
[----:B0-----:R-:W-:-:S05]  /*3b0c0*/  VIADD R8, R91, 0x5a ;  /* 0x0000005a5b087836 */ /* 0x001fca0000000000 */
[----:B-1----:R-:W-:Y:S01]  /*3b0d0*/  ISETP.GE.AND P0, PT, R8, UR4, PT ;  /* 0x0000000408007c0c */ /* 0x002fe2000bf06270 */
[----:B------:R-:W0:Y:S01]  /*3b0e0*/  LDCU UR4, c[0x0][0x39c] ;  /* 0x00007380ff0477ac */ /* 0x000e220008000800 */
[----:B--2---:R-:W-:Y:S01]  /*3b0f0*/  F2FP.BF16.F32.PACK_AB R26, R26, R0 ;  /* 0x000000001a1a723e */ /* 0x004fe200000010ff */
[----:B------:R-:W-:-:S05]  /*3b100*/  VIADD R0, R91, 0x59 ;  /* 0x000000595b007836 */ /* 0x000fca0000000000 */
[----:B------:R-:W-:Y:S01]  /*3b110*/  ISETP.GE.AND P3, PT, R0, UR6, PT ;  /* 0x0000000600007c0c */ /* 0x000fe2000bf66270 */
[----:B------:R1:W-:Y:S04]  /*3b120*/  @P6 STG.E.U16 desc[UR20][R4.64], R26 ;  /* 0x0000001a04006986 */ /* 0x0003e8000c101514 */
[----:B------:R-:W2:Y:S01]  /*3b130*/  LDL.LU R0, [R1+0x15c] ;  /* 0x00015c0001007983 */ /* 0x000ea20000300800 */
[----:B------:R-:W-:Y:S01]  /*3b140*/  PRMT R9, R26, 0x7632, R9 ;  /* 0x000076321a097816 */ /* 0x000fe20000000009 */
[----:B------:R-:W0:Y:S02]  /*3b150*/  LDCU UR6, c[0x0][0x39c] ;  /* 0x00007380ff0677ac */ /* 0x000e240008000800 */
[----:B-1----:R-:W3:Y:S04]  /*3b160*/  LDL.LU R26, [R1+0x17c] ;  /* 0x00017c00011a7983 */ /* 0x002ee80000300800 */
[----:B------:R-:W3:Y:S01]  /*3b170*/  LDL.LU R8, [R1+0x160] ;  /* 0x0001600001087983 */ /* 0x000ee20000300800 */
[C---:B------:R-:W-:Y:S01]  /*3b180*/  ISETP.LT.AND P5, PT, R92.reuse, UR10, !P5 ;  /* 0x0000000a5c007c0c */ /* 0x040fe2000efa1270 */
[----:B------:R-:W1:Y:S01]  /*3b190*/  LDCU UR10, c[0x0][0x398] ;  /* 0x00007300ff0a77ac */ /* 0x000e620008000800 */
[----:B------:R-:W-:Y:S01]  /*3b1a0*/  ISETP.LT.AND P6, PT, R93, UR12, !P4 ;  /* 0x0000000c5d007c0c */ /* 0x000fe2000e7c1270 */
[----:B------:R-:W0:Y:S01]  /*3b1b0*/  LDCU UR12, c[0x0][0x398] ;  /* 0x00007300ff0c77ac */ /* 0x000e220008000800 */
[----:B------:R-:W-:-:S02]  /*3b1c0*/  ISETP.LT.AND P4, PT, R92, UR8, !P4 ;  /* 0x000000085c007c0c */ /* 0x000fc4000e781270 */
[----:B------:R-:W-:Y:S01]  /*3b1d0*/  F2FP.BF16.F32.PACK_AB R29, R29, R11 ;  /* 0x0000000b1d1d723e */ /* 0x000fe200000010ff */
[----:B------:R-:W0:Y:S01]  /*3b1e0*/  LDCU UR8, c[0x0][0x398] ;  /* 0x00007300ff0877ac */ /* 0x000e220008000800 */
[----:B--2---:R-:W-:Y:S01]  /*3b1f0*/  F2FP.BF16.F32.PACK_AB R27, R27, R0 ;  /* 0x000000001b1b723e */ /* 0x004fe200000010ff */
[C---:B------:R-:W-:Y:S02]  /*3b200*/  VIADD R0, R6.reuse, UR28 ;  /* 0x0000001c06007c36 */ /* 0x040fe40008000000 */
[----:B------:R-:W-:-:S04]  /*3b210*/  IMAD.WIDE R6, R6, 0x2, R68 ;  /* 0x0000000206067825 */ /* 0x000fc800078e0244 */
[----:B------:R-:W-:Y:S01]  /*3b220*/  IMAD.WIDE R4, R0, 0x2, R2 ;  /* 0x0000000200047825 */ /* 0x000fe200078e0202 */
[----:B------:R2:W-:Y:S04]  /*3b230*/  @P5 STG.E.U16 desc[UR20][R6.64], R9 ;  /* 0x0000000906005986 */ /* 0x0005e8000c101514 */
[----:B------:R0:W-:Y:S01]  /*3b240*/  @P6 STG.E.U16 desc[UR20][R4.64], R27 ;  /* 0x0000001b04006986 */ /* 0x0001e2000c101514 */
[----:B------:R-:W-:Y:S01]  /*3b250*/  ISETP.LT.AND P6, PT, R93, UR14, !P1 ;  /* 0x0000000e5d007c0c */ /* 0x000fe2000cfc1270 */
[----:B------:R-:W4:Y:S01]  /*3b260*/  LDCU UR14, c[0x0][0x398] ;  /* 0x00007300ff0e77ac */ /* 0x000f220008000800 */
[----:B---3--:R-:W-:Y:S01]  /*3b270*/  F2FP.BF16.F32.PACK_AB R28, R28, R8 ;  /* 0x000000081c1c723e */ /* 0x008fe200000010ff */
[C---:B------:R-:W-:Y:S01]  /*3b280*/  VIADD R8, R0.reuse, UR28 ;  /* 0x0000001c00087c36 */ /* 0x040fe20008000000 */
[----:B------:R-:W-:Y:S01]  /*3b290*/  PRMT R10, R27, 0x7632, R10 ;  /* 0x000076321b0a7816 */ /* 0x000fe2000000000a */
[----:B--2---:R-:W-:-:S04]  /*3b2a0*/  IMAD.WIDE R6, R0, 0x2, R68 ;  /* 0x0000000200067825 */ /* 0x004fc800078e0244 */
[----:B0-----:R-:W-:Y:S01]  /*3b2b0*/  IMAD.WIDE R4, R8, 0x2, R2 ;  /* 0x0000000208047825 */ /* 0x001fe200078e0202 */
[----:B------:R-:W-:Y:S01]  /*3b2c0*/  @P4 STG.E.U16 desc[UR20][R6.64], R10 ;  /* 0x0000000a06004986 */ /* 0x000fe2000c101514 */
[----:B-1----:R-:W-:Y:S01]  /*3b2d0*/  ISETP.LT.AND P1, PT, R92, UR10, !P1 ;  /* 0x0000000a5c007c0c */ /* 0x002fe2000cf21270 */
[----:B------:R-:W0:Y:S02]  /*3b2e0*/  LDCU UR10, c[0x0][0x398] ;  /* 0x00007300ff0a77ac */ /* 0x000e240008000800 */
[----:B------:R1:W-:Y:S01]  /*3b2f0*/  @P6 STG.E.U16 desc[UR20][R4.64], R28 ;  /* 0x0000001c04006986 */ /* 0x0003e2000c101514 */
[----:B------:R-:W-:Y:S01]  /*3b300*/  ISETP.LT.AND P6, PT, R93, UR12, !P3 ;  /* 0x0000000c5d007c0c */ /* 0x000fe2000dfc1270 */
[----:B------:R-:W-:Y:S01]  /*3b310*/  VIADD R9, R91, 0x5b ;  /* 0x0000005b5b097836 */ /* 0x000fe20000000000 */
[----:B------:R-:W2:Y:S01]  /*3b320*/  LDCU UR12, c[0x0][0x398] ;  /* 0x00007300ff0c77ac */ /* 0x000ea20008000800 */
[C---:B------:R-:W-:Y:S01]  /*3b330*/  VIADD R11, R8.reuse, UR28 ;  /* 0x0000001c080b7c36 */ /* 0x040fe20008000000 */
[----:B------:R-:W3:Y:S02]  /*3b340*/  LDL.LU R27, [R1+0x178] ;  /* 0x00017800011b7983 */ /* 0x000ee40000300800 */
[----:B------:R-:W-:Y:S01]  /*3b350*/  ISETP.GE.AND P5, PT, R9, UR6, PT ;  /* 0x0000000609007c0c */ /* 0x000fe2000bfa6270 */
[----:B------:R-:W-:Y:S01]  /*3b360*/  IMAD.WIDE R8, R8, 0x2, R68 ;  /* 0x0000000208087825 */ /* 0x000fe200078e0244 */
[----:B-1----:R-:W-:-:S03]  /*3b370*/  PRMT R5, R28, 0x7632, R5 ;  /* 0x000076321c057816 */ /* 0x002fc60000000005 */
[----:B------:R-:W-:Y:S01]  /*3b380*/  IMAD.WIDE R6, R11, 0x2, R2 ;  /* 0x000000020b067825 */ /* 0x000fe200078e0202 */
[----:B------:R-:W3:Y:S01]  /*3b390*/  LDL.LU R28, [R1+0x174] ;  /* 0x00017400011c7983 */ /* 0x000ee20000300800 */
[----:B------:R-:W-:Y:S01]  /*3b3a0*/  ISETP.LT.AND P3, PT, R92, UR8, !P3 ;  /* 0x000000085c007c0c */ /* 0x000fe2000df61270 */
[----:B------:R-:W1:Y:S02]  /*3b3b0*/  LDCU UR8, c[0x0][0x398] ;  /* 0x00007300ff0877ac */ /* 0x000e640008000800 */
[----:B------:R-:W-:Y:S01]  /*3b3c0*/  @P1 STG.E.U16 desc[UR20][R8.64], R5 ;  /* 0x0000000508001986 */ /* 0x000fe2000c101514 */
[----:B------:R-:W-:Y:S01]  /*3b3d0*/  F2FP.BF16.F32.PACK_AB R30, R30, R13 ;  /* 0x0000000d1e1e723e */ /* 0x000fe200000010ff */
[----:B------:R-:W0:Y:S02]  /*3b3e0*/  LDCU UR6, c[0x0][0x39c] ;  /* 0x00007380ff0677ac */ /* 0x000e240008000800 */
[----:B------:R1:W-:Y:S02]  /*3b3f0*/  @P6 STG.E.U16 desc[UR20][R6.64], R29 ;  /* 0x0000001d06006986 */ /* 0x0003e4000c101514 */
[----:B-1----:R-:W-:-:S02]  /*3b400*/  PRMT R7, R29, 0x7632, R7 ;  /* 0x000076321d077816 */ /* 0x002fc40000000007 */
[----:B------:R-:W3:Y:S01]  /*3b410*/  LDL.LU R29, [R1+0x170] ;  /* 0x00017000011d7983 */ /* 0x000ee20000300800 */
[----:B----4-:R-:W-:Y:S01]  /*3b420*/  ISETP.LT.AND P6, PT, R93, UR14, !P0 ;  /* 0x0000000e5d007c0c */ /* 0x010fe2000c7c1270 */
[C---:B------:R-:W-:Y:S01]  /*3b430*/  VIADD R13, R11.reuse, UR28 ;  /* 0x0000001c0b0d7c36 */ /* 0x040fe20008000000 */
[----:B------:R-:W1:Y:S01]  /*3b440*/  LDCU UR14, c[0x0][0x398] ;  /* 0x00007300ff0e77ac */ /* 0x000e620008000800 */
[----:B------:R-:W-:-:S04]  /*3b450*/  IMAD.WIDE R10, R11, 0x2, R68 ;  /* 0x000000020b0a7825 */ /* 0x000fc800078e0244 */
[----:B------:R-:W-:Y:S01]  /*3b460*/  IMAD.WIDE R4, R13, 0x2, R2 ;  /* 0x000000020d047825 */ /* 0x000fe200078e0202 */
[----:B------:R4:W-:Y:S01]  /*3b470*/  @P3 STG.E.U16 desc[UR20][R10.64], R7 ;  /* 0x000000070a003986 */ /* 0x0009e2000c101514 */
[----:B0-----:R-:W-:Y:S01]  /*3b480*/  ISETP.LT.AND P0, PT, R92, UR10, !P0 ;  /* 0x0000000a5c007c0c */ /* 0x001fe2000c701270 */
[----:B------:R-:W0:Y:S03]  /*3b490*/  LDCU UR10, c[0x0][0x398] ;  /* 0x00007300ff0a77ac */ /* 0x000e260008000800 */
[----:B------:R1:W-:Y:S01]  /*3b4a0*/  @P6 STG.E.U16 desc[UR20][R4.64], R30 ;  /* 0x0000001e04006986 */ /* 0x0003e2000c101514 */
[----:B--2---:R-:W-:Y:S01]  /*3b4b0*/  ISETP.LT.AND P6, PT, R93, UR12, !P5 ;  /* 0x0000000c5d007c0c */ /* 0x004fe2000efc1270 */
[----:B------:R-:W2:Y:S01]  /*3b4c0*/  LDCU UR12, c[0x0][0x398] ;  /* 0x00007300ff0c77ac */ /* 0x000ea20008000800 */
[----:B------:R-:W-:Y:S01]  /*3b4d0*/  F2FP.BF16.F32.PACK_AB R31, R31, R15 ;  /* 0x0000000f1f1f723e */ /* 0x000fe200000010ff */
[----:B------:R-:W-:Y:S01]  /*3b4e0*/  VIADD R15, R13, UR28 ;  /* 0x0000001c0d0f7c36 */ /* 0x000fe20008000000 */
[----:B------:R-:W-:Y:S01]  /*3b4f0*/  IADD3 R0, PT, PT, R91, 0x5c, RZ ;  /* 0x0000005c5b007810 */ /* 0x000fe20007ffe0ff */
[----:B----4-:R-:W-:-:S03]  /*3b500*/  IMAD.WIDE R6, R13, 0x2, R68 ;  /* 0x000000020d067825 */ /* 0x010fc600078e0244 */
[----:B------:R-:W-:Y:S01]  /*3b510*/  ISETP.GE.AND P4, PT, R0, UR4, PT ;  /* 0x0000000400007c0c */ /* 0x000fe2000bf86270 */
[----:B------:R-:W4:Y:S01]  /*3b520*/  LDCU UR4, c[0x0][0x39c] ;  /* 0x00007380ff0477ac */ /* 0x000f220008000800 */
[C---:B------:R-:W-:Y:S01]  /*3b530*/  IMAD.WIDE R8, R15.reuse, 0x2, R2 ;  /* 0x000000020f087825 */ /* 0x040fe200078e0202 */
[----:B-1----:R-:W-:Y:S02]  /*3b540*/  PRMT R5, R30, 0x7632, R5 ;  /* 0x000076321e057816 */ /* 0x002fe40000000005 */
[----:B------:R-:W-:Y:S01]  /*3b550*/  ISETP.LT.AND P5, PT, R92, UR8, !P5 ;  /* 0x000000085c007c0c */ /* 0x000fe2000efa1270 */
[----:B------:R-:W-:Y:S01]  /*3b560*/  VIADD R11, R15, UR28 ;  /* 0x0000001c0f0b7c36 */ /* 0x000fe20008000000 */
[----:B------:R-:W1:Y:S01]  /*3b570*/  LDCU UR8, c[0x0][0x398] ;  /* 0x00007300ff0877ac */ /* 0x000e620008000800 */
[----:B------:R0:W-:Y:S04]  /*3b580*/  @P0 STG.E.U16 desc[UR20][R6.64], R5 ;  /* 0x0000000506000986 */ /* 0x0001e8000c101514 */
[----:B------:R2:W-:Y:S01]  /*3b590*/  @P6 STG.E.U16 desc[UR20][R8.64], R31 ;  /* 0x0000001f08006986 */ /* 0x0005e2000c101514 */
[----:B------:R-:W-:Y:S01]  /*3b5a0*/  ISETP.LT.AND P6, PT, R93, UR14, !P4 ;  /* 0x0000000e5d007c0c */ /* 0x000fe2000e7c1270 */
[----:B------:R-:W-:Y:S01]  /*3b5b0*/  VIADD R0, R91, 0x5d ;  /* 0x0000005d5b007836 */ /* 0x000fe20000000000 */
[----:B------:R-:W1:Y:S01]  /*3b5c0*/  LDCU UR14, c[0x0][0x398] ;  /* 0x00007300ff0e77ac */ /* 0x000e620008000800 */
[----:B0-----:R-:W-:-:S03]  /*3b5d0*/  IMAD.WIDE R4, R15, 0x2, R68 ;  /* 0x000000020f047825 */ /* 0x001fc600078e0244 */
[----:B------:R-:W-:Y:S01]  /*3b5e0*/  ISETP.GE.AND P1, PT, R0, UR6, PT ;  /* 0x0000000600007c0c */ /* 0x000fe2000bf26270 */
[----:B------:R-:W0:Y:S01]  /*3b5f0*/  LDCU UR6, c[0x0][0x39c] ;  /* 0x00007380ff0677ac */ /* 0x000e220008000800 */
[----:B--2---:R-:W-:Y:S01]  /*3b600*/  PRMT R9, R31, 0x7632, R9 ;  /* 0x000076321f097816 */ /* 0x004fe20000000009 */
[C---:B------:R-:W-:Y:S01]  /*3b610*/  IMAD.WIDE R6, R11.reuse, 0x2, R2 ;  /* 0x000000020b067825 */ /* 0x040fe200078e0202 */
[----:B------:R-:W-:Y:S01]  /*3b620*/  ISETP.LT.AND P4, PT, R92, UR10, !P4 ;  /* 0x0000000a5c007c0c */ /* 0x000fe2000e781270 */
[----:B------:R-:W2:Y:S02]  /*3b630*/  LDCU UR10, c[0x0][0x398] ;  /* 0x00007300ff0a77ac */ /* 0x000ea40008000800 */
[----:B------:R0:W-:Y:S01]  /*3b640*/  @P5 STG.E.U16 desc[UR20][R4.64], R9 ;  /* 0x0000000904005986 */ /* 0x0001e2000c101514 */
[----:B------:R-:W-:Y:S02]  /*3b650*/  VIADD R13, R11, UR28 ;  /* 0x0000001c0b0d7c36 */ /* 0x000fe40008000000 */
[----:B------:R-:W-:-:S05]  /*3b660*/  VIADD R0, R91, 0x5e ;  /* 0x0000005e5b007836 */ /* 0x000fca0000000000 */
[----:B----4-:R-:W-:Y:S01]  /*3b670*/  ISETP.GE.AND P3, PT, R0, UR4, PT ;  /* 0x0000000400007c0c */ /* 0x010fe2000bf66270 */
[----:B0-----:R-:W-:Y:S01]  /*3b680*/  IMAD.WIDE R8, R11, 0x2, R68 ;  /* 0x000000020b087825 */ /* 0x001fe200078e0244 */
[----:B------:R-:W0:Y:S03]  /*3b690*/  LDCU UR4, c[0x0][0x39c] ;  /* 0x00007380ff0477ac */ /* 0x000e260008000800 */
[----:B------:R-:W-:-:S04]  /*3b6a0*/  IMAD.WIDE R4, R13, 0x2, R2 ;  /* 0x000000020d047825 */ /* 0x000fc800078e0202 */
[----:B------:R-:W-:Y:S02]  /*3b6b0*/  VIADD R11, R13, UR28 ;  /* 0x0000001c0d0b7c36 */ /* 0x000fe40008000000 */
[----:B------:R-:W-:-:S05]  /*3b6c0*/  VIADD R0, R91, 0x5f ;  /* 0x0000005f5b007836 */ /* 0x000fca0000000000 */
[----:B------:R-:W-:Y:S01]  /*3b6d0*/  ISETP.GE.AND P0, PT, R0, UR6, PT ;  /* 0x0000000600007c0c */ /* 0x000fe2000bf06270 */
[----:B------:R-:W-:Y:S01]  /*3b6e0*/  VIADD R0, R91, 0x60 ;  /* 0x000000605b007836 */ /* 0x000fe20000000000 */
[----:B------:R-:W4:Y:S01]  /*3b6f0*/  LDCU UR6, c[0x0][0x39c] ;  /* 0x00007380ff0677ac */ /* 0x000f220008000800 */
[----:B------:R-:W-:-:S03]  /*3b700*/  F2FP.BF16.F32.PACK_AB R35, R35, R26 ;  /* 0x0000001a2323723e */ /* 0x000fc600000010ff */
[----:B0-----:R-:W-:Y:S01]  /*3b710*/  ISETP.GE.AND P5, PT, R0, UR4, PT ;  /* 0x0000000400007c0c */ /* 0x001fe2000bfa6270 */
[----:B------:R-:W-:Y:S01]  /*3b720*/  VIADD R0, R91, 0x61 ;  /* 0x000000615b007836 */ /* 0x000fe20000000000 */
[----:B------:R-:W0:Y:S01]  /*3b730*/  LDCU UR4, c[0x0][0x39c] ;  /* 0x00007380ff0477ac */ /* 0x000e220008000800 */
[----:B------:R-:W-:Y:S02]  /*3b740*/  F2FP.BF16.F32.PACK_AB R36, R36, R25 ;  /* 0x000000192424723e */ /* 0x000fe400000010ff */
[----:B------:R-:W-:Y:S02]  /*3b750*/  F2FP.BF16.F32.PACK_AB R37, R37, R24 ;  /* 0x000000182525723e */ /* 0x000fe400000010ff */
[----:B------:R-:W-:Y:S02]  /*3b760*/  F2FP.BF16.F32.PACK_AB R38, R38, R23 ;  /* 0x000000172626723e */ /* 0x000fe400000010ff */
[----:B------:R-:W-:Y:S02]  /*3b770*/  F2FP.BF16.F32.PACK_AB R39, R39, R22 ;  /* 0x000000162727723e */ /* 0x000fe400000010ff */
[----:B------:R-:W-:-:S02]  /*3b780*/  F2FP.BF16.F32.PACK_AB R40, R40, R21 ;  /* 0x000000152828723e */ /* 0x000fc400000010ff */
[----:B------:R-:W-:Y:S02]  /*3b790*/  F2FP.BF16.F32.PACK_AB R41, R41, R20 ;  /* 0x000000142929723e */ /* 0x000fe400000010ff */
[----:B------:R-:W-:Y:S02]  /*3b7a0*/  F2FP.BF16.F32.PACK_AB R42, R42, R19 ;  /* 0x000000132a2a723e */ /* 0x000fe400000010ff */
[----:B------:R-:W-:Y:S02]  /*3b7b0*/  F2FP.BF16.F32.PACK_AB R43, R43, R18 ;  /* 0x000000122b2b723e */ /* 0x000fe400000010ff */
[----:B------:R-:W-:Y:S02]  /*3b7c0*/  F2FP.BF16.F32.PACK_AB R44, R44, R17 ;  /* 0x000000112c2c723e */ /* 0x000fe400000010ff */
[----:B------:R-:W-:Y:S02]  /*3b7d0*/  F2FP.BF16.F32.PACK_AB R45, R45, R16 ;  /* 0x000000102d2d723e */ /* 0x000fe400000010ff */
[----:B---3--:R-:W-:-:S02]  /*3b7e0*/  F2FP.BF16.F32.PACK_AB R33, R33, R28 ;  /* 0x0000001c2121723e */ /* 0x008fc400000010ff */
[----:B------:R-:W-:-:S05]  /*3b7f0*/  F2FP.BF16.F32.PACK_AB R32, R32, R29 ;  /* 0x0000001d2020723e */ /* 0x000fca00000010ff */
[----:B------:R3:W-:Y:S01]  /*3b800*/  @P6 STG.E.U16 desc[UR20][R6.64], R32 ;  /* 0x0000002006006986 */ /* 0x0007e2000c101514 */
[----:B------:R-:W-:Y:S01]  /*3b810*/  ISETP.LT.AND P6, PT, R93, UR12, !P1 ;  /* 0x0000000c5d007c0c */ /* 0x000fe2000cfc1270 */
[----:B------:R-:W0:Y:S01]  /*3b820*/  LDCU UR12, c[0x0][0x398] ;  /* 0x00007300ff0c77ac */ /* 0x000e220008000800 */
[----:B-1----:R-:W-:Y:S02]  /*3b830*/  ISETP.LT.AND P1, PT, R92, UR8, !P1 ;  /* 0x000000085c007c0c */ /* 0x002fe4000cf21270 */
[----:B------:R-:W-:Y:S01]  /*3b840*/  F2FP.BF16.F32.PACK_AB R34, R34, R27 ;  /* 0x0000001b2222723e */ /* 0x000fe200000010ff */
[----:B------:R-:W1:Y:S01]  /*3b850*/  LDCU UR8, c[0x0][0x398] ;  /* 0x00007300ff0877ac */ /* 0x000e620008000800 */
[----:B---3--:R-:W-:-:S05]  /*3b860*/  PRMT R7, R32, 0x7632, R7 ;  /* 0x0000763220077816 */ /* 0x008fca0000000007 */
[----:B------:R3:W-:Y:S04]  /*3b870*/  @P4 STG.E.U16 desc[UR20][R8.64], R7 ;  /* 0x0000000708004986 */ /* 0x0007e8000c101514 */
[----:B------:R0:W-:Y:S01]  /*3b880*/  @P6 STG.E.U16 desc[UR20][R4.64], R33 ;  /* 0x0000002104006986 */ /* 0x0001e2000c101514 */
[----:B------:R-:W-:Y:S01]  /*3b890*/  ISETP.LT.AND P6, PT, R93, UR14, !P3 ;  /* 0x0000000e5d007c0c */ /* 0x000fe2000dfc1270 */
[----:B------:R-:W1:Y:S01]  /*3b8a0*/  LDCU UR14, c[0x0][0x398] ;  /* 0x00007300ff0e77ac */ /* 0x000e620008000800 */
[----:B---3--:R-:W-:Y:S01]  /*3b8b0*/  IMAD.WIDE R6, R13, 0x2, R68 ;  /* 0x000000020d067825 */ /* 0x008fe200078e0244 */
[----:B0-----:R-:W-:-:S03]  /*3b8c0*/  PRMT R5, R33, 0x7632, R5 ;  /* 0x0000763221057816 */ /* 0x001fc60000000005 */
[----:B------:R-:W-:Y:S01]  /*3b8d0*/  IMAD.WIDE R8, R11, 0x2, R2 ;  /* 0x000000020b087825 */ /* 0x000fe200078e0202 */
[----:B--2---:R-:W-:Y:S01]  /*3b8e0*/  ISETP.LT.AND P3, PT, R92, UR10, !P3 ;  /* 0x0000000a5c007c0c */ /* 0x004fe2000df61270 */
[----:B------:R-:W0:Y:S01]  /*3b8f0*/  LDCU UR10, c[0x0][0x398] ;  /* 0x00007300ff0a77ac */ /* 0x000e220008000800 */
[----:B------:R2:W-:Y:S04]  /*3b900*/  @P1 STG.E.U16 desc[UR20][R6.64], R5 ;  /* 0x0000000506001986 */ /* 0x0005e8000c101514 */
[----:B------:R3:W-:Y:S01]  /*3b910*/  @P6 STG.E.U16 desc[UR20][R8.64], R34 ;  /* 0x0000002208006986 */ /* 0x0007e2000c101514 */
[----:B------:R-:W-:Y:S01]  /*3b920*/  ISETP.LT.AND P6, PT, R93, UR12, !P0 ;  /* 0x0000000c5d007c0c */ /* 0x000fe2000c7c1270 */
[C---:B------:R-:W-:Y:S01]  /*3b930*/  VIADD R13, R11.reuse, UR28 ;  /* 0x0000001c0b0d7c36 */ /* 0x040fe20008000000 */
[----:B------:R-:W0:Y:S01]  /*3b940*/  LDCU UR12, c[0x0][0x398] ;  /* 0x00007300ff0c77ac */ /* 0x000e220008000800 */
[----:B--2---:R-:W-:Y:S01]  /*3b950*/  IMAD.WIDE R4, R11, 0x2, R68 ;  /* 0x000000020b047825 */ /* 0x004fe200078e0244 */
[----:B---3--:R-:W-:-:S03]  /*3b960*/  PRMT R9, R34, 0x7632, R9 ;  /* 0x0000763222097816 */ /* 0x008fc60000000009 */
[----:B------:R-:W-:Y:S01]  /*3b970*/  IMAD.WIDE R6, R13, 0x2, R2 ;  /* 0x000000020d067825 */ /* 0x000fe200078e0202 */
[----:B-1----:R-:W-:Y:S01]  /*3b980*/  ISETP.LT.AND P0, PT, R92, UR8, !P0 ;  /* 0x000000085c007c0c */ /* 0x002fe2000c701270 */
[----:B------:R-:W1:Y:S01]  /*3b990*/  LDCU UR8, c[0x0][0x398] ;  /* 0x00007300ff0877ac */ /* 0x000e620008000800 */
[----:B------:R2:W-:Y:S04]  /*3b9a0*/  @P3 STG.E.U16 desc[UR20][R4.64], R9 ;  /* 0x0000000904003986 */ /* 0x0005e8000c101514 */
[----:B------:R3:W-:Y:S01]  /*3b9b0*/  @P6 STG.E.U16 desc[UR20][R6.64], R35 ;  /* 0x0000002306006986 */ /* 0x0007e2000c101514 */
[----:B------:R-:W-:Y:S01]  /*3b9c0*/  ISETP.LT.AND P6, PT, R93, UR14, !P5 ;  /* 0x0000000e5d007c0c */ /* 0x000fe2000efc1270 */
[C---:B------:R-:W-:Y:S01]  /*3b9d0*/  VIADD R11, R13.reuse, UR28 ;  /* 0x0000001c0d0b7c36 */ /* 0x040fe20008000000 */
[----:B----4-:R-:W-:Y:S01]  /*3b9e0*/  ISETP.GE.AND P4, PT, R0, UR6, PT ;  /* 0x0000000600007c0c */ /* 0x010fe2000bf86270 */
[----:B------:R-:W4:Y:S01]  /*3b9f0*/  LDCU UR14, c[0x0][0x398] ;  /* 0x00007300ff0e77ac */ /* 0x000f220008000800 */
[----:B--2---:R-:W-:Y:S01]  /*3ba00*/  IMAD.WIDE R8, R13, 0x2, R68 ;  /* 0x000000020d087825 */ /* 0x004fe200078e0244 */
[----:B---3--:R-:W-:-:S03]  /*3ba10*/  PRMT R7, R35, 0x7632, R7 ;  /* 0x0000763223077816 */ /* 0x008fc60000000007 */
[C---:B------:R-:W-:Y:S01]  /*3ba20*/  IMAD.WIDE R4, R11.reuse, 0x2, R2 ;  /* 0x000000020b047825 */ /* 0x040fe200078e0202 */
[----:B0-----:R-:W-:Y:S01]  /*3ba30*/  ISETP.LT.AND P5, PT, R92, UR10, !P5 ;  /* 0x0000000a5c007c0c */ /* 0x001fe2000efa1270 */
[----:B------:R-:W0:Y:S01]  /*3ba40*/  LDCU UR6, c[0x0][0x39c] ;  /* 0x00007380ff0677ac */ /* 0x000e220008000800 */
[----:B------:R2:W-:Y:S01]  /*3ba50*/  @P0 STG.E.U16 desc[UR20][R8.64], R7 ;  /* 0x0000000708000986 */ /* 0x0005e2000c101514 */
[----:B------:R-:W-:Y:S01]  /*3ba60*/  VIADD R13, R11, UR28 ;  /* 0x0000001c0b0d7c36 */ /* 0x000fe20008000000 */
[----:B------:R-:W-:Y:S01]  /*3ba70*/  IADD3 R0, PT, PT, R91, 0x62, RZ ;  /* 0x000000625b007810 */ /* 0x000fe20007ffe0ff */
[----:B------:R-:W3:Y:S01]  /*3ba80*/  LDCU UR10, c[0x0][0x398] ;  /* 0x00007300ff0a77ac */ /* 0x000ee20008000800 */
[----:B------:R1:W-:Y:S01]  /*3ba90*/  @P6 STG.E.U16 desc[UR20][R4.64], R36 ;  /* 0x0000002404006986 */ /* 0x0003e2000c101514 */
[----:B------:R-:W-:Y:S02]  /*3baa0*/  ISETP.LT.AND P6, PT, R93, UR12, !P4 ;  /* 0x0000000c5d007c0c */ /* 0x000fe4000e7c1270 */
[----:B------:R-:W-:Y:S01]  /*3bab0*/  ISETP.GE.AND P1, PT, R0, UR4, PT ;  /* 0x0000000400007c0c */ /* 0x000fe2000bf26270 */
[----:B------:R-:W0:Y:S01]  /*3bac0*/  LDCU UR12, c[0x0][0x398] ;  /* 0x00007300ff0c77ac */ /* 0x000e220008000800 */
[----:B--2---:R-:W-:Y:S01]  /*3bad0*/  IMAD.WIDE R6, R11, 0x2, R68 ;  /* 0x000000020b067825 */ /* 0x004fe200078e0244 */
[----:B-1----:R-:W-:-:S03]  /*3bae0*/  PRMT R5, R36, 0x7632, R5 ;  /* 0x0000763224057816 */ /* 0x002fc60000000005 */
[C---:B------:R-:W-:Y:S01]  /*3baf0*/  IMAD.WIDE R8, R13.reuse, 0x2, R2 ;  /* 0x000000020d087825 */ /* 0x040fe200078e0202 */
[----:B------:R-:W-:Y:S01]  /*3bb00*/  ISETP.LT.AND P4, PT, R92, UR8, !P4 ;  /* 0x000000085c007c0c */ /* 0x000fe2000e781270 */
[----:B------:R-:W1:Y:S01]  /*3bb10*/  LDCU UR4, c[0x0][0x39c] ;  /* 0x00007380ff0477ac */ /* 0x000e620008000800 */
[----:B------:R2:W-:Y:S01]  /*3bb20*/  @P5 STG.E.U16 desc[UR20][R6.64], R5 ;  /* 0x0000000506005986 */ /* 0x0005e2000c101514 */
[----:B------:R-:W-:Y:S01]  /*3bb30*/  VIADD R11, R13, UR28 ;  /* 0x0000001c0d0b7c36 */ /* 0x000fe20008000000 */
[----:B------:R-:W1:Y:S02]  /*3bb40*/  LDCU UR8, c[0x0][0x398] ;  /* 0x00007300ff0877ac */ /* 0x000e640008000800 */
[----:B------:R3:W-:Y:S01]  /*3bb50*/  @P6 STG.E.U16 desc[UR20][R8.64], R37 ;  /* 0x0000002508006986 */ /* 0x0007e2000c101514 */
[----:B----4-:R-:W-:Y:S01]  /*3bb60*/  ISETP.LT.AND P6, PT, R93, UR14, !P1 ;  /* 0x0000000e5d007c0c */ /* 0x010fe2000cfc1270 */
[----:B------:R-:W-:Y:S01]  /*3bb70*/  VIADD R0, R91, 0x63 ;  /* 0x000000635b007836 */ /* 0x000fe20000000000 */
[----:B------:R-:W4:Y:S01]  /*3bb80*/  LDCU UR14, c[0x0][0x398] ;  /* 0x00007300ff0e77ac */ /* 0x000f220008000800 */
[----:B--2---:R-:W-:-:S03]  /*3bb90*/  IMAD.WIDE R4, R13, 0x2, R68 ;  /* 0x000000020d047825 */ /* 0x004fc600078e0244 */
[----:B0-----:R-:W-:Y:S01]  /*3bba0*/  ISETP.GE.AND P3, PT, R0, UR6, PT ;  /* 0x0000000600007c0c */ /* 0x001fe2000bf66270 */
[----:B------:R-:W0:Y:S01]  /*3bbb0*/  LDCU UR6, c[0x0][0x39c] ;  /* 0x00007380ff0677ac */ /* 0x000e220008000800 */
[----:B---3--:R-:W-:Y:S01]  /*3bbc0*/  PRMT R9, R37, 0x7632, R9 ;  /* 0x0000763225097816 */ /* 0x008fe20000000009 */
[----:B------:R-:W-:Y:S01]  /*3bbd0*/  IMAD.WIDE R6, R11, 0x2, R2 ;  /* 0x000000020b067825 */ /* 0x000fe200078e0202 */
[----:B------:R-:W-:Y:S01]  /*3bbe0*/  ISETP.LT.AND P1, PT, R92, UR10, !P1 ;  /* 0x0000000a5c007c0c */ /* 0x000fe2000cf21270 */
[----:B------:R-:W2:Y:S02]  /*3bbf0*/  LDCU UR10, c[0x0][0x398] ;  /* 0x00007300ff0a77ac */ /* 0x000ea40008000800 */
[----:B------:R3:W-:Y:S04]  /*3bc00*/  @P4 STG.E.U16 desc[UR20][R4.64], R9 ;  /* 0x0000000904004986 */ /* 0x0007e8000c101514 */
[----:B------:R0:W-:Y:S01]  /*3bc10*/  @P6 STG.E.U16 desc[UR20][R6.64], R38 ;  /* 0x0000002606006986 */ /* 0x0001e2000c101514 */
[----:B------:R-:W-:Y:S01]  /*3bc20*/  ISETP.LT.AND P6, PT, R93, UR12, !P3 ;  /* 0x0000000c5d007c0c */ /* 0x000fe2000dfc1270 */
[----:B------:R-:W-:Y:S01]  /*3bc30*/  VIADD R13, R11, UR28 ;  /* 0x0000001c0b0d7c36 */ /* 0x000fe20008000000 */
[----:B------:R-:W2:Y:S01]  /*3bc40*/  LDCU UR12, c[0x0][0x398] ;  /* 0x00007300ff0c77ac */ /* 0x000ea20008000800 */
[----:B------:R-:W-:-:S02]  /*3bc50*/  VIADD R0, R91, 0x64 ;  /* 0x000000645b007836 */ /* 0x000fc40000000000 */
[----:B---3--:R-:W-:-:S03]  /*3bc60*/  IMAD.WIDE R8, R11, 0x2, R68 ;  /* 0x000000020b087825 */ /* 0x008fc600078e0244 */
[----:B-1----:R-:W-:Y:S01]  /*3bc70*/  ISETP.GE.AND P0, PT, R0, UR4, PT ;  /* 0x0000000400007c0c */ /* 0x002fe2000bf06270 */
[----:B------:R-:W1:Y:S01]  /*3bc80*/  LDCU UR4, c[0x0][0x39c] ;  /* 0x00007380ff0477ac */ /* 0x000e620008000800 */
[----:B0-----:R-:W-:Y:S01]  /*3bc90*/  PRMT R7, R38, 0x7632, R7 ;  /* 0x0000763226077816 */ /* 0x001fe20000000007 */
[----:B------:R-:W-:Y:S01]  /*3bca0*/  IMAD.WIDE R4, R13, 0x2, R2 ;  /* 0x000000020d047825 */ /* 0x000fe200078e0202 */
[----:B------:R-:W-:Y:S01]  /*3bcb0*/  ISETP.LT.AND P3, PT, R92, UR8, !P3 ;  /* 0x000000085c007c0c */ /* 0x000fe2000df61270 */
[----:B------:R-:W0:Y:S02]  /*3bcc0*/  LDCU UR8, c[0x0][0x398] ;  /* 0x00007300ff0877ac */ /* 0x000e240008000800 */
[----:B------:R3:W-:Y:S04]  /*3bcd0*/  @P1 STG.E.U16 desc[UR20][R8.64], R7 ;  /* 0x0000000708001986 */ /* 0x0007e8000c101514 */
[----:B------:R0:W-:Y:S01]  /*3bce0*/  @P6 STG.E.U16 desc[UR20][R4.64], R39 ;  /* 0x0000002704006986 */ /* 0x0001e2000c101514 */
[----:B----4-:R-:W-:Y:S01]  /*3bcf0*/  ISETP.LT.AND P6, PT, R93, UR14, !P0 ;  /* 0x0000000e5d007c0c */ /* 0x010fe2000c7c1270 */
[----:B------:R-:W-:Y:S01]  /*3bd00*/  VIADD R11, R13, UR28 ;  /* 0x0000001c0d0b7c36 */ /* 0x000fe20008000000 */
[----:B------:R-:W4:Y:S01]  /*3bd10*/  LDCU UR14, c[0x0][0x398] ;  /* 0x00007300ff0e77ac */ /* 0x000f220008000800 */
[----:B------:R-:W-:-:S02]  /*3bd20*/  VIADD R0, R91, 0x65 ;  /* 0x000000655b007836 */ /* 0x000fc40000000000 */
[----:B---3--:R-:W-:-:S03]  /*3bd30*/  IMAD.WIDE R6, R13, 0x2, R68 ;  /* 0x000000020d067825 */ /* 0x008fc600078e0244 */
[----:B------:R-:W-:Y:S01]  /*3bd40*/  ISETP.GE.AND P5, PT, R0, UR6, PT ;  /* 0x0000000600007c0c */ /* 0x000fe2000bfa6270 */
[----:B------:R-:W3:Y:S01]  /*3bd50*/  LDCU UR6, c[0x0][0x39c] ;  /* 0x00007380ff0677ac */ /* 0x000ee20008000800 */
[----:B0-----:R-:W-:Y:S01]  /*3bd60*/  PRMT R5, R39, 0x7632, R5 ;  /* 0x0000763227057816 */ /* 0x001fe20000000005 */
[----:B------:R-:W-:Y:S01]  /*3bd70*/  IMAD.WIDE R8, R11, 0x2, R2 ;  /* 0x000000020b087825 */ /* 0x000fe200078e0202 */
[----:B--2---:R-:W-:Y:S01]  /*3bd80*/  ISETP.LT.AND P0, PT, R92, UR10, !P0 ;  /* 0x0000000a5c007c0c */ /* 0x004fe2000c701270 */
[----:B------:R-:W0:Y:S02]  /*3bd90*/  LDCU UR10, c[0x0][0x398] ;  /* 0x00007300ff0a77ac */ /* 0x000e240008000800 */
[----:B------:R2:W-:Y:S04]  /*3bda0*/  @P3 STG.E.U16 desc[UR20][R6.64], R5 ;  /* 0x0000000506003986 */ /* 0x0005e8000c101514 */
[----:B------:R0:W-:Y:S01]  /*3bdb0*/  @P6 STG.E.U16 desc[UR20][R8.64], R40 ;  /* 0x0000002808006986 */ /* 0x0001e2000c101514 */
[----:B------:R-:W-:Y:S01]  /*3bdc0*/  ISETP.LT.AND P6, PT, R93, UR12, !P5 ;  /* 0x0000000c5d007c0c */ /* 0x000fe2000efc1270 */
[----:B------:R-:W-:Y:S01]  /*3bdd0*/  VIADD R13, R11, UR28 ;  /* 0x0000001c0b0d7c36 */ /* 0x000fe20008000000 */
[----:B------:R-:W3:Y:S01]  /*3bde0*/  LDCU UR12, c[0x0][0x398] ;  /* 0x00007300ff0c77ac */ /* 0x000ee20008000800 */
[----:B------:R-:W-:-:S02]  /*3bdf0*/  VIADD R0, R91, 0x66 ;  /* 0x000000665b007836 */ /* 0x000fc40000000000 */
[----:B--2---:R-:W-:-:S03]  /*3be00*/  IMAD.WIDE R4, R11, 0x2, R68 ;  /* 0x000000020b047825 */ /* 0x004fc600078e0244 */
        /* <DEDUP_REMOVED lines=12> */
[----:B--2---:R-:W-:-:S03]  /*3bed0*/  IMAD.WIDE R8, R13, 0x2, R68 ;  /* 0x000000020d087825 */ /* 0x004fc600078e0244 */
[----:B---3--:R-:W-:Y:S01]  /*3bee0*/  ISETP.GE.AND P1, PT, R0, UR6, PT ;  /* 0x0000000600007c0c */ /* 0x008fe2000bf26270 */
[----:B------:R-:W2:Y:S01]  /*3bef0*/  LDCU UR6, c[0x0][0x39c] ;  /* 0x00007380ff0677ac */ /* 0x000ea20008000800 */
[----:B0-----:R-:W-:Y:S01]  /*3bf00*/  PRMT R7, R41, 0x7632, R7 ;  /* 0x0000763229077816 */ /* 0x001fe20000000007 */
[----:B------:R-:W-:Y:S01]  /*3bf10*/  IMAD.WIDE R4, R11, 0x2, R2 ;  /* 0x000000020b047825 */ /* 0x000fe200078e0202 */
[----:B------:R-:W-:Y:S01]  /*3bf20*/  ISETP.LT.AND P4, PT, R92, UR10, !P4 ;  /* 0x0000000a5c007c0c */ /* 0x000fe2000e781270 */
[----:B------:R-:W0:Y:S02]  /*3bf30*/  LDCU UR10, c[0x0][0x398] ;  /* 0x00007300ff0a77ac */ /* 0x000e240008000800 */
[----:B------:R3:W-:Y:S04]  /*3bf40*/  @P5 STG.E.U16 desc[UR20][R8.64], R7 ;  /* 0x0000000708005986 */ /* 0x0007e8000c101514 */
[----:B------:R0:W-:Y:S01]  /*3bf50*/  @P6 STG.E.U16 desc[UR20][R4.64], R42 ;  /* 0x0000002a04006986 */ /* 0x0001e2000c101514 */
[----:B------:R-:W-:Y:S01]  /*3bf60*/  ISETP.LT.AND P6, PT, R93, UR12, !P1 ;  /* 0x0000000c5d007c0c */ /* 0x000fe2000cfc1270 */
[----:B------:R-:W-:Y:S01]  /*3bf70*/  VIADD R13, R11, UR28 ;  /* 0x0000001c0b0d7c36 */ /* 0x000fe20008000000 */
[----:B------:R-:W-:Y:S01]  /*3bf80*/  IADD3 R0, PT, PT, R91, 0x68, RZ ;  /* 0x000000685b007810 */ /* 0x000fe20007ffe0ff */
[----:B------:R-:W2:Y:S01]  /*3bf90*/  LDCU UR12, c[0x0][0x398] ;  /* 0x00007300ff0c77ac */ /* 0x000ea20008000800 */
[----:B---3--:R-:W-:-:S02]  /*3bfa0*/  IMAD.WIDE R6, R11, 0x2, R68 ;  /* 0x000000020b067825 */ /* 0x008fc400078e0244 */
        /* <DEDUP_REMOVED lines=13> */
[----:B--2---:R-:W-:Y:S01]  /*3c080*/  ISETP.GE.AND P0, PT, R0, UR6, PT ;  /* 0x0000000600007c0c */ /* 0x004fe2000bf06270 */
        /* <DEDUP_REMOVED lines=22> */
[----:B------:R-:W-:Y:S01]  /*3c1f0*/  F2FP.BF16.F32.PACK_AB R46, R46, R71 ;  /* 0x000000472e2e723e */ /* 0x000fe200000010ff */
[----:B------:R-:W-:Y:S01]  /*3c200*/  VIADD R0, R91, 0x6b ;  /* 0x0000006b5b007836 */ /* 0x000fe20000000000 */
[----:B------:R-:W4:Y:S01]  /*3c210*/  LDCU UR14, c[0x0][0x398] ;  /* 0x00007300ff0e77ac */ /* 0x000f220008000800 */
        /* <DEDUP_REMOVED lines=11> */
[----:B------:R-:W-:Y:S01]  /*3c2d0*/  F2FP.BF16.F32.PACK_AB R47, R47, R70 ;  /* 0x000000462f2f723e */ /* 0x000fe200000010ff */
[----:B------:R-:W-:Y:S01]  /*3c2e0*/  VIADD R0, R91, 0x6c ;  /* 0x0000006c5b007836 */ /* 0x000fe20000000000 */
[----:B------:R-:W2:Y:S01]  /*3c2f0*/  LDCU UR12, c[0x0][0x398] ;  /* 0x00007300ff0c77ac */ /* 0x000ea20008000800 */
        /* <DEDUP_REMOVED lines=10> */
[----:B------:R-:W-:Y:S01]  /*3c3a0*/  VIADD R0, R91, 0x6d ;  /* 0x0000006d5b007836 */ /* 0x000fe20000000000 */
[----:B------:R-:W-:Y:S01]  /*3c3b0*/  F2FP.BF16.F32.PACK_AB R48, R48, R73 ;  /* 0x000000493030723e */ /* 0x000fe200000010ff */
[C---:B------:R-:W-:Y:S01]  /*3c3c0*/  VIADD R11, R13.reuse, UR28 ;  /* 0x0000001c0d0b7c36 */ /* 0x040fe20008000000 */
[----:B------:R-:W4:Y:S02]  /*3c3d0*/  LDCU UR14, c[0x0][0x398] ;  /* 0x00007300ff0e77ac */ /* 0x000f240008000800 */
[----:B--2---:R-:W-:Y:S01]  /*3c3e0*/  ISETP.GE.AND P3, PT, R0, UR6, PT ;  /* 0x0000000600007c0c */ /* 0x004fe2000bf66270 */
[----:B---3--:R-:W-:Y:S01]  /*3c3f0*/  IMAD.WIDE R8, R13, 0x2, R68 ;  /* 0x000000020d087825 */ /* 0x008fe200078e0244 */
[----:B------:R-:W2:Y:S01]  /*3c400*/  LDCU UR6, c[0x0][0x39c] ;  /* 0x00007380ff0677ac */ /* 0x000ea20008000800 */
[----:B0-----:R-:W-:-:S02]  /*3c410*/  PRMT R7, R47, 0x7632, R7 ;  /* 0x000076322f077816 */ /* 0x001fc40000000007 */
[----:B------:R-:W-:Y:S01]  /*3c420*/  IMAD.WIDE R4, R11, 0x2, R2 ;  /* 0x000000020b047825 */ /* 0x000fe200078e0202 */
[----:B------:R-:W-:Y:S01]  /*3c430*/  ISETP.LT.AND P1, PT, R92, UR10, !P1 ;  /* 0x0000000a5c007c0c */ /* 0x000fe2000cf21270 */
[----:B------:R-:W0:Y:S01]  /*3c440*/  LDCU UR10, c[0x0][0x398] ;  /* 0x00007300ff0a77ac */ /* 0x000e220008000800 */
[----:B------:R3:W-:Y:S04]  /*3c450*/  @P4 STG.E.U16 desc[UR20][R8.64], R7 ;  /* 0x0000000708004986 */ /* 0x0007e8000c101514 */
[----:B------:R2:W-:Y:S01]  /*3c460*/  @P6 STG.E.U16 desc[UR20][R4.64], R48 ;  /* 0x0000003004006986 */ /* 0x0005e2000c101514 */
[----:B------:R-:W-:Y:S01]  /*3c470*/  ISETP.LT.AND P6, PT, R93, UR12, !P3 ;  /* 0x0000000c5d007c0c */ /* 0x000fe2000dfc1270 */
[----:B------:R-:W-:Y:S01]  /*3c480*/  VIADD R13, R11, UR28 ;  /* 0x0000001c0b0d7c36 */ /* 0x000fe20008000000 */
[----:B------:R-:W-:Y:S01]  /*3c490*/  IADD3 R0, PT, PT, R91, 0x6e, RZ ;  /* 0x0000006e5b007810 */ /* 0x000fe20007ffe0ff */
[----:B------:R-:W0:Y:S01]  /*3c4a0*/  LDCU UR12, c[0x0][0x398] ;  /* 0x00007300ff0c77ac */ /* 0x000e220008000800 */
[----:B------:R-:W-:-:S02]  /*3c4b0*/  F2FP.BF16.F32.PACK_AB R49, R49, R72 ;  /* 0x000000483131723e */ /* 0x000fc400000010ff */
[----:B-1----:R-:W-:Y:S01]  /*3c4c0*/  ISETP.GE.AND P0, PT, R0, UR4, PT ;  /* 0x0000000400007c0c */ /* 0x002fe2000bf06270 */
[----:B---3--:R-:W-:Y:S01]  /*3c4d0*/  IMAD.WIDE R6, R11, 0x2, R68 ;  /* 0x000000020b067825 */ /* 0x008fe200078e0244 */
[----:B------:R-:W1:Y:S01]  /*3c4e0*/  LDCU UR4, c[0x0][0x39c] ;  /* 0x00007380ff0477ac */ /* 0x000e620008000800 */
[----:B--2---:R-:W-:Y:S02]  /*3c4f0*/  PRMT R5, R48, 0x7632, R5 ;  /* 0x0000763230057816 */ /* 0x004fe40000000005 */
[----:B------:R-:W-:Y:S02]  /*3c500*/  VIADD R0, R91, 0x6f ;  /* 0x0000006f5b007836 */ /* 0x000fe40000000000 */
[----:B------:R-:W-:Y:S01]  /*3c510*/  IMAD.WIDE R8, R13, 0x2, R2 ;  /* 0x000000020d087825 */ /* 0x000fe200078e0202 */
[----:B------:R-:W-:Y:S01]  /*3c520*/  ISETP.LT.AND P3, PT, R92, UR8, !P3 ;  /* 0x000000085c007c0c */ /* 0x000fe2000df61270 */
[----:B------:R2:W-:Y:S01]  /*3c530*/  @P1 STG.E.U16 desc[UR20][R6.64], R5 ;  /* 0x0000000506001986 */ /* 0x0005e2000c101514 */
[----:B------:R-:W-:Y:S01]  /*3c540*/  ISETP.GE.AND P5, PT, R0, UR6, PT ;  /* 0x0000000600007c0c */ /* 0x000fe2000bfa6270 */
[----:B------:R-:W3:Y:S02]  /*3c550*/  LDCU UR6, c[0x0][0x39c] ;  /* 0x00007380ff0677ac */ /* 0x000ee40008000800 */
[----:B------:R0:W-:Y:S01]  /*3c560*/  @P6 STG.E.U16 desc[UR20][R8.64], R49 ;  /* 0x0000003108006986 */ /* 0x0001e2000c101514 */
[----:B----4-:R-:W-:Y:S01]  /*3c570*/  ISETP.LT.AND P6, PT, R93, UR14, !P0 ;  /* 0x0000000e5d007c0c */ /* 0x010fe2000c7c1270 */
[----:B------:R-:W-:Y:S01]  /*3c580*/  VIADD R11, R13, UR28 ;  /* 0x0000001c0d0b7c36 */ /* 0x000fe20008000000 */
[----:B------:R-:W-:Y:S01]  /*3c590*/  F2FP.BF16.F32.PACK_AB R50, R50, R74 ;  /* 0x0000004a3232723e */ /* 0x000fe200000010ff */
[----:B------:R-:W-:Y:S01]  /*3c5a0*/  VIADD R0, R91, 0x70 ;  /* 0x000000705b007836 */ /* 0x000fe20000000000 */
[----:B------:R-:W4:Y:S01]  /*3c5b0*/  LDCU UR8, c[0x0][0x398] ;  /* 0x00007300ff0877ac */ /* 0x000f220008000800 */
[----:B--2---:R-:W-:Y:S01]  /*3c5c0*/  IMAD.WIDE R4, R13, 0x2, R68 ;  /* 0x000000020d047825 */ /* 0x004fe200078e0244 */
[----:B------:R-:W2:Y:S01]  /*3c5d0*/  LDCU UR14, c[0x0][0x398] ;  /* 0x00007300ff0e77ac */ /* 0x000ea20008000800 */
[----:B0-----:R-:W-:-:S02]  /*3c5e0*/  PRMT R9, R49, 0x7632, R9 ;  /* 0x0000763231097816 */ /* 0x001fc40000000009 */
[----:B------:R-:W-:Y:S01]  /*3c5f0*/  IMAD.WIDE R6, R11, 0x2, R2 ;  /* 0x000000020b067825 */ /* 0x000fe200078e0202 */
[----:B-1----:R-:W-:Y:S01]  /*3c600*/  ISETP.GE.AND P4, PT, R0, UR4, PT ;  /* 0x0000000400007c0c */ /* 0x002fe2000bf86270 */
[----:B------:R-:W0:Y:S01]  /*3c610*/  LDCU UR4, c[0x0][0x39c] ;  /* 0x00007380ff0477ac */ /* 0x000e220008000800 */
[----:B------:R-:W-:Y:S01]  /*3c620*/  ISETP.LT.AND P0, PT, R92, UR10, !P0 ;  /* 0x0000000a5c007c0c */ /* 0x000fe2000c701270 */
[----:B------:R1:W-:Y:S01]  /*3c630*/  @P3 STG.E.U16 desc[UR20][R4.64], R9 ;  /* 0x0000000904003986 */ /* 0x0003e2000c101514 */
[----:B------:R-:W-:Y:S01]  /*3c640*/  VIADD R0, R91, 0x71 ;  /* 0x000000715b007836 */ /* 0x000fe20000000000 */
[----:B------:R-:W-:Y:S01]  /*3c650*/  F2FP.BF16.F32.PACK_AB R51, R51, R75 ;  /* 0x0000004b3333723e */ /* 0x000fe200000010ff */
[----:B------:R-:W-:Y:S01]  /*3c660*/  VIADD R13, R11, UR28 ;  /* 0x0000001c0b0d7c36 */ /* 0x000fe20008000000 */
[----:B------:R0:W-:Y:S01]  /*3c670*/  @P6 STG.E.U16 desc[UR20][R6.64], R50 ;  /* 0x0000003206006986 */ /* 0x0001e2000c101514 */
[----:B------:R-:W-:Y:S01]  /*3c680*/  ISETP.LT.AND P6, PT, R93, UR12, !P5 ;  /* 0x0000000c5d007c0c */ /* 0x000fe2000efc1270 */
[----:B------:R-:W2:Y:S01]  /*3c690*/  LDCU UR10, c[0x0][0x398] ;  /* 0x00007300ff0a77ac */ /* 0x000ea20008000800 */
[----:B---3--:R-:W-:Y:S01]  /*3c6a0*/  ISETP.GE.AND P1, PT, R0, UR6, PT ;  /* 0x0000000600007c0c */ /* 0x008fe2000bf26270 */
[----:B------:R-:W3:Y:S01]  /*3c6b0*/  LDCU UR6, c[0x0][0x39c] ;  /* 0x00007380ff0677ac */ /* 0x000ee20008000800 */
[----:B-1----:R-:W-:Y:S01]  /*3c6c0*/  IMAD.WIDE R8, R11, 0x2, R68 ;  /* 0x000000020b087825 */ /* 0x002fe200078e0244 */
[----:B------:R-:W1:Y:S01]  /*3c6d0*/  LDCU UR12, c[0x0][0x398] ;  /* 0x00007300ff0c77ac */ /* 0x000e620008000800 */
[----:B0-----:R-:W-:-:S02]  /*3c6e0*/  PRMT R7, R50, 0x7632, R7 ;  /* 0x0000763232077816 */ /* 0x001fc40000000007 */
[----:B------:R-:W-:Y:S01]  /*3c6f0*/  IMAD.WIDE R4, R13, 0x2, R2 ;  /* 0x000000020d047825 */ /* 0x000fe200078e0202 */
[----:B----4-:R-:W-:Y:S01]  /*3c700*/  ISETP.LT.AND P5, PT, R92, UR8, !P5 ;  /* 0x000000085c007c0c */ /* 0x010fe2000efa1270 */
[----:B------:R-:W0:Y:S02]  /*3c710*/  LDCU UR8, c[0x0][0x398] ;  /* 0x00007300ff0877ac */ /* 0x000e240008000800 */
[----:B------:R-:W-:Y:S01]  /*3c720*/  VIADD R0, R91, 0x72 ;  /* 0x000000725b007836 */ /* 0x000fe20000000000 */
[----:B------:R4:W-:Y:S04]  /*3c730*/  @P0 STG.E.U16 desc[UR20][R8.64], R7 ;  /* 0x0000000708000986 */ /* 0x0009e8000c101514 */
[----:B------:R0:W-:Y:S01]  /*3c740*/  @P6 STG.E.U16 desc[UR20][R4.64], R51 ;  /* 0x0000003304006986 */ /* 0x0001e2000c101514 */
[----:B--2---:R-:W-:Y:S01]  /*3c750*/  ISETP.LT.AND P6, PT, R93, UR14, !P4 ;  /* 0x0000000e5d007c0c */ /* 0x004fe2000e7c1270 */
[----:B------:R-:W-:Y:S01]  /*3c760*/  VIADD R11, R13, UR28 ;  /* 0x0000001c0d0b7c36 */ /* 0x000fe20008000000 */
[----:B------:R-:W-:Y:S01]  /*3c770*/  ISETP.GE.AND P3, PT, R0, UR4, PT ;  /* 0x0000000400007c0c */ /* 0x000fe2000bf66270 */
[----:B------:R-:W-:Y:S01]  /*3c780*/  VIADD R0, R91, 0x73 ;  /* 0x000000735b007836 */ /* 0x000fe20000000000 */
[----:B------:R-:W2:Y:S01]  /*3c790*/  LDCU UR4, c[0x0][0x39c] ;  /* 0x00007380ff0477ac */ /* 0x000ea20008000800 */
[----:B------:R-:W-:Y:S01]  /*3c7a0*/  F2FP.BF16.F32.PACK_AB R52, R52, R76 ;  /* 0x0000004c3434723e */ /* 0x000fe200000010ff */
[----:B----4-:R-:W-:-:S02]  /*3c7b0*/  IMAD.WIDE R6, R13, 0x2, R68 ;  /* 0x000000020d067825 */ /* 0x010fc400078e0244 */
[----:B---3--:R-:W-:Y:S01]  /*3c7c0*/  ISETP.GE.AND P0, PT, R0, UR6, PT ;  /* 0x0000000600007c0c */ /* 0x008fe2000bf06270 */
[----:B------:R-:W3:Y:S01]  /*3c7d0*/  LDCU UR6, c[0x0][0x398] ;  /* 0x00007300ff0677ac */ /* 0x000ee20008000800 */
[----:B0-----:R-:W-:Y:S01]  /*3c7e0*/  PRMT R5, R51, 0x7632, R5 ;  /* 0x0000763233057816 */ /* 0x001fe20000000005 */
[----:B------:R-:W-:Y:S01]  /*3c7f0*/  IMAD.WIDE R8, R11, 0x2, R2 ;  /* 0x000000020b087825 */ /* 0x000fe200078e0202 */
[----:B------:R-:W-:Y:S01]  /*3c800*/  ISETP.LT.AND P4, PT, R92, UR10, !P4 ;  /* 0x0000000a5c007c0c */ /* 0x000fe2000e781270 */
[----:B------:R-:W0:Y:S02]  /*3c810*/  LDCU UR10, c[0x0][0x398] ;  /* 0x00007300ff0a77ac */ /* 0x000e240008000800 */
[----:B------:R4:W-:Y:S01]  /*3c820*/  @P5 STG.E.U16 desc[UR20][R6.64], R5 ;  /* 0x0000000506005986 */ /* 0x0009e2000c101514 */
[----:B------:R-:W-:Y:S02]  /*3c830*/  F2FP.BF16.F32.PACK_AB R53, R53, R77 ;  /* 0x0000004d3535723e */ /* 0x000fe400000010ff */
[----:B------:R-:W-:Y:S01]  /*3c840*/  F2FP.BF16.F32.PACK_AB R54, R54, R78 ;  /* 0x0000004e3636723e */ /* 0x000fe200000010ff */
[----:B------:R0:W-:Y:S01]  /*3c850*/  @P6 STG.E.U16 desc[UR20][R8.64], R52 ;  /* 0x0000003408006986 */ /* 0x0001e2000c101514 */
[----:B-1----:R-:W-:Y:S01]  /*3c860*/  ISETP.LT.AND P6, PT, R93, UR12, !P1 ;  /* 0x0000000c5d007c0c */ /* 0x002fe2000cfc1270 */
[----:B------:R-:W-:Y:S01]  /*3c870*/  VIADD R13, R11, UR28 ;  /* 0x0000001c0b0d7c36 */ /* 0x000fe20008000000 */
[----:B------:R-:W-:Y:S01]  /*3c880*/  IADD3 R0, PT, PT, R91, 0x74, RZ ;  /* 0x000000745b007810 */ /* 0x000fe20007ffe0ff */
[----:B------:R-:W1:Y:S01]  /*3c890*/  LDCU UR12, c[0x0][0x398] ;  /* 0x00007300ff0c77ac */ /* 0x000e620008000800 */
[----:B----4-:R-:W-:-:S02]  /*3c8a0*/  IMAD.WIDE R4, R11, 0x2, R68 ;  /* 0x000000020b047825 */ /* 0x010fc400078e0244 */
[----:B--2---:R-:W-:Y:S01]  /*3c8b0*/  ISETP.GE.AND P5, PT, R0, UR4, PT ;  /* 0x0000000400007c0c */ /* 0x004fe2000bfa6270 */
[----:B------:R-:W2:Y:S01]  /*3c8c0*/  LDCU UR4, c[0x0][0x398] ;  /* 0x00007300ff0477ac */ /* 0x000ea20008000800 */
        /* <DEDUP_REMOVED lines=8> */
[----:B---3--:R-:W-:Y:S01]  /*3c950*/  ISETP.LT.AND P6, PT, R93, UR6, !P3 ;  /* 0x000000065d007c0c */ /* 0x008fe2000dfc1270 */
[----:B------:R-:W-:Y:S01]  /*3c960*/  VIADD R11, R13, UR28 ;  /* 0x0000001c0d0b7c36 */ /* 0x000fe20008000000 */
[----:B------:R-:W3:Y:S01]  /*3c970*/  LDCU UR6, c[0x0][0x398] ;  /* 0x00007300ff0677ac */ /* 0x000ee20008000800 */
[----:B------:R-:W-:-:S02]  /*3c980*/  F2FP.BF16.F32.PACK_AB R57, R57, R88 ;  /* 0x000000583939723e */ /* 0x000fc400000010ff */
[----:B------:R-:W-:Y:S02]  /*3c990*/  F2FP.BF16.F32.PACK_AB R58, R58, R87 ;  /* 0x000000573a3a723e */ /* 0x000fe400000010ff */
[----:B------:R-:W-:Y:S01]  /*3c9a0*/  F2FP.BF16.F32.PACK_AB R59, R59, R86 ;  /* 0x000000563b3b723e */ /* 0x000fe200000010ff */
[----:B----4-:R-:W-:Y:S01]  /*3c9b0*/  IMAD.WIDE R8, R13, 0x2, R68 ;  /* 0x000000020d087825 */ /* 0x010fe200078e0244 */
[----:B------:R-:W-:Y:S01]  /*3c9c0*/  F2FP.BF16.F32.PACK_AB R60, R60, R85 ;  /* 0x000000553c3c723e */ /* 0x000fe200000010ff */
[----:B------:R-:W4:Y:S01]  /*3c9d0*/  LDCU UR14, c[0x0][0x398] ;  /* 0x00007300ff0e77ac */ /* 0x000f220008000800 */
[----:B0-----:R-:W-:Y:S01]  /*3c9e0*/  PRMT R7, R53, 0x7632, R7 ;  /* 0x0000763235077816 */ /* 0x001fe20000000007 */
[----:B------:R-:W-:Y:S01]  /*3c9f0*/  IMAD.WIDE R4, R11, 0x2, R2 ;  /* 0x000000020b047825 */ /* 0x000fe200078e0202 */
[----:B------:R-:W-:Y:S01]  /*3ca00*/  ISETP.LT.AND P3, PT, R92, UR10, !P3 ;  /* 0x0000000a5c007c0c */ /* 0x000fe2000df61270 */
[----:B------:R-:W0:Y:S02]  /*3ca10*/  LDCU UR10, c[0x0][0x398] ;  /* 0x00007300ff0a77ac */ /* 0x000e240008000800 */
[----:B------:R1:W-:Y:S04]  /*3ca20*/  @P1 STG.E.U16 desc[UR20][R8.64], R7 ;  /* 0x0000000708001986 */ /* 0x0003e8000c101514 */
[----:B------:R0:W-:Y:S01]  /*3ca30*/  @P6 STG.E.U16 desc[UR20][R4.64], R54 ;  /* 0x0000003604006986 */ /* 0x0001e2000c101514 */
[----:B--2---:R-:W-:Y:S01]  /*3ca40*/  ISETP.LT.AND P6, PT, R93, UR4, !P0 ;  /* 0x000000045d007c0c */ /* 0x004fe2000c7c1270 */
[----:B------:R-:W-:Y:S01]  /*3ca50*/  VIADD R0, R91, 0x75 ;  /* 0x000000755b007836 */ /* 0x000fe20000000000 */
[----:B------:R-:W2:Y:S01]  /*3ca60*/  LDCU UR4, c[0x0][0x398] ;  /* 0x00007300ff0477ac */ /* 0x000ea20008000800 */
[----:B------:R-:W-:-:S02]  /*3ca70*/  VIADD R13, R11, UR28 ;  /* 0x0000001c0b0d7c36 */ /* 0x000fc40008000000 */
[----:B-1----:R-:W-:Y:S01]  /*3ca80*/  IMAD.WIDE R6, R11, 0x2, R68 ;  /* 0x000000020b067825 */ /* 0x002fe200078e0244 */
[----:B------:R-:W-:Y:S01]  /*3ca90*/  ISETP.GE.AND P4, PT, R0, UR9, PT ;  /* 0x0000000900007c0c */ /* 0x000fe2000bf86270 */
[----:B------:R-:W1:Y:S01]  /*3caa0*/  LDCU UR9, c[0x0][0x398] ;  /* 0x00007300ff0977ac */ /* 0x000e620008000800 */
[----:B0-----:R-:W-:Y:S01]  /*3cab0*/  PRMT R5, R54, 0x7632, R5 ;  /* 0x0000763236057816 */ /* 0x001fe20000000005 */
[----:B------:R-:W-:Y:S01]  /*3cac0*/  IMAD.WIDE R8, R13, 0x2, R2 ;  /* 0x000000020d087825 */ /* 0x000fe200078e0202 */
[----:B---3--:R-:W-:Y:S01]  /*3cad0*/  ISETP.LT.AND P0, PT, R92, UR6, !P0 ;  /* 0x000000065c007c0c */ /* 0x008fe2000c701270 */
[----:B------:R-:W0:Y:S02]  /*3cae0*/  LDCU UR6, c[0x0][0x398] ;  /* 0x00007300ff0677ac */ /* 0x000e240008000800 */
[----:B------:R3:W-:Y:S04]  /*3caf0*/  @P3 STG.E.U16 desc[UR20][R6.64], R5 ;  /* 0x0000000506003986 */ /* 0x0007e8000c101514 */
[----:B------:R0:W-:Y:S01]  /*3cb00*/  @P6 STG.E.U16 desc[UR20][R8.64], R55 ;  /* 0x0000003708006986 */ /* 0x0001e2000c101514 */
[----:B------:R-:W-:Y:S01]  /*3cb10*/  ISETP.LT.AND P6, PT, R93, UR8, !P5 ;  /* 0x000000085d007c0c */ /* 0x000fe2000efc1270 */
[----:B------:R-:W-:-:S02]  /*3cb20*/  VIADD R11, R13, UR28 ;  /* 0x0000001c0d0b7c36 */ /* 0x000fc40008000000 */
[----:B---3--:R-:W-:Y:S01]  /*3cb30*/  IMAD.WIDE R4, R13, 0x2, R68 ;  /* 0x000000020d047825 */ /* 0x008fe200078e0244 */
[----:B------:R-:W3:Y:S01]  /*3cb40*/  LDCU UR8, c[0x0][0x398] ;  /* 0x00007300ff0877ac */ /* 0x000ee20008000800 */
[----:B0-----:R-:W-:Y:S02]  /*3cb50*/  PRMT R9, R55, 0x7632, R9 ;  /* 0x0000763237097816 */ /* 0x001fe40000000009 */
[----:B------:R-:W-:Y:S01]  /*3cb60*/  IMAD.WIDE R6, R11, 0x2, R2 ;  /* 0x000000020b067825 */ /* 0x000fe200078e0202 */
[----:B--2---:R-:W-:Y:S01]  /*3cb70*/  ISETP.LT.AND P5, PT, R92, UR4, !P5 ;  /* 0x000000045c007c0c */ /* 0x004fe2000efa1270 */
[----:B------:R-:W0:Y:S01]  /*3cb80*/  LDCU UR4, c[0x0][0x398] ;  /* 0x00007300ff0477ac */ /* 0x000e220008000800 */
[----:B------:R2:W-:Y:S04]  /*3cb90*/  @P0 STG.E.U16 desc[UR20][R4.64], R9 ;  /* 0x0000000904000986 */ /* 0x0005e8000c101514 */
[----:B------:R3:W-:Y:S01]  /*3cba0*/  @P6 STG.E.U16 desc[UR20][R6.64], R56 ;  /* 0x0000003806006986 */ /* 0x0007e2000c101514 */
[----:B-1----:R-:W-:Y:S01]  /*3cbb0*/  ISETP.LT.AND P6, PT, R93, UR9, !P4 ;  /* 0x000000095d007c0c */ /* 0x002fe2000e7c1270 */
[----:B------:R-:W-:-:S02]  /*3cbc0*/  VIADD R13, R11, UR28 ;  /* 0x0000001c0b0d7c36 */ /* 0x000fc40008000000 */
[----:B------:R-:W-:Y:S01]  /*3cbd0*/  VIADD R0, R91, 0x76 ;  /* 0x000000765b007836 */ /* 0x000fe20000000000 */
[----:B------:R-:W1:Y:S01]  /*3cbe0*/  LDCU UR9, c[0x0][0x398] ;  /* 0x00007300ff0977ac */ /* 0x000e620008000800 */
[----:B--2---:R-:W-:-:S03]  /*3cbf0*/  IMAD.WIDE R8, R11, 0x2, R68 ;  /* 0x000000020b087825 */ /* 0x004fc600078e0244 */
[----:B------:R-:W-:Y:S01]  /*3cc00*/  ISETP.GE.AND P1, PT, R0, UR13, PT ;  /* 0x0000000d00007c0c */ /* 0x000fe2000bf26270 */
[----:B------:R-:W2:Y:S01]  /*3cc10*/  LDCU UR13, c[0x0][0x398] ;  /* 0x00007300ff0d77ac */ /* 0x000ea20008000800 */
[----:B---3--:R-:W-:Y:S01]  /*3cc20*/  PRMT R7, R56, 0x7632, R7 ;  /* 0x0000763238077816 */ /* 0x008fe20000000007 */
[----:B------:R-:W-:Y:S01]  /*3cc30*/  IMAD.WIDE R4, R13, 0x2, R2 ;  /* 0x000000020d047825 */ /* 0x000fe200078e0202 */
[----:B------:R-:W-:Y:S01]  /*3cc40*/  ISETP.LT.AND P4, PT, R92, UR10, !P4 ;  /* 0x0000000a5c007c0c */ /* 0x000fe2000e781270 */
[----:B------:R-:W3:Y:S02]  /*3cc50*/  LDCU UR10, c[0x0][0x398] ;  /* 0x00007300ff0a77ac */ /* 0x000ee40008000800 */
[----:B------:R0:W-:Y:S04]  /*3cc60*/  @P5 STG.E.U16 desc[UR20][R8.64], R7 ;  /* 0x0000000708005986 */ /* 0x0001e8000c101514 */
[----:B------:R1:W-:Y:S01]  /*3cc70*/  @P6 STG.E.U16 desc[UR20][R4.64], R57 ;  /* 0x0000003904006986 */ /* 0x0003e2000c101514 */
[----:B------:R-:W-:Y:S01]  /*3cc80*/  ISETP.LT.AND P6, PT, R93, UR6, !P1 ;  /* 0x000000065d007c0c */ /* 0x000fe2000cfc1270 */
[----:B------:R-:W-:-:S02]  /*3cc90*/  VIADD R11, R13, UR28 ;  /* 0x0000001c0d0b7c36 */ /* 0x000fc40008000000 */
[----:B------:R-:W-:Y:S01]  /*3cca0*/  VIADD R0, R91, 0x77 ;  /* 0x000000775b007836 */ /* 0x000fe20000000000 */
[----:B------:R-:W2:Y:S01]  /*3ccb0*/  LDCU UR6, c[0x0][0x398] ;  /* 0x00007300ff0677ac */ /* 0x000ea20008000800 */
[----:B0-----:R-:W-:-:S03]  /*3ccc0*/  IMAD.WIDE R6, R13, 0x2, R68 ;  /* 0x000000020d067825 */ /* 0x001fc600078e0244 */
[----:B------:R-:W-:Y:S02]  /*3ccd0*/  ISETP.GE.AND P3, PT, R0, UR25, PT ;  /* 0x0000001900007c0c */ /* 0x000fe4000bf66270 */
[----:B-1----:R-:W-:Y:S01]  /*3cce0*/  PRMT R5, R57, 0x7632, R5 ;  /* 0x0000763239057816 */ /* 0x002fe20000000005 */
[----:B------:R-:W-:Y:S01]  /*3ccf0*/  IMAD.WIDE R8, R11, 0x2, R2 ;  /* 0x000000020b087825 */ /* 0x000fe200078e0202 */
[----:B------:R-:W-:Y:S01]  /*3cd00*/  ISETP.LT.AND P1, PT, R92, UR8, !P1 ;  /* 0x000000085c007c0c */ /* 0x000fe2000cf21270 */
[----:B------:R-:W0:Y:S02]  /*3cd10*/  LDCU UR8, c[0x0][0x398] ;  /* 0x00007300ff0877ac */ /* 0x000e240008000800 */
[----:B------:R1:W-:Y:S04]  /*3cd20*/  @P4 STG.E.U16 desc[UR20][R6.64], R5 ;  /* 0x0000000506004986 */ /* 0x0003e8000c101514 */
[----:B------:R0:W-:Y:S01]  /*3cd30*/  @P6 STG.E.U16 desc[UR20][R8.64], R58 ;  /* 0x0000003a08006986 */ /* 0x0001e2000c101514 */
[----:B------:R-:W-:Y:S01]  /*3cd40*/  ISETP.LT.AND P6, PT, R93, UR12, !P3 ;  /* 0x0000000c5d007c0c */ /* 0x000fe2000dfc1270 */
[----:B------:R-:W-:-:S02]  /*3cd50*/  VIADD R13, R11, UR28 ;  /* 0x0000001c0b0d7c36 */ /* 0x000fc40008000000 */
[C---:B------:R-:W-:Y:S02]  /*3cd60*/  VIADD R0, R91.reuse, 0x78 ;  /* 0x000000785b007836 */ /* 0x040fe40000000000 */
[----:B------:R-:W-:Y:S01]  /*3cd70*/  VIADD R10, R91, 0x7b ;  /* 0x0000007b5b0a7836 */ /* 0x000fe20000000000 */
[----:B------:R-:W-:Y:S01]  /*3cd80*/  PRMT R12, R60, 0x7632, R12 ;  /* 0x000076323c0c7816 */ /* 0x000fe2000000000c */
[----:B-1----:R-:W-:Y:S01]  /*3cd90*/  IMAD.WIDE R4, R11, 0x2, R68 ;  /* 0x000000020b047825 */ /* 0x002fe200078e0244 */
[----:B------:R-:W-:Y:S01]  /*3cda0*/  ISETP.GE.AND P0, PT, R0, UR23, PT ;  /* 0x0000001700007c0c */ /* 0x000fe2000bf06270 */
[----:B------:R-:W1:Y:S01]  /*3cdb0*/  LDCU UR12, c[0x0][0x398] ;  /* 0x00007300ff0c77ac */ /* 0x000e620008000800 */
[----:B0-----:R-:W-:Y:S01]  /*3cdc0*/  PRMT R9, R58, 0x7632, R9 ;  /* 0x000076323a097816 */ /* 0x001fe20000000009 */
[----:B------:R-:W-:Y:S01]  /*3cdd0*/  IMAD.WIDE R6, R13, 0x2, R2 ;  /* 0x000000020d067825 */ /* 0x000fe200078e0202 */
[C---:B------:R-:W-:Y:S01]  /*3cde0*/  ISETP.LT.AND P3, PT, R92.reuse, UR4, !P3 ;  /* 0x000000045c007c0c */ /* 0x040fe2000df61270 */
[----:B------:R-:W0:Y:S02]  /*3cdf0*/  LDCU UR4, c[0x0][0x398] ;  /* 0x00007300ff0477ac */ /* 0x000e240008000800 */
[----:B------:R1:W-:Y:S04]  /*3ce00*/  @P1 STG.E.U16 desc[UR20][R4.64], R9 ;  /* 0x0000000904001986 */ /* 0x0003e8000c101514 */
[----:B------:R0:W-:Y:S01]  /*3ce10*/  @P6 STG.E.U16 desc[UR20][R6.64], R59 ;  /* 0x0000003b06006986 */ /* 0x0001e2000c101514 */
[----:B------:R-:W-:Y:S01]  /*3ce20*/  ISETP.LT.AND P6, PT, R93, UR9, !P0 ;  /* 0x000000095d007c0c */ /* 0x000fe2000c7c1270 */
[----:B------:R-:W-:Y:S01]  /*3ce30*/  VIADD R11, R13, UR28 ;  /* 0x0000001c0d0b7c36 */ /* 0x000fe20008000000 */
[----:B--2---:R-:W-:Y:S01]  /*3ce40*/  ISETP.LT.AND P0, PT, R92, UR13, !P0 ;  /* 0x0000000d5c007c0c */ /* 0x004fe2000c701270 */
[----:B------:R-:W-:Y:S01]  /*3ce50*/  VIADD R0, R91, 0x79 ;  /* 0x000000795b007836 */ /* 0x000fe20000000000 */
[----:B------:R-:W-:Y:S01]  /*3ce60*/  ISETP.GE.AND P1, PT, R10, UR27, PT ;  /* 0x0000001b0a007c0c */ /* 0x000fe2000bf26270 */
[----:B------:R-:W2:Y:S01]  /*3ce70*/  LDCU UR9, c[0x0][0x398] ;  /* 0x00007300ff0977ac */ /* 0x000ea20008000800 */
[----:B------:R-:W-:Y:S01]  /*3ce80*/  PRMT R10, R59, 0x7632, R10 ;  /* 0x000076323b0a7816 */ /* 0x000fe2000000000a */
[----:B-1----:R-:W-:Y:S01]  /*3ce90*/  IMAD.WIDE R4, R13, 0x2, R68 ;  /* 0x000000020d047825 */ /* 0x002fe200078e0244 */
[----:B------:R-:W-:Y:S01]  /*3cea0*/  ISETP.GE.AND P5, PT, R0, UR15, PT ;  /* 0x0000000f00007c0c */ /* 0x000fe2000bfa6270 */
[----:B------:R-:W1:Y:S02]  /*3ceb0*/  LDCU UR13, c[0x0][0x398] ;  /* 0x00007300ff0d77ac */ /* 0x000e640008000800 */
[C---:B0-----:R-:W-:Y:S01]  /*3cec0*/  IMAD.WIDE R6, R11.reuse, 0x2, R2 ;  /* 0x000000020b067825 */ /* 0x041fe200078e0202 */
[----:B------:R0:W-:Y:S03]  /*3ced0*/  @P3 STG.E.U16 desc[UR20][R4.64], R10 ;  /* 0x0000000a04003986 */ /* 0x0001e6000c101514 */
[----:B------:R-:W-:Y:S01]  /*3cee0*/  IMAD.WIDE R8, R11, 0x2, R68 ;  /* 0x000000020b087825 */ /* 0x000fe200078e0244 */
[----:B------:R-:W-:Y:S01]  /*3cef0*/  IADD3 R0, PT, PT, R91, 0x7a, RZ ;  /* 0x0000007a5b007810 */ /* 0x000fe20007ffe0ff */
[----:B------:R1:W-:Y:S04]  /*3cf00*/  @P6 STG.E.U16 desc[UR20][R6.64], R60 ;  /* 0x0000003c06006986 */ /* 0x0003e8000c101514 */
[----:B------:R1:W-:Y:S01]  /*3cf10*/  @P0 STG.E.U16 desc[UR20][R8.64], R12 ;  /* 0x0000000c08000986 */ /* 0x0003e2000c101514 */
[----:B------:R-:W-:Y:S01]  /*3cf20*/  ISETP.LT.AND P0, PT, R93, UR6, !P5 ;  /* 0x000000065d007c0c */ /* 0x000fe2000ef01270 */
[----:B------:R-:W-:Y:S01]  /*3cf30*/  VIADD R11, R11, UR28 ;  /* 0x0000001c0b0b7c36 */ /* 0x000fe20008000000 */
[----:B------:R-:W-:Y:S01]  /*3cf40*/  ISETP.GE.AND P4, PT, R0, UR7, PT ;  /* 0x0000000700007c0c */ /* 0x000fe2000bf86270 */
[----:B------:R-:W-:Y:S01]  /*3cf50*/  VIADD R0, R91, 0x7c ;  /* 0x0000007c5b007836 */ /* 0x000fe20000000000 */
[----:B------:R-:W-:Y:S01]  /*3cf60*/  F2FP.BF16.F32.PACK_AB R61, R61, R83 ;  /* 0x000000533d3d723e */ /* 0x000fe200000010ff */
[----:B0-----:R-:W-:Y:S01]  /*3cf70*/  IMAD.WIDE R4, R11, 0x2, R2 ;  /* 0x000000020b047825 */ /* 0x001fe200078e0202 */
[----:B------:R-:W0:Y:S02]  /*3cf80*/  LDCU UR7, c[0x0][0x398] ;  /* 0x00007300ff0777ac */ /* 0x000e240008000800 */
[----:B------:R-:W-:Y:S01]  /*3cf90*/  ISETP.GE.AND P3, PT, R0, UR19, PT ;  /* 0x0000001300007c0c */ /* 0x000fe2000bf66270 */
[C---:B------:R-:W-:Y:S01]  /*3cfa0*/  VIADD R0, R91.reuse, 0x7d ;  /* 0x0000007d5b007836 */ /* 0x040fe20000000000 */
[----:B------:R-:W-:Y:S01]  /*3cfb0*/  F2FP.BF16.F32.PACK_AB R62, R62, R84 ;  /* 0x000000543e3e723e */ /* 0x000fe200000010ff */
[----:B------:R-:W0:Y:S02]  /*3cfc0*/  LDCU UR6, c[0x0][0x398] ;  /* 0x00007300ff0677ac */ /* 0x000e240008000800 */
[----:B------:R0:W-:Y:S01]  /*3cfd0*/  @P0 STG.E.U16 desc[UR20][R4.64], R61 ;  /* 0x0000003d04000986 */ /* 0x0001e2000c101514 */
[----:B------:R-:W-:Y:S01]  /*3cfe0*/  ISETP.GE.AND P0, PT, R0, UR11, PT ;  /* 0x0000000b00007c0c */ /* 0x000fe2000bf06270 */
[----:B------:R-:W-:Y:S01]  /*3cff0*/  VIADD R0, R91, 0x7e ;  /* 0x0000007e5b007836 */ /* 0x000fe20000000000 */
[C---:B---3--:R-:W-:Y:S01]  /*3d000*/  ISETP.LT.AND P5, PT, R92.reuse, UR10, !P5 ;  /* 0x0000000a5c007c0c */ /* 0x048fe2000efa1270 */
[----:B------:R-:W3:Y:S01]  /*3d010*/  LDL.LU R91, [R1+0x1184] ;  /* 0x00118400015b7983 */ /* 0x000ee20000300800 */
[----:B----4-:R-:W-:Y:S01]  /*3d020*/  ISETP.LT.AND P6, PT, R93, UR14, !P4 ;  /* 0x0000000e5d007c0c */ /* 0x010fe2000e7c1270 */
[----:B------:R-:W-:Y:S01]  /*3d030*/  VIADD R13, R11, UR28 ;  /* 0x0000001c0b0d7c36 */ /* 0x000fe20008000000 */
[----:B------:R-:W-:Y:S01]  /*3d040*/  PRMT R10, R61, 0x7632, R10 ;  /* 0x000076323d0a7816 */ /* 0x000fe2000000000a */
[----:B-1----:R-:W-:Y:S01]  /*3d050*/  IMAD.WIDE R6, R11, 0x2, R68 ;  /* 0x000000020b067825 */ /* 0x002fe200078e0244 */
[C---:B------:R-:W-:Y:S01]  /*3d060*/  ISETP.LT.AND P4, PT, R92.reuse, UR8, !P4 ;  /* 0x000000085c007c0c */ /* 0x040fe2000e781270 */
[----:B------:R-:W1:Y:S02]  /*3d070*/  LDCU UR10, c[0x0][0x398] ;  /* 0x00007300ff0a77ac */ /* 0x000e640008000800 */
[----:B------:R-:W-:Y:S01]  /*3d080*/  IMAD.WIDE R8, R13, 0x2, R2 ;  /* 0x000000020d087825 */ /* 0x000fe200078e0202 */
[----:B------:R-:W4:Y:S03]  /*3d090*/  LDCU UR11, c[0x0][0x398] ;  /* 0x00007300ff0b77ac */ /* 0x000f260008000800 */
[----:B------:R1:W-:Y:S01]  /*3d0a0*/  @P5 STG.E.U16 desc[UR20][R6.64], R10 ;  /* 0x0000000a06005986 */ /* 0x0003e2000c101514 */
[----:B0-----:R-:W-:Y:S01]  /*3d0b0*/  ISETP.LT.AND P5, PT, R93, UR7, !P1 ;  /* 0x000000075d007c0c */ /* 0x001fe2000cfa1270 */
[----:B------:R-:W-:Y:S01]  /*3d0c0*/  VIADD R11, R13, UR28 ;  /* 0x0000001c0d0b7c36 */ /* 0x000fe20008000000 */
[----:B------:R-:W-:Y:S01]  /*3d0d0*/  ISETP.LT.AND P1, PT, R92, UR4, !P1 ;  /* 0x000000045c007c0c */ /* 0x000fe2000cf21270 */
[----:B------:R0:W-:Y:S01]  /*3d0e0*/  @P6 STG.E.U16 desc[UR20][R8.64], R62 ;  /* 0x0000003e08006986 */ /* 0x0001e2000c101514 */
[----:B--2---:R-:W-:Y:S01]  /*3d0f0*/  ISETP.LT.AND P6, PT, R93, UR9, !P3 ;  /* 0x000000095d007c0c */ /* 0x004fe2000dfc1270 */
[----:B------:R-:W-:Y:S01]  /*3d100*/  VIADD R15, R11, UR28 ;  /* 0x0000001c0b0f7c36 */ /* 0x000fe20008000000 */
[----:B------:R-:W-:Y:S01]  /*3d110*/  F2FP.BF16.F32.PACK_AB R63, R63, R81 ;  /* 0x000000513f3f723e */ /* 0x000fe200000010ff */
[----:B------:R-:W-:Y:S01]  /*3d120*/  IMAD.WIDE R4, R13, 0x2, R68 ;  /* 0x000000020d047825 */ /* 0x000fe200078e0244 */
[----:B------:R-:W-:-:S02]  /*3d130*/  PRMT R12, R62, 0x7632, R12 ;  /* 0x000076323e0c7816 */ /* 0x000fc4000000000c */
[----:B------:R-:W-:Y:S01]  /*3d140*/  PRMT R14, R63, 0x7632, R14 ;  /* 0x000076323f0e7816 */ /* 0x000fe2000000000e */
[----:B-1----:R-:W-:Y:S01]  /*3d150*/  IMAD.WIDE R6, R11, 0x2, R2 ;  /* 0x000000020b067825 */ /* 0x002fe200078e0202 */
[----:B------:R-:W-:-:S03]  /*3d160*/  F2FP.BF16.F32.PACK_AB R64, R64, R82 ;  /* 0x000000524040723e */ /* 0x000fc600000010ff */
[----:B0-----:R-:W-:Y:S01]  /*3d170*/  IMAD.WIDE R8, R11, 0x2, R68 ;  /* 0x000000020b087825 */ /* 0x001fe200078e0244 */
[----:B------:R0:W-:Y:S03]  /*3d180*/  @P4 STG.E.U16 desc[UR20][R4.64], R12 ;  /* 0x0000000c04004986 */ /* 0x0001e6000c101514 */
[----:B------:R-:W-:Y:S01]  /*3d190*/  IMAD.WIDE R10, R15, 0x2, R2 ;  /* 0x000000020f0a7825 */ /* 0x000fe200078e0202 */
[----:B------:R1:W-:Y:S01]  /*3d1a0*/  @P5 STG.E.U16 desc[UR20][R6.64], R63 ;  /* 0x0000003f06005986 */ /* 0x0003e2000c101514 */
[----:B------:R-:W-:-:S03]  /*3d1b0*/  ISETP.LT.AND P3, PT, R92, UR12, !P3 ;  /* 0x0000000c5c007c0c */ /* 0x000fc6000df61270 */
[----:B------:R2:W-:Y:S01]  /*3d1c0*/  @P1 STG.E.U16 desc[UR20][R8.64], R14 ;  /* 0x0000000e08001986 */ /* 0x0005e2000c101514 */
[----:B------:R-:W-:Y:S01]  /*3d1d0*/  ISETP.GE.AND P4, PT, R0, UR17, PT ;  /* 0x0000001100007c0c */ /* 0x000fe2000bf86270 */
[----:B------:R-:W-:Y:S02]  /*3d1e0*/  VIADD R13, R15, UR28 ;  /* 0x0000001c0f0d7c36 */ /* 0x000fe40008000000 */
[----:B------:R1:W-:Y:S01]  /*3d1f0*/  @P6 STG.E.U16 desc[UR20][R10.64], R64 ;  /* 0x000000400a006986 */ /* 0x0003e2000c101514 */
[----:B------:R-:W-:Y:S02]  /*3d200*/  ISETP.LT.AND P6, PT, R93, UR6, !P0 ;  /* 0x000000065d007c0c */ /* 0x000fe4000c7c1270 */
[C---:B------:R-:W-:Y:S01]  /*3d210*/  ISETP.LT.AND P0, PT, R92.reuse, UR10, !P0 ;  /* 0x0000000a5c007c0c */ /* 0x040fe2000c701270 */
[----:B0-----:R-:W-:Y:S01]  /*3d220*/  IMAD.WIDE R4, R15, 0x2, R68 ;  /* 0x000000020f047825 */ /* 0x001fe200078e0244 */
[----:B----4-:R-:W-:Y:S02]  /*3d230*/  ISETP.LT.AND P5, PT, R93, UR11, !P4 ;  /* 0x0000000b5d007c0c */ /* 0x010fe4000e7a1270 */
[----:B------:R-:W-:-:S02]  /*3d240*/  ISETP.LT.AND P4, PT, R92, UR13, !P4 ;  /* 0x0000000d5c007c0c */ /* 0x000fc4000e781270 */
[C---:B------:R-:W-:Y:S02]  /*3d250*/  IADD3 R17, PT, PT, R13.reuse, UR28, RZ ;  /* 0x0000001c0d117c10 */ /* 0x040fe4000fffe0ff */
[----:B------:R-:W-:Y:S01]  /*3d260*/  PRMT R0, R64, 0x7632, R0 ;  /* 0x0000763240007816 */ /* 0x000fe20000000000 */
[----:B-1----:R-:W-:Y:S01]  /*3d270*/  IMAD.WIDE R6, R13, 0x2, R2 ;  /* 0x000000020d067825 */ /* 0x002fe200078e0202 */
[----:B------:R-:W-:Y:S02]  /*3d280*/  ISETP.LT.AND P1, PT, R93, UR16, !P2 ;  /* 0x000000105d007c0c */ /* 0x000fe4000d721270 */
[----:B------:R-:W-:Y:S02]  /*3d290*/  ISETP.LT.AND P2, PT, R92, UR18, !P2 ;  /* 0x000000125c007c0c */ /* 0x000fe4000d741270 */
[----:B------:R-:W-:Y:S01]  /*3d2a0*/  F2FP.BF16.F32.PACK_AB R65, R65, R90 ;  /* 0x0000005a4141723e */ /* 0x000fe200000010ff */
[----:B------:R-:W-:Y:S01]  /*3d2b0*/  VIADD R15, R17, UR28 ;  /* 0x0000001c110f7c36 */ /* 0x000fe20008000000 */
[----:B------:R-:W-:Y:S01]  /*3d2c0*/  F2FP.BF16.F32.PACK_AB R66, R66, R89 ;  /* 0x000000594242723e */ /* 0x000fe200000010ff */
[----:B------:R0:W-:Y:S01]  /*3d2d0*/  @P3 STG.E.U16 desc[UR20][R4.64], R0 ;  /* 0x0000000004003986 */ /* 0x0001e2000c101514 */
[----:B--2---:R-:W-:-:S03]  /*3d2e0*/  IMAD.WIDE R8, R13, 0x2, R68 ;  /* 0x000000020d087825 */ /* 0x004fc600078e0244 */
[----:B------:R1:W-:Y:S01]  /*3d2f0*/  @P6 STG.E.U16 desc[UR20][R6.64], R65 ;  /* 0x0000004106006986 */ /* 0x0003e2000c101514 */
[----:B------:R-:W-:-:S04]  /*3d300*/  IMAD.WIDE R10, R17, 0x2, R2 ;  /* 0x00000002110a7825 */ /* 0x000fc800078e0202 */
[----:B------:R-:W-:Y:S01]  /*3d310*/  IMAD.WIDE R12, R17, 0x2, R68 ;  /* 0x00000002110c7825 */ /* 0x000fe200078e0244 */
[----:B0-----:R-:W-:-:S03]  /*3d320*/  PRMT R5, R65, 0x7632, R5 ;  /* 0x0000763241057816 */ /* 0x001fc60000000005 */
[----:B------:R-:W-:Y:S01]  /*3d330*/  IMAD.WIDE R2, R15, 0x2, R2 ;  /* 0x000000020f027825 */ /* 0x000fe200078e0202 */
[----:B-1----:R-:W-:-:S03]  /*3d340*/  PRMT R7, R66, 0x7632, R7 ;  /* 0x0000763242077816 */ /* 0x002fc60000000007 */
[----:B------:R-:W-:Y:S01]  /*3d350*/  IMAD.WIDE R68, R15, 0x2, R68 ;  /* 0x000000020f447825 */ /* 0x000fe200078e0244 */
[----:B------:R0:W-:Y:S04]  /*3d360*/  @P0 STG.E.U16 desc[UR20][R8.64], R5 ;  /* 0x0000000508000986 */ /* 0x0001e8000c101514 */
[----:B------:R0:W-:Y:S04]  /*3d370*/  @P5 STG.E.U16 desc[UR20][R10.64], R66 ;  /* 0x000000420a005986 */ /* 0x0001e8000c101514 */
[----:B------:R0:W-:Y:S01]  /*3d380*/  @P4 STG.E.U16 desc[UR20][R12.64], R7 ;  /* 0x000000070c004986 */ /* 0x0001e2000c101514 */
[----:B---3--:R-:W-:-:S04]  /*3d390*/  F2FP.BF16.F32.PACK_AB R67, R67, R91 ;  /* 0x0000005b4343723e */ /* 0x008fc800000010ff */
[----:B------:R-:W-:Y:S01]  /*3d3a0*/  PRMT R34, R67, 0x7632, R34 ;  /* 0x0000763243227816 */ /* 0x000fe20000000022 */
[----:B------:R0:W-:Y:S04]  /*3d3b0*/  @P1 STG.E.U16 desc[UR20][R2.64], R67 ;  /* 0x0000004302001986 */ /* 0x0001e8000c101514 */
[----:B------:R0:W-:Y:S01]  /*3d3c0*/  @P2 STG.E.U16 desc[UR20][R68.64], R34 ;  /* 0x0000002244002986 */ /* 0x0001e2000c101514 */
[----:B------:R-:W-:Y:S06]  /*3d3d0*/  BAR.SYNC.DEFER_BLOCKING 0x0 ;  /* 0x0000000000007b1d */ /* 0x000fec0000010000 */
[----:B------:R-:W-:Y:S05]  /*3d3e0*/  BRA.U UP0, `(.L_x_13) ;  /* 0x0000000100a07547 */ /* 0x000fea000b800000 */
[----:B------:R-:W1:Y:S01]  /*3d3f0*/  S2UR UR6, SR_CgaCtaId ;  /* 0x00000000000679c3 */ /* 0x000e620000008800 */
[----:B------:R-:W-:Y:S01]  /*3d400*/  NOP ;  /* 0x0000000000007918 */ /* 0x000fe20000000000 */
[----:B------:R-:W-:Y:S01]  /*3d410*/  UMOV UR4, 0x50 ;  /* 0x0000005000047882 */ /* 0x000fe20000000000 */
[----:B------:R-:W-:Y:S02]  /*3d420*/  IMAD.U32 R0, RZ, RZ, UR5 ;  /* 0x00000005ff007e24 */ /* 0x000fe4000f8e00ff */
[----:B0-----:R-:W-:Y:S02]  /*3d430*/  IMAD.MOV.U32 R3, RZ, RZ, 0xff ;  /* 0x000000ffff037424 */ /* 0x001fe400078e00ff */
[----:B------:R-:W-:Y:S01]  /*3d440*/  IMAD.MOV.U32 R7, RZ, RZ, 0x1 ;  /* 0x00000001ff077424 */ /* 0x000fe200078e00ff */
[----:B------:R-:W-:-:S04]  /*3d450*/  LOP3.LUT R0, R0, 0xffff, RZ, 0xc0, !PT ;  /* 0x0000ffff00007812 */ /* 0x000fc800078ec0ff */
[----:B------:R-:W-:-:S05]  /*3d460*/  SHF.R.U32.HI R0, RZ, 0x5, R0 ;  /* 0x00000005ff007819 */ /* 0x000fca0000011600 */
[----:B------:R-:W-:Y:S01]  /*3d470*/  VIADD R2, R0, 0x10 ;  /* 0x0000001000027836 */ /* 0x000fe20000000000 */
[----:B------:R-:W-:Y:S01]  /*3d480*/  SHF.L.U32 R0, R3, R0, RZ ;  /* 0x0000000003007219 */ /* 0x000fe200000006ff */
[----:B-1----:R-:W-:-:S03]  /*3d490*/  ULEA UR6, UR6, UR4, 0x18 ;  /* 0x0000000406067291 */ /* 0x002fc6000f8ec0ff */
[----:B------:R-:W-:-:S04]  /*3d4a0*/  SHF.L.U32 R3, R7, R2, RZ ;  /* 0x0000000207037219 */ /* 0x000fc800000006ff */
[----:B------:R-:W-:Y:S02]  /*3d4b0*/  LOP3.LUT R0, R3, R0, RZ, 0xfc, !PT ;  /* 0x0000000003007212 */ /* 0x000fe400078efcff */
[----:B------:R-:W0:Y:S02]  /*3d4c0*/  LDS R5, [UR6] ;  /* 0x00000006ff057984 */ /* 0x000e240008000800 */
[C---:B------:R-:W-:Y:S02]  /*3d4d0*/  LOP3.LUT R2, R0.reuse, 0xffff, RZ, 0xc0, !PT ;  /* 0x0000ffff00027812 */ /* 0x040fe400078ec0ff */
[----:B0-----:R-:W-:-:S04]  /*3d4e0*/  LOP3.LUT R3, R0, 0xffff, R5, 0x80, !PT ;  /* 0x0000ffff00037812 */ /* 0x001fc800078e8005 */
[----:B------:R-:W-:-:S13]  /*3d4f0*/  ISETP.NE.AND P0, PT, R3, R2, PT ;  /* 0x000000020300720c */ /* 0x000fda0003f05270 */
[----:B------:R-:W-:Y:S05]  /*3d500*/  @P0 BRA `(.L_x_14) ;  /* 0x0000000000500947 */ /* 0x000fea0003800000 */
[----:B------:R-:W-:Y:S02]  /*3d510*/  SHF.R.U32.HI R5, RZ, 0x10, R5 ;  /* 0x00000010ff057819 */ /* 0x000fe40000011605 */
[----:B------:R-:W-:-:S04]  /*3d520*/  SHF.R.U32.HI R2, RZ, 0x10, R0 ;  /* 0x00000010ff027819 */ /* 0x000fc80000011600 */
[----:B------:R-:W-:-:S04]  /*3d530*/  LOP3.LUT R5, R5, R2, RZ, 0xc0, !PT ;  /* 0x0000000205057212 */ /* 0x000fc800078ec0ff */
[----:B------:R-:W-:-:S13]  /*3d540*/  ISETP.NE.AND P0, PT, R5, R2, PT ;  /* 0x000000020500720c */ /* 0x000fda0003f05270 */
[----:B------:R-:W-:Y:S05]  /*3d550*/  @P0 BRA `(.L_x_15) ;  /* 0x0000000000300947 */ /* 0x000fea0003800000 */
[----:B------:R-:W-:Y:S01]  /*3d560*/  R2UR UR4, R0 ;  /* 0x00000000000472ca */ /* 0x000fe200000e0000 */
[----:B------:R-:W-:Y:S01]  /*3d570*/  VOTEU.ANY UR5, UPT, PT ;  /* 0x0000000000057886 */ /* 0x000fe200038e0100 */
[----:B------:R-:W0:Y:S01]  /*3d580*/  S2R R0, SR_LANEID ;  /* 0x0000000000007919 */ /* 0x000e220000000000 */
[----:B------:R-:W-:-:S10]  /*3d590*/  UFLO.U32 UR5, UR5 ;  /* 0x00000005000572bd */ /* 0x000fd400080e0000 */
[----:B------:R-:W-:-:S06]  /*3d5a0*/  ULOP3.LUT UR4, URZ, UR4, URZ, 0x33, !UPT ;  /* 0x00000004ff047292 */ /* 0x000fcc000f8e33ff */
[----:B------:R-:W-:-:S04]  /*3d5b0*/  IMAD.U32 R2, RZ, RZ, UR4 ;  /* 0x00000004ff027e24 */ /* 0x000fc8000f8e00ff */
[----:B------:R-:W1:Y:S02]  /*3d5c0*/  REDUX UR7, R2 ;  /* 0x00000000020773c4 */ /* 0x000e640000000000 */
[----:B------:R2:W-:Y:S01]  /*3d5d0*/  UTCATOMSWS.AND URZ, UR4 ;  /* 0x0000000400ff79e3 */ /* 0x0005e20008000000 */
[----:B0-----:R-:W-:Y:S01]  /*3d5e0*/  ISETP.EQ.U32.AND P0, PT, R0, UR5, PT ;  /* 0x0000000500007c0c */ /* 0x001fe2000bf02070 */
[----:B-1----:R-:W-:-:S12]  /*3d5f0*/  IMAD.U32 R0, RZ, RZ, UR7 ;  /* 0x00000007ff007e24 */ /* 0x002fd8000f8e00ff */
[----:B------:R2:W-:Y:S01]  /*3d600*/  @P0 ATOMS.AND RZ, [UR6], R0 ;  /* 0x00000000ffff098c */ /* 0x0005e2000a800006 */
[----:B------:R-:W-:Y:S05]  /*3d610*/  BRA `(.L_x_13) ;  /* 0x0000000000147947 */ /* 0x000fea0003800000 */
.L_x_15:
[----:B------:R-:W-:-:S07]  /*3d620*/  MOV R2, 0x3d640 ;  /* 0x0003d64000027802 */ /* 0x000fce0000000f00 */
[----:B------:R-:W-:Y:S05]  /*3d630*/  CALL.REL.NOINC `($__internal_0_$__cuda_sm10x_tcgen05_guardrail_trap_col_being_dealloced_not_returned_by_alloc) ;  /* 0x00000000002c7944 */ /* 0x000fea0003c00000 */
[----:B------:R-:W-:Y:S05]  /*3d640*/  BRA `(.L_x_13) ;  /* 0x0000000000087947 */ /* 0x000fea0003800000 */
.L_x_14:
[----:B------:R-:W-:-:S07]  /*3d650*/  MOV R2, 0x3d670 ;  /* 0x0003d67000027802 */ /* 0x000fce0000000f00 */
[----:B------:R-:W-:Y:S05]  /*3d660*/  CALL.REL.NOINC `($__internal_2_$__cuda_sm10x_tcgen05_guardrail_trap_unallocated_columns_being_dealloced) ;  /* 0x0000000000387944 */ /* 0x000fea0003c00000 */
.L_x_13:
[----:B------:R-:W-:Y:S01]  /*3d670*/  NOP ;  /* 0x0000000000007918 */ /* 0x000fe20000000000 */
[----:B--2---:R-:W-:Y:S05]  /*3d680*/  EXIT ;  /* 0x000000000000794d */ /* 0x004fea0003800000 */
.L_x_8:
[----:B------:R-:W1:Y:S02]  /*3d690*/  SYNCS.PHASECHK.TRANS64.TRYWAIT P0, [UR8], R4 ;  /* 0x00000004ff0075a7 */ /* 0x000e640008001108 */
[----:B-1----:R-:W-:Y:S05]  /*3d6a0*/  @!P0 BRA `(.L_x_8) ;  /* 0xfffffffc00f88947 */ /* 0x002fea000383ffff */
[----:B------:R-:W-:Y:S05]  /*3d6b0*/  BRA `(.L_x_16) ;  /* 0xfffffe3400c07947 */ /* 0x000fea000383ffff */
.L_x_12:
[----:B------:R-:W0:Y:S02]  /*3d6c0*/  SYNCS.PHASECHK.TRANS64.TRYWAIT P0, [UR8], R0 ;  /* 0x00000000ff0075a7 */ /* 0x000e240008001108 */
[----:B0-----:R-:W-:Y:S05]  /*3d6d0*/  @!P0 BRA `(.L_x_12) ;  /* 0xfffffffc00f88947 */ /* 0x001fea000383ffff */
[----:B------:R-:W-:Y:S05]  /*3d6e0*/  BRA `(.L_x_11) ;  /* 0xffffff7800187947 */ /* 0x000fea000383ffff */
        .weak           $__internal_0_$__cuda_sm10x_tcgen05_guardrail_trap_col_being_dealloced_not_returned_by_alloc
        .type           $__internal_0_$__cuda_sm10x_tcgen05_guardrail_trap_col_being_dealloced_not_returned_by_alloc,@function
        .size           $__internal_0_$__cuda_sm10x_tcgen05_guardrail_trap_col_being_dealloced_not_returned_by_alloc,($__internal_1_$__cuda_sm10x_tcgen05_guardrail_trap_phase_invalid_during_alloc - $__internal_0_$__cuda_sm10x_tcgen05_guardrail_trap_col_being_dealloced_not_returned_by_alloc)
$__internal_0_$__cuda_sm10x_tcgen05_guardrail_trap_col_being_dealloced_not_returned_by_alloc:
[----:B------:R-:W-:Y:S05]  /*3d6f0*/  BPT.TRAP 0x1 ;  /* 0x000000040000795c */ /* 0x000fea0000300000 */
[----:B------:R-:W-:-:S04]  /*3d700*/  IMAD.MOV.U32 R3, RZ, RZ, 0x0 ;  /* 0x00000000ff037424 */ /* 0x000fc800078e00ff */
[----:B------:R-:W-:Y:S05]  /*3d710*/  RET.REL.NODEC R2 `(matmul_kernel) ;  /* 0xfffffc2802387950 */ /* 0x000fea0003c3ffff */
        .weak           $__internal_1_$__cuda_sm10x_tcgen05_guardrail_trap_phase_invalid_during_alloc
        .type           $__internal_1_$__cuda_sm10x_tcgen05_guardrail_trap_phase_invalid_during_alloc,@function
        .size           $__internal_1_$__cuda_sm10x_tcgen05_guardrail_trap_phase_invalid_during_alloc,($__internal_2_$__cuda_sm10x_tcgen05_guardrail_trap_unallocated_columns_being_dealloced - $__internal_1_$__cuda_sm10x_tcgen05_guardrail_trap_phase_invalid_during_alloc)
$__internal_1_$__cuda_sm10x_tcgen05_guardrail_trap_phase_invalid_during_alloc:
[----:B------:R-:W-:Y:S05]  /*3d720*/  BPT.TRAP 0x1 ;  /* 0x000000040000795c */ /* 0x000fea0000300000 */
[----:B------:R-:W-:-:S04]  /*3d730*/  IMAD.MOV.U32 R3, RZ, RZ, 0x0 ;  /* 0x00000000ff037424 */ /* 0x000fc800078e00ff */
[----:B------:R-:W-:Y:S05]  /*3d740*/  RET.REL.NODEC R2 `(matmul_kernel) ;  /* 0xfffffc28022c7950 */ /* 0x000fea0003c3ffff */
        .weak           $__internal_2_$__cuda_sm10x_tcgen05_guardrail_trap_unallocated_columns_being_dealloced
        .type           $__internal_2_$__cuda_sm10x_tcgen05_guardrail_trap_unallocated_columns_being_dealloced,@function
        .size           $__internal_2_$__cuda_sm10x_tcgen05_guardrail_trap_unallocated_columns_being_dealloced,(.L_x_20 - $__internal_2_$__cuda_sm10x_tcgen05_guardrail_trap_unallocated_columns_being_dealloced)
$__internal_2_$__cuda_sm10x_tcgen05_guardrail_trap_unallocated_columns_being_dealloced:
[----:B------:R-:W-:Y:S05]  /*3d750*/  BPT.TRAP 0x1 ;  /* 0x000000040000795c */ /* 0x000fea0000300000 */
[----:B------:R-:W-:-:S04]  /*3d760*/  IMAD.MOV.U32 R3, RZ, RZ, 0x0 ;  /* 0x00000000ff037424 */ /* 0x000fc800078e00ff */
[----:B------:R-:W-:Y:S05]  /*3d770*/  RET.REL.NODEC R2 `(matmul_kernel) ;  /* 0xfffffc2802207950 */ /* 0x000fea0003c3ffff */
.L_x_17:
[----:B------:R-:W-:-:S00]  /*3d780*/  BRA `(.L_x_17) ;  /* 0xfffffffc00fc7947 */ /* 0x000fc0000383ffff */
[----:B------:R-:W-:-:S00]  /*3d790*/  NOP ;  /* 0x0000000000007918 */ /* 0x000fc00000000000 */
        /* <DEDUP_REMOVED lines=14> */
.L_x_20:


//--------------------- .nv.shared.matmul_kernel  --------------------------
	.section	.nv.shared.matmul_kernel,"aw",@nobits
	.sectionflags	@""
	.align	16
	.zero		1024


//--------------------- .nv.shared.reserved.0     --------------------------
	.section	.nv.shared.reserved.0,"aw",@nobits
	.align	8
	.weak		__nv_reservedSMEM_offset_0_alias
	.size		__nv_reservedSMEM_offset_0_alias, 0, 64
	.other		__nv_reservedSMEM_offset_0_alias,@"STO_CUDA_RESERVED_SHARED STV_DEFAULT"
__nv_reservedSMEM_offset_0_alias:
	.zero		0
.nv.shared.reserved.0:
	.zero		64
	.weak		__nv_reservedSMEM_allocation_phase
	.type		__nv_reservedSMEM_allocation_phase,@object
	.size		__nv_reservedSMEM_allocation_phase,(.L_0 - __nv_reservedSMEM_allocation_phase)
__nv_reservedSMEM_allocation_phase:
	.zero		1
.L_0:
	.zero		7
	.weak		__nv_reservedSMEM_devtool_atexit_pc
	.type		__nv_reservedSMEM_devtool_atexit_pc,@object
	.size		__nv_reservedSMEM_devtool_atexit_pc,(__nv_reservedSMEM_allocation_mask - __nv_reservedSMEM_devtool_atexit_pc)
__nv_reservedSMEM_devtool_atexit_pc:
	.zero		8
	.weak		__nv_reservedSMEM_allocation_mask
	.type		__nv_reservedSMEM_allocation_mask,@object
	.size		__nv_reservedSMEM_allocation_mask,(.L_2 - __nv_reservedSMEM_allocation_mask)
__nv_reservedSMEM_allocation_mask:
	.zero		4
.L_2:


//--------------------- .nv.constant0.matmul_kernel --------------------------
	.section	.nv.constant0.matmul_kernel,"a",@progbits
	.sectionflags	@""
	.align	4
.nv.constant0.matmul_kernel:
	.zero		976


//--------------------- SYMBOLS --------------------------

	.type		.nv.reservedSmem.offset0,@object
	.size		.nv.reservedSmem.offset0,0x4
	.type		.nv.reservedSmem.cap,@object
	.size		.nv.reservedSmem.cap,0x4
